	.target	sm_100a

	.elftype	@"ET_EXEC"


//--------------------- .note.nv.tkinfo           --------------------------
	.section	.note.nv.tkinfo,"",@"SHT_NOTE"
	.sectionflags	@"SHF_NOTE_NV_TKINFO"
	.tkinfo
        /*0018*/ 	.word	0x00000002
        /*0030*/ 	.string	""
        /*0030*/ 	.string	"ptxas"
        /*0030*/ 	.string	"Cuda compilation tools, release 13.0, V13.0.88"
        /*0030*/ 	.string	"Build cuda_13.0.r13.0/compiler.36424714_0"
        /*0030*/ 	.string	"-arch sm_100a -m 64 "



//--------------------- .note.nv.cuinfo           --------------------------
	.section	.note.nv.cuinfo,"",@"SHT_NOTE"
	.sectionflags	@"SHF_NOTE_NV_CUINFO"
        /*0018*/ 	.short	0x0002
        /*001a*/ 	.short	0x0064
        /*001c*/ 	.short	0x0082
	.zero		2


//--------------------- .nv.info                  --------------------------
	.section	.nv.info,"",@"SHT_CUDA_INFO"
	.align	4


	//----- nvinfo : EIATTR_REGCOUNT
	.align		4
        /*0000*/ 	.byte	0x04, 0x2f
        /*0002*/ 	.short	(.L_34 - .L_33)
	.align		4
.L_33:
        /*0004*/ 	.word	index@(_ZN7cutlass13device_kernelINS_4fmha6kernel36Sm100FmhaFwdKernelTmaWarpspecializedIN4cute5tupleIJiiiNS5_IJNS5_IJiiEEEiEEEEEENS1_10collective38Sm100FmhaFwdMainloopTmaWarpspecializedINS_10bfloat16_tEffNS5_IJNS4_1CILi256EEENSC_ILi128EEENSC_ILi64EEEEEENS5_IJiNSC_ILi1EEES7_EEENS5_IJiSH_NS5_IJNS5_IJNSC_ILi0EEEiEEEiEEEEEESM_NS9_12ResidualMaskENS5_IJNSC_ILi2EEESH_SH_EEENSC_ILb0EEEEENS9_38Sm100FmhaFwdEpilogueTmaWarpspecializedINS_6half_tEfNS5_IJSE_SF_SE_EEESI_NS5_IJSH_S7_EEESQ_EENS2_23PersistentTileSchedulerENS2_41Sm100FmhaCtxKernelWarpspecializedScheduleEEEEEvNT_6ParamsE)
        /*0008*/ 	.word	0x00000080


	//----- nvinfo : EIATTR_FRAME_SIZE
	.align		4
.L_34:
        /*000c*/ 	.byte	0x04, 0x11
        /*000e*/ 	.short	(.L_36 - .L_35)
	.align		4
.L_35:
        /*0010*/ 	.word	index@($__internal_3_$__cuda_sm3x_div_rn_noftz_f32_slowpath)
        /*0014*/ 	.word	0x000000b8


	//----- nvinfo : EIATTR_FRAME_SIZE
	.align		4
.L_36:
        /*0018*/ 	.byte	0x04, 0x11
        /*001a*/ 	.short	(.L_38 - .L_37)
	.align		4
.L_37:
        /*001c*/ 	.word	index@($__internal_2_$__cuda_sm10x_tcgen05_guardrail_trap_unallocated_columns_being_dealloced)
        /*0020*/ 	.word	0x000000b8


	//----- nvinfo : EIATTR_FRAME_SIZE
	.align		4
.L_38:
        /*0024*/ 	.byte	0x04, 0x11
        /*0026*/ 	.short	(.L_40 - .L_39)
	.align		4
.L_39:
        /*0028*/ 	.word	index@($__internal_1_$__cuda_sm10x_tcgen05_guardrail_trap_phase_invalid_during_alloc)
        /*002c*/ 	.word	0x000000b8


	//----- nvinfo : EIATTR_FRAME_SIZE
	.align		4
.L_40:
        /*0030*/ 	.byte	0x04, 0x11
        /*0032*/ 	.short	(.L_42 - .L_41)
	.align		4
.L_41:
        /*0034*/ 	.word	index@($__internal_0_$__cuda_sm10x_tcgen05_guardrail_trap_col_being_dealloced_not_returned_by_alloc)
        /*0038*/ 	.word	0x000000b8


	//----- nvinfo : EIATTR_FRAME_SIZE
	.align		4
.L_42:
        /*003c*/ 	.byte	0x04, 0x11
        /*003e*/ 	.short	(.L_44 - .L_43)
	.align		4
.L_43:
        /*0040*/ 	.word	index@(_ZN7cutlass13device_kernelINS_4fmha6kernel36Sm100FmhaFwdKernelTmaWarpspecializedIN4cute5tupleIJiiiNS5_IJNS5_IJiiEEEiEEEEEENS1_10collective38Sm100FmhaFwdMainloopTmaWarpspecializedINS_10bfloat16_tEffNS5_IJNS4_1CILi256EEENSC_ILi128EEENSC_ILi64EEEEEENS5_IJiNSC_ILi1EEES7_EEENS5_IJiSH_NS5_IJNS5_IJNSC_ILi0EEEiEEEiEEEEEESM_NS9_12ResidualMaskENS5_IJNSC_ILi2EEESH_SH_EEENSC_ILb0EEEEENS9_38Sm100FmhaFwdEpilogueTmaWarpspecializedINS_6half_tEfNS5_IJSE_SF_SE_EEESI_NS5_IJSH_S7_EEESQ_EENS2_23PersistentTileSchedulerENS2_41Sm100FmhaCtxKernelWarpspecializedScheduleEEEEEvNT_6ParamsE)
        /*0044*/ 	.word	0x000000b8


	//----- nvinfo : EIATTR_MIN_STACK_SIZE
	.align		4
.L_44:
        /*0048*/ 	.byte	0x04, 0x12
        /*004a*/ 	.short	(.L_46 - .L_45)
	.align		4
.L_45:
        /*004c*/ 	.word	index@(_ZN7cutlass13device_kernelINS_4fmha6kernel36Sm100FmhaFwdKernelTmaWarpspecializedIN4cute5tupleIJiiiNS5_IJNS5_IJiiEEEiEEEEEENS1_10collective38Sm100FmhaFwdMainloopTmaWarpspecializedINS_10bfloat16_tEffNS5_IJNS4_1CILi256EEENSC_ILi128EEENSC_ILi64EEEEEENS5_IJiNSC_ILi1EEES7_EEENS5_IJiSH_NS5_IJNS5_IJNSC_ILi0EEEiEEEiEEEEEESM_NS9_12ResidualMaskENS5_IJNSC_ILi2EEESH_SH_EEENSC_ILb0EEEEENS9_38Sm100FmhaFwdEpilogueTmaWarpspecializedINS_6half_tEfNS5_IJSE_SF_SE_EEESI_NS5_IJSH_S7_EEESQ_EENS2_23PersistentTileSchedulerENS2_41Sm100FmhaCtxKernelWarpspecializedScheduleEEEEEvNT_6ParamsE)
        /*0050*/ 	.word	0x000000b8
.L_46:


//--------------------- .nv.compat                --------------------------
	.section	.nv.compat,"",@"SHT_CUDA_COMPAT_INFO"
	.align	4
        /*0000*/ 	.byte	0x02, 0x09, 0x01, 0x00, 0x02, 0x02, 0x02, 0x00, 0x02, 0x05, 0x05, 0x00, 0x03, 0x07, 0x01, 0x01
        /*0010*/ 	.byte	0x02, 0x03, 0x01, 0x00, 0x02, 0x06, 0x01, 0x00, 0x04, 0x0b, 0x08, 0x00, 0x01, 0x00, 0x00, 0x00
        /*0020*/ 	.byte	0x00, 0x00, 0x00, 0x00


//--------------------- .nv.info._ZN7cutlass13device_kernelINS_4fmha6kernel36Sm100FmhaFwdKernelTmaWarpspecializedIN4cute5tupleIJiiiNS5_IJNS5_IJiiEEEiEEEEEENS1_10collective38Sm100FmhaFwdMainloopTmaWarpspecializedINS_10bfloat16_tEffNS5_IJNS4_1CILi256EEENSC_ILi128EEENSC_ILi64EEEEEENS5_IJiNSC_ILi1EEES7_EEENS5_IJiSH_NS5_IJNS5_IJNSC_ILi0EEEiEEEiEEEEEESM_NS9_12ResidualMaskENS5_IJNSC_ILi2EEESH_SH_EEENSC_ILb0EEEEENS9_38Sm100FmhaFwdEpilogueTmaWarpspecializedINS_6half_tEfNS5_IJSE_SF_SE_EEESI_NS5_IJSH_S7_EEESQ_EENS2_23PersistentTileSchedulerENS2_41Sm100FmhaCtxKernelWarpspecializedScheduleEEEEEvNT_6ParamsE --------------------------
	.section	.nv.info._ZN7cutlass13device_kernelINS_4fmha6kernel36Sm100FmhaFwdKernelTmaWarpspecializedIN4cute5tupleIJiiiNS5_IJNS5_IJiiEEEiEEEEEENS1_10collective38Sm100FmhaFwdMainloopTmaWarpspecializedINS_10bfloat16_tEffNS5_IJNS4_1CILi256EEENSC_ILi128EEENSC_ILi64EEEEEENS5_IJiNSC_ILi1EEES7_EEENS5_IJiSH_NS5_IJNS5_IJNSC_ILi0EEEiEEEiEEEEEESM_NS9_12ResidualMaskENS5_IJNSC_ILi2EEESH_SH_EEENSC_ILb0EEEEENS9_38Sm100FmhaFwdEpilogueTmaWarpspecializedINS_6half_tEfNS5_IJSE_SF_SE_EEESI_NS5_IJSH_S7_EEESQ_EENS2_23PersistentTileSchedulerENS2_41Sm100FmhaCtxKernelWarpspecializedScheduleEEEEEvNT_6ParamsE,"",@"SHT_CUDA_INFO"
	.sectionflags	@""
	.align	4


	//----- nvinfo : EIATTR_CUDA_API_VERSION
	.align		4
        /*0000*/ 	.byte	0x04, 0x37
        /*0002*/ 	.short	(.L_48 - .L_47)
.L_47:
        /*0004*/ 	.word	0x00000082


	//----- nvinfo : EIATTR_KPARAM_INFO
	.align		4
.L_48:
        /*0008*/ 	.byte	0x04, 0x17
        /*000a*/ 	.short	(.L_50 - .L_49)
.L_49:
        /*000c*/ 	.word	0x00000000
        /*0010*/ 	.short	0x0000
        /*0012*/ 	.short	0x0000
        /*0014*/ 	.byte	0x00, 0xf0, 0x01, 0x18


	//----- nvinfo : EIATTR_AT_ENTRY_FRAGMENTS
	.align		4
.L_50:
        /*0018*/ 	.byte	0x04, 0x4f
        /*001a*/ 	.short	(.L_52 - .L_51)


	//   ....[0]....
.L_51:
        /*001c*/ 	.word	0x00000006


	//----- nvinfo : EIATTR_RESERVED_SMEM_USED
	.align		4
.L_52:
        /*0020*/ 	.byte	0x01, 0x41
	.zero		2


	//----- nvinfo : EIATTR_SPARSE_MMA_MASK
	.align		4
        /*0024*/ 	.byte	0x03, 0x50
        /*0026*/ 	.short	0x0000


	//----- nvinfo : EIATTR_TCGEN05_1CTA_USED
	.align		4
        /*0028*/ 	.byte	0x01, 0x51
	.zero		2


	//----- nvinfo : EIATTR_MAXREG_COUNT
	.align		4
        /*002c*/ 	.byte	0x03, 0x1b
        /*002e*/ 	.short	0x0080


	//----- nvinfo : EIATTR_NUM_BARRIERS
	.align		4
        /*0030*/ 	.byte	0x02, 0x4c
        /*0032*/ 	.byte	0x01
	.zero		1


	//----- nvinfo : EIATTR_EXTERNS
	.align		4
        /*0034*/ 	.byte	0x04, 0x0f
        /*0036*/ 	.short	(.L_54 - .L_53)


	//   ....[0]....
	.align		4
.L_53:
        /*0038*/ 	.word	index@(vprintf)


	//   ....[1]....
	.align		4
        /*003c*/ 	.word	index@(__assertfail)


	//----- nvinfo : EIATTR_ANNOTATIONS
	.align		4
.L_54:
        /*0040*/ 	.byte	0x04, 0x55
        /*0042*/ 	.short	(.L_56 - .L_55)


	//   ....[0]....
.L_55:
        /*0044*/ 	.word	0x00000001
        /*0048*/ 	.byte	0x50, 0x7b, 0x00, 0x00, 0x01, 0x00, 0x00, 0x00, 0x90, 0x7b, 0x00, 0x00, 0x01, 0x00, 0x00, 0x00
        /* <DEDUP_REMOVED lines=48> */
        /*0358*/ 	.byte	0xf0, 0x72, 0x01, 0x00, 0x01, 0x00, 0x00, 0x00, 0x20, 0x75, 0x01, 0x00


	//----- nvinfo : EIATTR_MERCURY_ISA_VERSION
	.align		4
.L_56:
        /*0364*/ 	.byte	0x03, 0x5f
        /*0366*/ 	.short	0x0101


	//----- nvinfo : EIATTR_INT_WARP_WIDE_INSTR_OFFSETS
	.align		4
        /*0368*/ 	.byte	0x04, 0x31
        /*036a*/ 	.short	(.L_58 - .L_57)


	//   ....[0]....
.L_57:
        /*036c*/ 	.word	0x0001ac20


	//   ....[1]....
        /*0370*/ 	.word	0x0001ac40


	//   ....[2]....
        /*0374*/ 	.word	0x0001ac70


	//----- nvinfo : EIATTR_COOP_GROUP_MASK_REGIDS
	.align		4
.L_58:
        /*0378*/ 	.byte	0x04, 0x29
        /*037a*/ 	.short	(.L_60 - .L_59)


	//   ....[0]....
.L_59:
        /*037c*/ 	.word	0xffffffff


	//   ....[1]....
        /*0380*/ 	.word	0xffffffff


	//   ....[2]....
        /*0384*/ 	.word	0xffffffff


	//   ....[3]....
        /*0388*/ 	.word	0xffffffff


	//   ....[4]....
        /*038c*/ 	.word	0xffffffff


	//   ....[5]....
        /*0390*/ 	.word	0xffffffff


	//   ....[6]....
        /*0394*/ 	.word	0xffffffff


	//   ....[7]....
        /*0398*/ 	.word	0xffffffff


	//   ....[8]....
        /*039c*/ 	.word	0xffffffff


	//   ....[9]....
        /*03a0*/ 	.word	0xffffffff


	//   ....[10]....
        /*03a4*/ 	.word	0xffffffff


	//   ....[11]....
        /*03a8*/ 	.word	0xffffffff


	//   ....[12]....
        /*03ac*/ 	.word	0xffffffff


	//   ....[13]....
        /*03b0*/ 	.word	0xffffffff


	//   ....[14]....
        /*03b4*/ 	.word	0xffffffff


	//   ....[15]....
        /*03b8*/ 	.word	0xffffffff


	//   ....[16]....
        /*03bc*/ 	.word	0xffffffff


	//   ....[17]....
        /*03c0*/ 	.word	0xffffffff


	//   ....[18]....
        /*03c4*/ 	.word	0xffffffff


	//----- nvinfo : EIATTR_COOP_GROUP_INSTR_OFFSETS
	.align		4
.L_60:
        /*03c8*/ 	.byte	0x04, 0x28
        /*03ca*/ 	.short	(.L_62 - .L_61)


	//   ....[0]....
.L_61:
        /*03cc*/ 	.word	0x00000120


	//   ....[1]....
        /*03d0*/ 	.word	0x000008e0


	//   ....[2]....
        /*03d4*/ 	.word	0x00000b10


	//   ....[3]....
        /*03d8*/ 	.word	0x00000c40


	//   ....[4]....
        /*03dc*/ 	.word	0x00000d80


	//   ....[5]....
        /*03e0*/ 	.word	0x00001040


	//   ....[6]....
        /*03e4*/ 	.word	0x00001230


	//   ....[7]....
        /*03e8*/ 	.word	0x00001340


	//   ....[8]....
        /*03ec*/ 	.word	0x000014a0


	//   ....[9]....
        /*03f0*/ 	.word	0x00001600


	//   ....[10]....
        /*03f4*/ 	.word	0x000019e0


	//   ....[11]....
        /*03f8*/ 	.word	0x00001bf0


	//   ....[12]....
        /*03fc*/ 	.word	0x00001c00


	//   ....[13]....
        /*0400*/ 	.word	0x000090f0


	//   ....[14]....
        /*0404*/ 	.word	0x00009b70


	//   ....[15]....
        /*0408*/ 	.word	0x0000d3c0


	//   ....[16]....
        /*040c*/ 	.word	0x00011930


	//   ....[17]....
        /*0410*/ 	.word	0x0001ab20


	//   ....[18]....
        /*0414*/ 	.word	0x0001ad40


	//----- nvinfo : EIATTR_REG_RECONFIG
	.align		4
.L_62:
        /*0418*/ 	.byte	0x01, 0x54
	.zero		2


	//----- nvinfo : EIATTR_VRC_CTA_INIT_COUNT
	.align		4
        /*041c*/ 	.byte	0x02, 0x4a
        /*041e*/ 	.byte	0x80
	.zero		1


	//----- nvinfo : EIATTR_SYSCALL_OFFSETS
	.align		4
        /*0420*/ 	.byte	0x04, 0x46
        /*0422*/ 	.short	(.L_64 - .L_63)


	//   ....[0]....
.L_63:
        /*0424*/ 	.word	0x00004af0


	//   ....[1]....
        /*0428*/ 	.word	0x00004bb0


	//   ....[2]....
        /*042c*/ 	.word	0x00004c20


	//   ....[3]....
        /*0430*/ 	.word	0x00004c90


	//   ....[4]....
        /*0434*/ 	.word	0x00004d00


	//   ....[5]....
        /*0438*/ 	.word	0x00004da0


	//   ....[6]....
        /*043c*/ 	.word	0x00004e80


	//   ....[7]....
        /*0440*/ 	.word	0x00004f20


	//   ....[8]....
        /*0444*/ 	.word	0x00004fc0


	//   ....[9]....
        /*0448*/ 	.word	0x00005060


	//   ....[10]....
        /*044c*/ 	.word	0x000050d0


	//   ....[11]....
        /*0450*/ 	.word	0x00005170


	//   ....[12]....
        /*0454*/ 	.word	0x00005210


	//   ....[13]....
        /*0458*/ 	.word	0x00005280


	//   ....[14]....
        /*045c*/ 	.word	0x00005320


	//   ....[15]....
        /*0460*/ 	.word	0x000053c0


	//   ....[16]....
        /*0464*/ 	.word	0x00005460


	//   ....[17]....
        /*0468*/ 	.word	0x00005500


	//   ....[18]....
        /*046c*/ 	.word	0x00005570


	//   ....[19]....
        /*0470*/ 	.word	0x00005610


	//   ....[20]....
        /*0474*/ 	.word	0x000056b0


	//   ....[21]....
        /*0478*/ 	.word	0x00005720


	//   ....[22]....
        /*047c*/ 	.word	0x000057c0


	//   ....[23]....
        /*0480*/ 	.word	0x00005860


	//   ....[24]....
        /*0484*/ 	.word	0x00005900


	//   ....[25]....
        /*0488*/ 	.word	0x000059a0


	//   ....[26]....
        /*048c*/ 	.word	0x00005a10


	//   ....[27]....
        /*0490*/ 	.word	0x00005ab0


	//   ....[28]....
        /*0494*/ 	.word	0x00005b50


	//   ....[29]....
        /*0498*/ 	.word	0x00005bc0


	//   ....[30]....
        /*049c*/ 	.word	0x00005c60


	//   ....[31]....
        /*04a0*/ 	.word	0x00005d00


	//   ....[32]....
        /*04a4*/ 	.word	0x00005da0


	//   ....[33]....
        /*04a8*/ 	.word	0x00005e40


	//   ....[34]....
        /*04ac*/ 	.word	0x00005ee0


	//   ....[35]....
        /*04b0*/ 	.word	0x00005f80


	//   ....[36]....
        /*04b4*/ 	.word	0x00005ff0


	//   ....[37]....
        /*04b8*/ 	.word	0x00006090


	//   ....[38]....
        /*04bc*/ 	.word	0x00006130


	//   ....[39]....
        /*04c0*/ 	.word	0x000061a0


	//   ....[40]....
        /*04c4*/ 	.word	0x00006240


	//   ....[41]....
        /*04c8*/ 	.word	0x000062e0


	//   ....[42]....
        /*04cc*/ 	.word	0x00006380


	//   ....[43]....
        /*04d0*/ 	.word	0x00006420


	//   ....[44]....
        /*04d4*/ 	.word	0x00006490


	//   ....[45]....
        /*04d8*/ 	.word	0x00006530


	//   ....[46]....
        /*04dc*/ 	.word	0x000065d0


	//   ....[47]....
        /*04e0*/ 	.word	0x00006640


	//   ....[48]....
        /*04e4*/ 	.word	0x000066d0


	//   ....[49]....
        /*04e8*/ 	.word	0x00006770


	//   ....[50]....
        /*04ec*/ 	.word	0x00006810


	//   ....[51]....
        /*04f0*/ 	.word	0x000068b0


	//   ....[52]....
        /*04f4*/ 	.word	0x00006920


	//   ....[53]....
        /*04f8*/ 	.word	0x000069b0


	//   ....[54]....
        /*04fc*/ 	.word	0x00006a50


	//   ....[55]....
        /*0500*/ 	.word	0x00006ac0


	//   ....[56]....
        /*0504*/ 	.word	0x00006b60


	//   ....[57]....
        /*0508*/ 	.word	0x00006c00


	//   ....[58]....
        /*050c*/ 	.word	0x00006ca0


	//   ....[59]....
        /*0510*/ 	.word	0x00006d40


	//   ....[60]....
        /*0514*/ 	.word	0x00009290


	//   ....[61]....
        /*0518*/ 	.word	0x000094c0


	//   ....[62]....
        /*051c*/ 	.word	0x000096f0


	//   ....[63]....
        /*0520*/ 	.word	0x00009d10


	//   ....[64]....
        /*0524*/ 	.word	0x00009f40


	//   ....[65]....
        /*0528*/ 	.word	0x0000a170


	//   ....[66]....
        /*052c*/ 	.word	0x0000aac0


	//   ....[67]....
        /*0530*/ 	.word	0x0000ae00


	//   ....[68]....
        /*0534*/ 	.word	0x0000b140


	//   ....[69]....
        /*0538*/ 	.word	0x0000bf90


	//   ....[70]....
        /*053c*/ 	.word	0x0000c2d0


	//   ....[71]....
        /*0540*/ 	.word	0x0000c610


	//   ....[72]....
        /*0544*/ 	.word	0x0000d600


	//   ....[73]....
        /*0548*/ 	.word	0x0000d770


	//   ....[74]....
        /*054c*/ 	.word	0x0000d8e0


	//   ....[75]....
        /*0550*/ 	.word	0x0000da50


	//   ....[76]....
        /*0554*/ 	.word	0x0000dfe0


	//   ....[77]....
        /*0558*/ 	.word	0x00010ae0


	//   ....[78]....
        /*055c*/ 	.word	0x00010de0


	//   ....[79]....
        /*0560*/ 	.word	0x000117e0


	//   ....[80]....
        /*0564*/ 	.word	0x00011b70


	//   ....[81]....
        /*0568*/ 	.word	0x00011ce0


	//   ....[82]....
        /*056c*/ 	.word	0x00011e50


	//   ....[83]....
        /*0570*/ 	.word	0x00011fc0


	//   ....[84]....
        /*0574*/ 	.word	0x00013d80


	//   ....[85]....
        /*0578*/ 	.word	0x00016800


	//   ....[86]....
        /*057c*/ 	.word	0x00016b20


	//   ....[87]....
        /*0580*/ 	.word	0x00017500


	//----- nvinfo : EIATTR_MBARRIER_INSTR_OFFSETS
	.align		4
.L_64:
        /*0584*/ 	.byte	0x04, 0x39
        /*0586*/ 	.short	(.L_66 - .L_65)


	//   ....[0]....
.L_65:
        /*0588*/ 	.word	0x000009c0
        /*058c*/ 	.word	0x000000ff
        /*0590*/ 	.word	0x0001c000
        /*0594*/ 	.short	0x0100
        /*0596*/ 	.byte	0x05
	.zero		1


	//   ....[1]....
        /*0598*/ 	.word	0x000009d0
        /*059c*/ 	.word	0x000000ff
        /*05a0*/ 	.word	0x0001c010
        /*05a4*/ 	.short	0x0100
        /*05a6*/ 	.byte	0x05
	.zero		1


	//   ....[2]....
        /*05a8*/ 	.word	0x000009e0
        /*05ac*/ 	.word	0x000000ff
        /*05b0*/ 	.word	0x0001c008
        /*05b4*/ 	.short	0x0100
        /*05b6*/ 	.byte	0x05
	.zero		1


	//   ....[3]....
        /*05b8*/ 	.word	0x000009f0
        /*05bc*/ 	.word	0x000000ff
        /*05c0*/ 	.word	0x0001c018
        /*05c4*/ 	.short	0x0100
        /*05c6*/ 	.byte	0x05
	.zero		1


	//   ....[4]....
        /*05c8*/ 	.word	0x00000bd0
        /*05cc*/ 	.word	0x000000ff
        /*05d0*/ 	.word	0x0001c020
        /*05d4*/ 	.short	0x0100
        /*05d6*/ 	.byte	0x05
	.zero		1


	//   ....[5]....
        /*05d8*/ 	.word	0x00000be0
        /*05dc*/ 	.word	0x000000ff
        /*05e0*/ 	.word	0x0001c038
        /*05e4*/ 	.short	0x0100
        /*05e6*/ 	.byte	0x05
	.zero		1


	//   ....[6]....
        /*05e8*/ 	.word	0x00000bf0
        /*05ec*/ 	.word	0x000000ff
        /*05f0*/ 	.word	0x0001c028
        /*05f4*/ 	.short	0x0100
        /*05f6*/ 	.byte	0x05
	.zero		1


	//   ....[7]....
        /*05f8*/ 	.word	0x00000c00
        /*05fc*/ 	.word	0x000000ff
        /*0600*/ 	.word	0x0001c040
        /*0604*/ 	.short	0x0100
        /*0606*/ 	.byte	0x05
	.zero		1


	//   ....[8]....
        /*0608*/ 	.word	0x00000c10
        /*060c*/ 	.word	0x000000ff
        /*0610*/ 	.word	0x0001c030
        /*0614*/ 	.short	0x0100
        /*0616*/ 	.byte	0x05
	.zero		1


	//   ....[9]....
        /*0618*/ 	.word	0x00000c20
        /*061c*/ 	.word	0x000000ff
        /*0620*/ 	.word	0x0001c048
        /*0624*/ 	.short	0x0100
        /*0626*/ 	.byte	0x05
	.zero		1


	//   ....[10]....
        /*0628*/ 	.word	0x00000d50
        /*062c*/ 	.word	0x000000ff
        /*0630*/ 	.word	0x0001c050
        /*0634*/ 	.short	0x0100
        /*0636*/ 	.byte	0x06
	.zero		1


	//   ....[11]....
        /*0638*/ 	.word	0x00000d60
        /*063c*/ 	.word	0x000000ff
        /*0640*/ 	.word	0x0001c058
        /*0644*/ 	.short	0x0100
        /*0646*/ 	.byte	0x06
	.zero		1


	//   ....[12]....
        /*0648*/ 	.word	0x00000f10
        /*064c*/ 	.word	0x000000ff
        /*0650*/ 	.word	0x0001c060
        /*0654*/ 	.short	0x0100
        /*0656*/ 	.byte	0x08
	.zero		1


	//   ....[13]....
        /*0658*/ 	.word	0x00000f20
        /*065c*/ 	.word	0x000000ff
        /*0660*/ 	.word	0x0001c068
        /*0664*/ 	.short	0x0100
        /*0666*/ 	.byte	0x08
	.zero		1


	//   ....[14]....
        /*0668*/ 	.word	0x00001100
        /*066c*/ 	.word	0x000000ff
        /*0670*/ 	.word	0x0001c070
        /*0674*/ 	.short	0x0100
        /*0676*/ 	.byte	0x08
	.zero		1


	//   ....[15]....
        /*0678*/ 	.word	0x00001110
        /*067c*/ 	.word	0x000000ff
        /*0680*/ 	.word	0x0001c078
        /*0684*/ 	.short	0x0100
        /*0686*/ 	.byte	0x08
	.zero		1


	//   ....[16]....
        /*0688*/ 	.word	0x00001310
        /*068c*/ 	.word	0x000000ff
        /*0690*/ 	.word	0x0001c080
        /*0694*/ 	.short	0x0100
        /*0696*/ 	.byte	0x0a
	.zero		1


	//   ....[17]....
        /*0698*/ 	.word	0x00001320
        /*069c*/ 	.word	0x000000ff
        /*06a0*/ 	.word	0x0001c088
        /*06a4*/ 	.short	0x0100
        /*06a6*/ 	.byte	0x0a
	.zero		1


	//   ....[18]....
        /*06a8*/ 	.word	0x00001450
        /*06ac*/ 	.word	0x000000ff
        /*06b0*/ 	.word	0x0001c090
        /*06b4*/ 	.short	0x0100
        /*06b6*/ 	.byte	0x0b
	.zero		1


	//   ....[19]....
        /*06b8*/ 	.word	0x00001460
        /*06bc*/ 	.word	0x000000ff
        /*06c0*/ 	.word	0x0001c0a0
        /*06c4*/ 	.short	0x0100
        /*06c6*/ 	.byte	0x0b
	.zero		1


	//   ....[20]....
        /*06c8*/ 	.word	0x00001470
        /*06cc*/ 	.word	0x000000ff
        /*06d0*/ 	.word	0x0001c098
        /*06d4*/ 	.short	0x0100
        /*06d6*/ 	.byte	0x0b
	.zero		1


	//   ....[21]....
        /*06d8*/ 	.word	0x00001480
        /*06dc*/ 	.word	0x000000ff
        /*06e0*/ 	.word	0x0001c0a8
        /*06e4*/ 	.short	0x0100
        /*06e6*/ 	.byte	0x0b
	.zero		1


	//   ....[22]....
        /*06e8*/ 	.word	0x000015b0
        /*06ec*/ 	.word	0x000000ff
        /*06f0*/ 	.word	0x0001c0b0
        /*06f4*/ 	.short	0x0100
        /*06f6*/ 	.byte	0x0b
	.zero		1


	//   ....[23]....
        /*06f8*/ 	.word	0x000015c0
        /*06fc*/ 	.word	0x000000ff
        /*0700*/ 	.word	0x0001c0c0
        /*0704*/ 	.short	0x0100
        /*0706*/ 	.byte	0x0b
	.zero		1


	//   ....[24]....
        /*0708*/ 	.word	0x000015d0
        /*070c*/ 	.word	0x000000ff
        /*0710*/ 	.word	0x0001c0b8
        /*0714*/ 	.short	0x0100
        /*0716*/ 	.byte	0x0b
	.zero		1


	//   ....[25]....
        /*0718*/ 	.word	0x000015e0
        /*071c*/ 	.word	0x000000ff
        /*0720*/ 	.word	0x0001c0c8
        /*0724*/ 	.short	0x0100
        /*0726*/ 	.byte	0x0b
	.zero		1


	//   ....[26]....
        /*0728*/ 	.word	0x000016e0
        /*072c*/ 	.word	0x000000ff
        /*0730*/ 	.word	0x0001c0d0
        /*0734*/ 	.short	0x0100
        /*0736*/ 	.byte	0x0a
	.zero		1


	//   ....[27]....
        /*0738*/ 	.word	0x000016f0
        /*073c*/ 	.word	0x000000ff
        /*0740*/ 	.word	0x0001c0d8
        /*0744*/ 	.short	0x0100
        /*0746*/ 	.byte	0x0a
	.zero		1


	//   ....[28]....
        /*0748*/ 	.word	0x00001cd0
        /*074c*/ 	.word	0x000000ff
        /*0750*/ 	.word	0x0001c000
        /*0754*/ 	.short	0x010a
        /*0756*/ 	.byte	0x14
	.zero		1


	//   ....[29]....
        /*0758*/ 	.word	0x00001d50
        /*075c*/ 	.word	0x000000ff
        /*0760*/ 	.word	0x0001c020
        /*0764*/ 	.short	0x010a
        /*0766*/ 	.byte	0x06
	.zero		1


	//   ....[30]....
        /*0768*/ 	.word	0x00001e40
        /*076c*/ 	.word	0x000000ff
        /*0770*/ 	.word	0x0001c058
        /*0774*/ 	.short	0x010a
        /*0776*/ 	.byte	0x14
	.zero		1


	//   ....[31]....
        /*0778*/ 	.word	0x00002120
        /*077c*/ 	.word	0x000000ff
        /*0780*/ 	.word	0x0001c008
        /*0784*/ 	.short	0x010a
        /*0786*/ 	.byte	0x14
	.zero		1


	//   ....[32]....
        /*0788*/ 	.word	0x000021b0
        /*078c*/ 	.word	0x000000ff
        /*0790*/ 	.word	0x0001c068
        /*0794*/ 	.short	0x010a
        /*0796*/ 	.byte	0x14
	.zero		1


	//   ....[33]....
        /*0798*/ 	.word	0x00002480
        /*079c*/ 	.word	0x000000ff
        /*07a0*/ 	.word	0x0001c020
        /*07a4*/ 	.short	0x010a
        /*07a6*/ 	.byte	0x04
	.zero		1


	//   ....[34]....
        /*07a8*/ 	.word	0x00002530
        /*07ac*/ 	.word	0x000000ff
        /*07b0*/ 	.word	0x0001c0a0
        /*07b4*/ 	.short	0x010a
        /*07b6*/ 	.byte	0x14
	.zero		1


	//   ....[35]....
        /*07b8*/ 	.word	0x000025b0
        /*07bc*/ 	.word	0x000000ff
        /*07c0*/ 	.word	0x0001c058
        /*07c4*/ 	.short	0x010a
        /*07c6*/ 	.byte	0x14
	.zero		1


	//   ....[36]....
        /*07c8*/ 	.word	0x00002bf0
        /*07cc*/ 	.word	0x000000ff
        /*07d0*/ 	.word	0x0001c020
        /*07d4*/ 	.short	0x010a
        /*07d6*/ 	.byte	0x07
	.zero		1


	//   ....[37]....
        /*07d8*/ 	.word	0x00002fd0
        /*07dc*/ 	.word	0x000000ff
        /*07e0*/ 	.word	0x0001c0a8
        /*07e4*/ 	.short	0x010a
        /*07e6*/ 	.byte	0x14
	.zero		1


	//   ....[38]....
        /*07e8*/ 	.word	0x00003050
        /*07ec*/ 	.word	0x000000ff
        /*07f0*/ 	.word	0x0001c068
        /*07f4*/ 	.short	0x010a
        /*07f6*/ 	.byte	0x14
	.zero		1


	//   ....[39]....
        /*07f8*/ 	.word	0x00003880
        /*07fc*/ 	.word	0x000000ff
        /*0800*/ 	.word	0x0001c020
        /*0804*/ 	.short	0x010a
        /*0806*/ 	.byte	0x04
	.zero		1


	//   ....[40]....
        /*0808*/ 	.word	0x00003930
        /*080c*/ 	.word	0x000000ff
        /*0810*/ 	.word	0x0001c0a0
        /*0814*/ 	.short	0x010a
        /*0816*/ 	.byte	0x14
	.zero		1


	//   ....[41]....
        /*0818*/ 	.word	0x000039e0
        /*081c*/ 	.word	0x000000ff
        /*0820*/ 	.word	0x0001c058
        /*0824*/ 	.short	0x010a
        /*0826*/ 	.byte	0x14
	.zero		1


	//   ....[42]....
        /*0828*/ 	.word	0x00003f80
        /*082c*/ 	.word	0x000000ff
        /*0830*/ 	.word	0x0001c0a8
        /*0834*/ 	.short	0x010a
        /*0836*/ 	.byte	0x14
	.zero		1


	//   ....[43]....
        /*0838*/ 	.word	0x00004000
        /*083c*/ 	.word	0x000000ff
        /*0840*/ 	.word	0x0001c068
        /*0844*/ 	.short	0x010a
        /*0846*/ 	.byte	0x14
	.zero		1


	//   ....[44]....
        /*0848*/ 	.word	0x000049f0
        /*084c*/ 	.word	0x00000010
        /*0850*/ 	.word	0x0001c0c0
        /*0854*/ 	.short	0x010a
        /*0856*/ 	.byte	0xff
	.zero		1


	//   ....[45]....
        /*0858*/ 	.word	0x00007b70
        /*085c*/ 	.word	0x00000010
        /*0860*/ 	.word	0x0001c0b0
        /*0864*/ 	.short	0x0101
        /*0866*/ 	.byte	0xff
	.zero		1


	//   ....[46]....
        /*0868*/ 	.word	0x00008850
        /*086c*/ 	.word	0x00000010
        /*0870*/ 	.word	0x0001c0c8
        /*0874*/ 	.short	0x010a
        /*0876*/ 	.byte	0xff
	.zero		1


	//   ....[47]....
        /*0878*/ 	.word	0x00008c50
        /*087c*/ 	.word	0x00000010
        /*0880*/ 	.word	0x0001c0b8
        /*0884*/ 	.short	0x0101
        /*0886*/ 	.byte	0xff
	.zero		1


	//   ....[48]....
        /*0888*/ 	.word	0x00008d00
        /*088c*/ 	.word	0x0000003d
        /*0890*/ 	.word	0x0001c070
        /*0894*/ 	.short	0x010a
        /*0896*/ 	.byte	0xff
	.zero		1


	//   ....[49]....
        /*0898*/ 	.word	0x00008d90
        /*089c*/ 	.word	0x00000000
        /*08a0*/ 	.word	0x00000000
        /*08a4*/ 	.short	0x0101
        /*08a6*/ 	.byte	0xff
	.zero		1


	//   ....[50]....
        /*08a8*/ 	.word	0x00008df0
        /*08ac*/ 	.word	0x0000003d
        /*08b0*/ 	.word	0x0001c080
        /*08b4*/ 	.short	0x010a
        /*08b6*/ 	.byte	0xff
	.zero		1


	//   ....[51]....
        /*08b8*/ 	.word	0x00008f50
        /*08bc*/ 	.word	0x0000003d
        /*08c0*/ 	.word	0x0001c070
        /*08c4*/ 	.short	0x010a
        /*08c6*/ 	.byte	0xff
	.zero		1


	//   ....[52]....
        /*08c8*/ 	.word	0x000090d0
        /*08cc*/ 	.word	0x0000003d
        /*08d0*/ 	.word	0x0001c090
        /*08d4*/ 	.short	0x010a
        /*08d6*/ 	.byte	0xff
	.zero		1


	//   ....[53]....
        /*08d8*/ 	.word	0x00009910
        /*08dc*/ 	.word	0x00000000
        /*08e0*/ 	.word	0x00000000
        /*08e4*/ 	.short	0x0101
        /*08e6*/ 	.byte	0xff
	.zero		1


	//   ....[54]....
        /*08e8*/ 	.word	0x00009990
        /*08ec*/ 	.word	0x00000000
        /*08f0*/ 	.word	0x00000000
        /*08f4*/ 	.short	0x0101
        /*08f6*/ 	.byte	0xff
	.zero		1


	//   ....[55]....
        /*08f8*/ 	.word	0x000099f0
        /*08fc*/ 	.word	0x0000003d
        /*0900*/ 	.word	0x0001c080
        /*0904*/ 	.short	0x010a
        /*0906*/ 	.byte	0xff
	.zero		1


	//   ....[56]....
        /*0908*/ 	.word	0x00009b50
        /*090c*/ 	.word	0x0000003d
        /*0910*/ 	.word	0x0001c098
        /*0914*/ 	.short	0x010a
        /*0916*/ 	.byte	0xff
	.zero		1


	//   ....[57]....
        /*0918*/ 	.word	0x0000a370
        /*091c*/ 	.word	0x00000000
        /*0920*/ 	.word	0x00000000
        /*0924*/ 	.short	0x0101
        /*0926*/ 	.byte	0xff
	.zero		1


	//   ....[58]....
        /*0928*/ 	.word	0x0000a400
        /*092c*/ 	.word	0x00000003
        /*0930*/ 	.word	0x00000000
        /*0934*/ 	.short	0x0101
        /*0936*/ 	.byte	0xff
	.zero		1


	//   ....[59]....
        /*0938*/ 	.word	0x0000a490
        /*093c*/ 	.word	0x00000004
        /*0940*/ 	.word	0x00000000
        /*0944*/ 	.short	0x0101
        /*0946*/ 	.byte	0xff
	.zero		1


	//   ....[60]....
        /*0948*/ 	.word	0x0000a4e0
        /*094c*/ 	.word	0x0000003d
        /*0950*/ 	.word	0x0001c070
        /*0954*/ 	.short	0x010a
        /*0956*/ 	.byte	0xff
	.zero		1


	//   ....[61]....
        /*0958*/ 	.word	0x0000a570
        /*095c*/ 	.word	0x00000000
        /*0960*/ 	.word	0x00000000
        /*0964*/ 	.short	0x0101
        /*0966*/ 	.byte	0xff
	.zero		1


	//   ....[62]....
        /*0968*/ 	.word	0x0000a5d0
        /*096c*/ 	.word	0x0000003d
        /*0970*/ 	.word	0x0001c090
        /*0974*/ 	.short	0x010a
        /*0976*/ 	.byte	0xff
	.zero		1


	//   ....[63]....
        /*0978*/ 	.word	0x0000a650
        /*097c*/ 	.word	0x0000003d
        /*0980*/ 	.word	0x0001c0c0
        /*0984*/ 	.short	0x010a
        /*0986*/ 	.byte	0xff
	.zero		1


	//   ....[64]....
        /*0988*/ 	.word	0x0000b960
        /*098c*/ 	.word	0x00000000
        /*0990*/ 	.word	0x00000000
        /*0994*/ 	.short	0x0101
        /*0996*/ 	.byte	0xff
	.zero		1


	//   ....[65]....
        /*0998*/ 	.word	0x0000b990
        /*099c*/ 	.word	0x0000003d
        /*09a0*/ 	.word	0x0001c0b0
        /*09a4*/ 	.short	0x0101
        /*09a6*/ 	.byte	0xff
	.zero		1


	//   ....[66]....
        /*09a8*/ 	.word	0x0000ba10
        /*09ac*/ 	.word	0x0000003d
        /*09b0*/ 	.word	0x0001c080
        /*09b4*/ 	.short	0x010a
        /*09b6*/ 	.byte	0xff
	.zero		1


	//   ....[67]....
        /*09b8*/ 	.word	0x0000baa0
        /*09bc*/ 	.word	0x00000021
        /*09c0*/ 	.word	0x00000000
        /*09c4*/ 	.short	0x0101
        /*09c6*/ 	.byte	0xff
	.zero		1


	//   ....[68]....
        /*09c8*/ 	.word	0x0000baf0
        /*09cc*/ 	.word	0x0000003d
        /*09d0*/ 	.word	0x0001c098
        /*09d4*/ 	.short	0x010a
        /*09d6*/ 	.byte	0xff
	.zero		1


	//   ....[69]....
        /*09d8*/ 	.word	0x0000bb70
        /*09dc*/ 	.word	0x0000003d
        /*09e0*/ 	.word	0x0001c0c8
        /*09e4*/ 	.short	0x010a
        /*09e6*/ 	.byte	0xff
	.zero		1


	//   ....[70]....
        /*09e8*/ 	.word	0x0000ce40
        /*09ec*/ 	.word	0x00000003
        /*09f0*/ 	.word	0x00000000
        /*09f4*/ 	.short	0x0101
        /*09f6*/ 	.byte	0xff
	.zero		1


	//   ....[71]....
        /*09f8*/ 	.word	0x0000ce70
        /*09fc*/ 	.word	0x0000003d
        /*0a00*/ 	.word	0x0001c0b8
        /*0a04*/ 	.short	0x0101
        /*0a06*/ 	.byte	0xff
	.zero		1


	//   ....[72]....
        /*0a08*/ 	.word	0x0000d260
        /*0a0c*/ 	.word	0x000000ff
        /*0a10*/ 	.word	0x00000000
        /*0a14*/ 	.short	0x010a
        /*0a16*/ 	.byte	0x06
	.zero		1


	//   ....[73]....
        /*0a18*/ 	.word	0x0000d4e0
        /*0a1c*/ 	.word	0x000000ff
        /*0a20*/ 	.word	0x00000000
        /*0a24*/ 	.short	0x010a
        /*0a26*/ 	.byte	0x05
	.zero		1


	//   ....[74]....
        /*0a28*/ 	.word	0x0000e110
        /*0a2c*/ 	.word	0x000000ff
        /*0a30*/ 	.word	0x00000000
        /*0a34*/ 	.short	0x0101
        /*0a36*/ 	.byte	0x04
	.zero		1


	//   ....[75]....
        /*0a38*/ 	.word	0x0000e180
        /*0a3c*/ 	.word	0x000000ff
        /*0a40*/ 	.word	0x00000000
        /*0a44*/ 	.short	0x010a
        /*0a46*/ 	.byte	0x29
	.zero		1


	//   ....[76]....
        /*0a48*/ 	.word	0x0000e4e0
        /*0a4c*/ 	.word	0x000000ff
        /*0a50*/ 	.word	0x00000000
        /*0a54*/ 	.short	0x0101
        /*0a56*/ 	.byte	0x28
	.zero		1


	//   ....[77]....
        /*0a58*/ 	.word	0x00010ee0
        /*0a5c*/ 	.word	0x000000ff
        /*0a60*/ 	.word	0x00000000
        /*0a64*/ 	.short	0x0101
        /*0a66*/ 	.byte	0x05
	.zero		1


	//   ....[78]....
        /*0a68*/ 	.word	0x00011060
        /*0a6c*/ 	.word	0x000000ff
        /*0a70*/ 	.word	0x00000000
        /*0a74*/ 	.short	0x010a
        /*0a76*/ 	.byte	0x06
	.zero		1


	//   ....[79]....
        /*0a78*/ 	.word	0x000116c0
        /*0a7c*/ 	.word	0x000000ff
        /*0a80*/ 	.word	0x00000000
        /*0a84*/ 	.short	0x010a
        /*0a86*/ 	.byte	0x06
	.zero		1


	//   ....[80]....
        /*0a88*/ 	.word	0x00011a50
        /*0a8c*/ 	.word	0x000000ff
        /*0a90*/ 	.word	0x00000000
        /*0a94*/ 	.short	0x010a
        /*0a96*/ 	.byte	0x04
	.zero		1


	//   ....[81]....
        /*0a98*/ 	.word	0x00013e70
        /*0a9c*/ 	.word	0x000000ff
        /*0aa0*/ 	.word	0x00000000
        /*0aa4*/ 	.short	0x0101
        /*0aa6*/ 	.byte	0x04
	.zero		1


	//   ....[82]....
        /*0aa8*/ 	.word	0x00013e90
        /*0aac*/ 	.word	0x000000ff
        /*0ab0*/ 	.word	0x00000000
        /*0ab4*/ 	.short	0x010a
        /*0ab6*/ 	.byte	0x29
	.zero		1


	//   ....[83]....
        /*0ab8*/ 	.word	0x00014020
        /*0abc*/ 	.word	0x000000ff
        /*0ac0*/ 	.word	0x00000000
        /*0ac4*/ 	.short	0x0101
        /*0ac6*/ 	.byte	0x28
	.zero		1


	//   ....[84]....
        /*0ac8*/ 	.word	0x00016c50
        /*0acc*/ 	.word	0x000000ff
        /*0ad0*/ 	.word	0x00000000
        /*0ad4*/ 	.short	0x0101
        /*0ad6*/ 	.byte	0x05
	.zero		1


	//   ....[85]....
        /*0ad8*/ 	.word	0x00016dc0
        /*0adc*/ 	.word	0x000000ff
        /*0ae0*/ 	.word	0x00000000
        /*0ae4*/ 	.short	0x010a
        /*0ae6*/ 	.byte	0x05
	.zero		1


	//   ....[86]....
        /*0ae8*/ 	.word	0x000173e0
        /*0aec*/ 	.word	0x000000ff
        /*0af0*/ 	.word	0x00000000
        /*0af4*/ 	.short	0x010a
        /*0af6*/ 	.byte	0x05
	.zero		1


	//   ....[87]....
        /*0af8*/ 	.word	0x00017660
        /*0afc*/ 	.word	0x000000ff
        /*0b00*/ 	.word	0x00000000
        /*0b04*/ 	.short	0x0101
        /*0b06*/ 	.byte	0x04
	.zero		1


	//   ....[88]....
        /*0b08*/ 	.word	0x000176f0
        /*0b0c*/ 	.word	0x000000ff
        /*0b10*/ 	.word	0x00000000
        /*0b14*/ 	.short	0x010a
        /*0b16*/ 	.byte	0x04
	.zero		1


	//   ....[89]....
        /*0b18*/ 	.word	0x000177a0
        /*0b1c*/ 	.word	0x000000ff
        /*0b20*/ 	.word	0x00000000
        /*0b24*/ 	.short	0x0101
        /*0b26*/ 	.byte	0x04
	.zero		1


	//   ....[90]....
        /*0b28*/ 	.word	0x00017de0
        /*0b2c*/ 	.word	0x000000ff
        /*0b30*/ 	.word	0x0001c010
        /*0b34*/ 	.short	0x010a
        /*0b36*/ 	.byte	0x08
	.zero		1


	//   ....[91]....
        /*0b38*/ 	.word	0x00017f90
        /*0b3c*/ 	.word	0x000000ff
        /*0b40*/ 	.word	0x0001c038
        /*0b44*/ 	.short	0x010a
        /*0b46*/ 	.byte	0x11
	.zero		1


	//   ....[92]....
        /*0b48*/ 	.word	0x00018190
        /*0b4c*/ 	.word	0x000000ff
        /*0b50*/ 	.word	0x0001c018
        /*0b54*/ 	.short	0x010a
        /*0b56*/ 	.byte	0x08
	.zero		1


	//   ....[93]....
        /*0b58*/ 	.word	0x00018380
        /*0b5c*/ 	.word	0x000000ff
        /*0b60*/ 	.word	0x0001c038
        /*0b64*/ 	.short	0x010a
        /*0b66*/ 	.byte	0x11
	.zero		1


	//   ....[94]....
        /*0b68*/ 	.word	0x000186c0
        /*0b6c*/ 	.word	0x000000ff
        /*0b70*/ 	.word	0x0001c038
        /*0b74*/ 	.short	0x010a
        /*0b76*/ 	.byte	0x11
	.zero		1


	//   ....[95]....
        /*0b78*/ 	.word	0x000188f0
        /*0b7c*/ 	.word	0x000000ff
        /*0b80*/ 	.word	0x0001c038
        /*0b84*/ 	.short	0x010a
        /*0b86*/ 	.byte	0x11
	.zero		1


	//   ....[96]....
        /*0b88*/ 	.word	0x00018af0
        /*0b8c*/ 	.word	0x000000ff
        /*0b90*/ 	.word	0x0001c038
        /*0b94*/ 	.short	0x010a
        /*0b96*/ 	.byte	0x11
	.zero		1


	//   ....[97]....
        /*0b98*/ 	.word	0x00018cf0
        /*0b9c*/ 	.word	0x000000ff
        /*0ba0*/ 	.word	0x0001c038
        /*0ba4*/ 	.short	0x010a
        /*0ba6*/ 	.byte	0x11
	.zero		1


	//   ....[98]....
        /*0ba8*/ 	.word	0x00018ef0
        /*0bac*/ 	.word	0x000000ff
        /*0bb0*/ 	.word	0x0001c038
        /*0bb4*/ 	.short	0x010a
        /*0bb6*/ 	.byte	0x11
	.zero		1


	//   ....[99]....
        /*0bb8*/ 	.word	0x000190f0
        /*0bbc*/ 	.word	0x000000ff
        /*0bc0*/ 	.word	0x0001c038
        /*0bc4*/ 	.short	0x010a
        /*0bc6*/ 	.byte	0x11
	.zero		1


	//   ....[100]....
        /*0bc8*/ 	.word	0x00019300
        /*0bcc*/ 	.word	0x000000ff
        /*0bd0*/ 	.word	0x0001c038
        /*0bd4*/ 	.short	0x010a
        /*0bd6*/ 	.byte	0x11
	.zero		1


	//   ....[101]....
        /*0bd8*/ 	.word	0x00019500
        /*0bdc*/ 	.word	0x000000ff
        /*0be0*/ 	.word	0x0001c038
        /*0be4*/ 	.short	0x010a
        /*0be6*/ 	.byte	0x11
	.zero		1


	//   ....[102]....
        /*0be8*/ 	.word	0x00019750
        /*0bec*/ 	.word	0x000000ff
        /*0bf0*/ 	.word	0x0001c038
        /*0bf4*/ 	.short	0x010a
        /*0bf6*/ 	.byte	0x11
	.zero		1


	//   ....[103]....
        /*0bf8*/ 	.word	0x00019950
        /*0bfc*/ 	.word	0x000000ff
        /*0c00*/ 	.word	0x0001c038
        /*0c04*/ 	.short	0x010a
        /*0c06*/ 	.byte	0x11
	.zero		1


	//   ....[104]....
        /*0c08*/ 	.word	0x00019b70
        /*0c0c*/ 	.word	0x000000ff
        /*0c10*/ 	.word	0x0001c038
        /*0c14*/ 	.short	0x010a
        /*0c16*/ 	.byte	0x11
	.zero		1


	//   ....[105]....
        /*0c18*/ 	.word	0x00019d70
        /*0c1c*/ 	.word	0x000000ff
        /*0c20*/ 	.word	0x0001c038
        /*0c24*/ 	.short	0x010a
        /*0c26*/ 	.byte	0x11
	.zero		1


	//   ....[106]....
        /*0c28*/ 	.word	0x00019fa0
        /*0c2c*/ 	.word	0x000000ff
        /*0c30*/ 	.word	0x0001c038
        /*0c34*/ 	.short	0x010a
        /*0c36*/ 	.byte	0x11
	.zero		1


	//   ....[107]....
        /*0c38*/ 	.word	0x0001a1a0
        /*0c3c*/ 	.word	0x000000ff
        /*0c40*/ 	.word	0x0001c038
        /*0c44*/ 	.short	0x010a
        /*0c46*/ 	.byte	0x09
	.zero		1


	//   ....[108]....
        /*0c48*/ 	.word	0x0001a840
        /*0c4c*/ 	.word	0x000000ff
        /*0c50*/ 	.word	0x0001c0b0
        /*0c54*/ 	.short	0x010a
        /*0c56*/ 	.byte	0x11
	.zero		1


	//   ....[109]....
        /*0c58*/ 	.word	0x0001a8e0
        /*0c5c*/ 	.word	0x000000ff
        /*0c60*/ 	.word	0x0001c0b8
        /*0c64*/ 	.short	0x010a
        /*0c66*/ 	.byte	0x11
	.zero		1


	//   ....[110]....
        /*0c68*/ 	.word	0x0001a9c0
        /*0c6c*/ 	.word	0x000000ff
        /*0c70*/ 	.word	0x00000000
        /*0c74*/ 	.short	0x0101
        /*0c76*/ 	.byte	0x08
	.zero		1


	//   ....[111]....
        /*0c78*/ 	.word	0x0001aa40
        /*0c7c*/ 	.word	0x000000ff
        /*0c80*/ 	.word	0x00000000
        /*0c84*/ 	.short	0x0101
        /*0c86*/ 	.byte	0x11
	.zero		1


	//   ....[112]....
        /*0c88*/ 	.word	0x0001ad70
        /*0c8c*/ 	.word	0x00000000
        /*0c90*/ 	.word	0x0001c000
        /*0c94*/ 	.short	0x010a
        /*0c96*/ 	.byte	0xff
	.zero		1


	//   ....[113]....
        /*0c98*/ 	.word	0x0001add0
        /*0c9c*/ 	.word	0x00000000
        /*0ca0*/ 	.word	0x0001c020
        /*0ca4*/ 	.short	0x010a
        /*0ca6*/ 	.byte	0xff
	.zero		1


	//   ....[114]....
        /*0ca8*/ 	.word	0x0001ae30
        /*0cac*/ 	.word	0x00000003
        /*0cb0*/ 	.word	0x0001c058
        /*0cb4*/ 	.short	0x010a
        /*0cb6*/ 	.byte	0xff
	.zero		1


	//   ....[115]....
        /*0cb8*/ 	.word	0x0001ae90
        /*0cbc*/ 	.word	0x00000000
        /*0cc0*/ 	.word	0x0001c008
        /*0cc4*/ 	.short	0x010a
        /*0cc6*/ 	.byte	0xff
	.zero		1


	//   ....[116]....
        /*0cc8*/ 	.word	0x0001aef0
        /*0ccc*/ 	.word	0x00000000
        /*0cd0*/ 	.word	0x0001c068
        /*0cd4*/ 	.short	0x010a
        /*0cd6*/ 	.byte	0xff
	.zero		1


	//   ....[117]....
        /*0cd8*/ 	.word	0x0001af50
        /*0cdc*/ 	.word	0x00000000
        /*0ce0*/ 	.word	0x0001c020
        /*0ce4*/ 	.short	0x010a
        /*0ce6*/ 	.byte	0xff
	.zero		1


	//   ....[118]....
        /*0ce8*/ 	.word	0x0001afb0
        /*0cec*/ 	.word	0x00000000
        /*0cf0*/ 	.word	0x0001c0a0
        /*0cf4*/ 	.short	0x010a
        /*0cf6*/ 	.byte	0xff
	.zero		1


	//   ....[119]....
        /*0cf8*/ 	.word	0x0001b010
        /*0cfc*/ 	.word	0x00000000
        /*0d00*/ 	.word	0x0001c058
        /*0d04*/ 	.short	0x010a
        /*0d06*/ 	.byte	0xff
	.zero		1


	//   ....[120]....
        /*0d08*/ 	.word	0x0001b070
        /*0d0c*/ 	.word	0x00000000
        /*0d10*/ 	.word	0x0001c020
        /*0d14*/ 	.short	0x010a
        /*0d16*/ 	.byte	0xff
	.zero		1


	//   ....[121]....
        /*0d18*/ 	.word	0x0001b0d0
        /*0d1c*/ 	.word	0x00000000
        /*0d20*/ 	.word	0x0001c0a8
        /*0d24*/ 	.short	0x010a
        /*0d26*/ 	.byte	0xff
	.zero		1


	//   ....[122]....
        /*0d28*/ 	.word	0x0001b130
        /*0d2c*/ 	.word	0x00000000
        /*0d30*/ 	.word	0x0001c068
        /*0d34*/ 	.short	0x010a
        /*0d36*/ 	.byte	0xff
	.zero		1


	//   ....[123]....
        /*0d38*/ 	.word	0x0001b190
        /*0d3c*/ 	.word	0x00000000
        /*0d40*/ 	.word	0x0001c020
        /*0d44*/ 	.short	0x010a
        /*0d46*/ 	.byte	0xff
	.zero		1


	//   ....[124]....
        /*0d48*/ 	.word	0x0001b1f0
        /*0d4c*/ 	.word	0x00000000
        /*0d50*/ 	.word	0x0001c0a0
        /*0d54*/ 	.short	0x010a
        /*0d56*/ 	.byte	0xff
	.zero		1


	//   ....[125]....
        /*0d58*/ 	.word	0x0001b270
        /*0d5c*/ 	.word	0x00000006
        /*0d60*/ 	.word	0x0001c058
        /*0d64*/ 	.short	0x010a
        /*0d66*/ 	.byte	0xff
	.zero		1


	//   ....[126]....
        /*0d68*/ 	.word	0x0001b2d0
        /*0d6c*/ 	.word	0x00000000
        /*0d70*/ 	.word	0x0001c0a8
        /*0d74*/ 	.short	0x010a
        /*0d76*/ 	.byte	0xff
	.zero		1


	//   ....[127]....
        /*0d78*/ 	.word	0x0001b330
        /*0d7c*/ 	.word	0x00000000
        /*0d80*/ 	.word	0x0001c068
        /*0d84*/ 	.short	0x010a
        /*0d86*/ 	.byte	0xff
	.zero		1


	//   ....[128]....
        /*0d88*/ 	.word	0x0001b380
        /*0d8c*/ 	.word	0x00000010
        /*0d90*/ 	.word	0x0001c0c0
        /*0d94*/ 	.short	0x010a
        /*0d96*/ 	.byte	0xff
	.zero		1


	//   ....[129]....
        /*0d98*/ 	.word	0x0001b3d0
        /*0d9c*/ 	.word	0x00000010
        /*0da0*/ 	.word	0x0001c0c8
        /*0da4*/ 	.short	0x010a
        /*0da6*/ 	.byte	0xff
	.zero		1


	//   ....[130]....
        /*0da8*/ 	.word	0x0001b420
        /*0dac*/ 	.word	0x0000003d
        /*0db0*/ 	.word	0x0001c070
        /*0db4*/ 	.short	0x010a
        /*0db6*/ 	.byte	0xff
	.zero		1


	//   ....[131]....
        /*0db8*/ 	.word	0x0001b470
        /*0dbc*/ 	.word	0x0000003d
        /*0dc0*/ 	.word	0x0001c080
        /*0dc4*/ 	.short	0x010a
        /*0dc6*/ 	.byte	0xff
	.zero		1


	//   ....[132]....
        /*0dc8*/ 	.word	0x0001b4c0
        /*0dcc*/ 	.word	0x0000003d
        /*0dd0*/ 	.word	0x0001c070
        /*0dd4*/ 	.short	0x010a
        /*0dd6*/ 	.byte	0xff
	.zero		1


	//   ....[133]....
        /*0dd8*/ 	.word	0x0001b510
        /*0ddc*/ 	.word	0x0000003d
        /*0de0*/ 	.word	0x0001c090
        /*0de4*/ 	.short	0x010a
        /*0de6*/ 	.byte	0xff
	.zero		1


	//   ....[134]....
        /*0de8*/ 	.word	0x0001b560
        /*0dec*/ 	.word	0x0000003d
        /*0df0*/ 	.word	0x0001c080
        /*0df4*/ 	.short	0x010a
        /*0df6*/ 	.byte	0xff
	.zero		1


	//   ....[135]....
        /*0df8*/ 	.word	0x0001b5b0
        /*0dfc*/ 	.word	0x0000003d
        /*0e00*/ 	.word	0x0001c098
        /*0e04*/ 	.short	0x010a
        /*0e06*/ 	.byte	0xff
	.zero		1


	//   ....[136]....
        /*0e08*/ 	.word	0x0001b600
        /*0e0c*/ 	.word	0x0000003d
        /*0e10*/ 	.word	0x0001c070
        /*0e14*/ 	.short	0x010a
        /*0e16*/ 	.byte	0xff
	.zero		1


	//   ....[137]....
        /*0e18*/ 	.word	0x0001b650
        /*0e1c*/ 	.word	0x0000003d
        /*0e20*/ 	.word	0x0001c090
        /*0e24*/ 	.short	0x010a
        /*0e26*/ 	.byte	0xff
	.zero		1


	//   ....[138]....
        /*0e28*/ 	.word	0x0001b6a0
        /*0e2c*/ 	.word	0x0000003d
        /*0e30*/ 	.word	0x0001c0c0
        /*0e34*/ 	.short	0x010a
        /*0e36*/ 	.byte	0xff
	.zero		1


	//   ....[139]....
        /*0e38*/ 	.word	0x0001b6f0
        /*0e3c*/ 	.word	0x0000003d
        /*0e40*/ 	.word	0x0001c080
        /*0e44*/ 	.short	0x010a
        /*0e46*/ 	.byte	0xff
	.zero		1


	//   ....[140]....
        /*0e48*/ 	.word	0x0001b740
        /*0e4c*/ 	.word	0x0000003d
        /*0e50*/ 	.word	0x0001c098
        /*0e54*/ 	.short	0x010a
        /*0e56*/ 	.byte	0xff
	.zero		1


	//   ....[141]....
        /*0e58*/ 	.word	0x0001b790
        /*0e5c*/ 	.word	0x0000003d
        /*0e60*/ 	.word	0x0001c0c8
        /*0e64*/ 	.short	0x010a
        /*0e66*/ 	.byte	0xff
	.zero		1


	//   ....[142]....
        /*0e68*/ 	.word	0x0001b7f0
        /*0e6c*/ 	.word	0x00000000
        /*0e70*/ 	.word	0x00000000
        /*0e74*/ 	.short	0x010a
        /*0e76*/ 	.byte	0xff
	.zero		1


	//   ....[143]....
        /*0e78*/ 	.word	0x0001b850
        /*0e7c*/ 	.word	0x00000000
        /*0e80*/ 	.word	0x00000000
        /*0e84*/ 	.short	0x010a
        /*0e86*/ 	.byte	0xff
	.zero		1


	//   ....[144]....
        /*0e88*/ 	.word	0x0001b8b0
        /*0e8c*/ 	.word	0x00000004
        /*0e90*/ 	.word	0x00000000
        /*0e94*/ 	.short	0x010a
        /*0e96*/ 	.byte	0xff
	.zero		1


	//   ....[145]....
        /*0e98*/ 	.word	0x0001b910
        /*0e9c*/ 	.word	0x00000005
        /*0ea0*/ 	.word	0x00000000
        /*0ea4*/ 	.short	0x010a
        /*0ea6*/ 	.byte	0xff
	.zero		1


	//   ....[146]....
        /*0ea8*/ 	.word	0x0001b970
        /*0eac*/ 	.word	0x00000003
        /*0eb0*/ 	.word	0x00000000
        /*0eb4*/ 	.short	0x010a
        /*0eb6*/ 	.byte	0xff
	.zero		1


	//   ....[147]....
        /*0eb8*/ 	.word	0x0001b9d0
        /*0ebc*/ 	.word	0x00000000
        /*0ec0*/ 	.word	0x00000000
        /*0ec4*/ 	.short	0x010a
        /*0ec6*/ 	.byte	0xff
	.zero		1


	//   ....[148]....
        /*0ec8*/ 	.word	0x0001ba30
        /*0ecc*/ 	.word	0x00000004
        /*0ed0*/ 	.word	0x00000000
        /*0ed4*/ 	.short	0x010a
        /*0ed6*/ 	.byte	0xff
	.zero		1


	//   ....[149]....
        /*0ed8*/ 	.word	0x0001ba90
        /*0edc*/ 	.word	0x00000003
        /*0ee0*/ 	.word	0x00000000
        /*0ee4*/ 	.short	0x010a
        /*0ee6*/ 	.byte	0xff
	.zero		1


	//   ....[150]....
        /*0ee8*/ 	.word	0x0001baf0
        /*0eec*/ 	.word	0x00000003
        /*0ef0*/ 	.word	0x00000000
        /*0ef4*/ 	.short	0x010a
        /*0ef6*/ 	.byte	0xff
	.zero		1


	//   ....[151]....
        /*0ef8*/ 	.word	0x0001bb50
        /*0efc*/ 	.word	0x00000000
        /*0f00*/ 	.word	0x00000000
        /*0f04*/ 	.short	0x010a
        /*0f06*/ 	.byte	0xff
	.zero		1


	//   ....[152]....
        /*0f08*/ 	.word	0x0001bbb0
        /*0f0c*/ 	.word	0x00000003
        /*0f10*/ 	.word	0x0001c010
        /*0f14*/ 	.short	0x010a
        /*0f16*/ 	.byte	0xff
	.zero		1


	//   ....[153]....
        /*0f18*/ 	.word	0x0001bc10
        /*0f1c*/ 	.word	0x00000000
        /*0f20*/ 	.word	0x0001c038
        /*0f24*/ 	.short	0x010a
        /*0f26*/ 	.byte	0xff
	.zero		1


	//   ....[154]....
        /*0f28*/ 	.word	0x0001bc70
        /*0f2c*/ 	.word	0x00000003
        /*0f30*/ 	.word	0x0001c018
        /*0f34*/ 	.short	0x010a
        /*0f36*/ 	.byte	0xff
	.zero		1


	//   ....[155]....
        /*0f38*/ 	.word	0x0001bcd0
        /*0f3c*/ 	.word	0x00000000
        /*0f40*/ 	.word	0x0001c038
        /*0f44*/ 	.short	0x010a
        /*0f46*/ 	.byte	0xff
	.zero		1


	//   ....[156]....
        /*0f48*/ 	.word	0x0001bd30
        /*0f4c*/ 	.word	0x00000000
        /*0f50*/ 	.word	0x0001c038
        /*0f54*/ 	.short	0x010a
        /*0f56*/ 	.byte	0xff
	.zero		1


	//   ....[157]....
        /*0f58*/ 	.word	0x0001bd90
        /*0f5c*/ 	.word	0x00000000
        /*0f60*/ 	.word	0x0001c038
        /*0f64*/ 	.short	0x010a
        /*0f66*/ 	.byte	0xff
	.zero		1


	//   ....[158]....
        /*0f68*/ 	.word	0x0001bdf0
        /*0f6c*/ 	.word	0x00000000
        /*0f70*/ 	.word	0x0001c038
        /*0f74*/ 	.short	0x010a
        /*0f76*/ 	.byte	0xff
	.zero		1


	//   ....[159]....
        /*0f78*/ 	.word	0x0001be50
        /*0f7c*/ 	.word	0x00000000
        /*0f80*/ 	.word	0x0001c038
        /*0f84*/ 	.short	0x010a
        /*0f86*/ 	.byte	0xff
	.zero		1


	//   ....[160]....
        /*0f88*/ 	.word	0x0001beb0
        /*0f8c*/ 	.word	0x00000000
        /*0f90*/ 	.word	0x0001c038
        /*0f94*/ 	.short	0x010a
        /*0f96*/ 	.byte	0xff
	.zero		1


	//   ....[161]....
        /*0f98*/ 	.word	0x0001bf10
        /*0f9c*/ 	.word	0x00000000
        /*0fa0*/ 	.word	0x0001c038
        /*0fa4*/ 	.short	0x010a
        /*0fa6*/ 	.byte	0xff
	.zero		1


	//   ....[162]....
        /*0fa8*/ 	.word	0x0001bf70
        /*0fac*/ 	.word	0x00000000
        /*0fb0*/ 	.word	0x0001c038
        /*0fb4*/ 	.short	0x010a
        /*0fb6*/ 	.byte	0xff
	.zero		1


	//   ....[163]....
        /*0fb8*/ 	.word	0x0001bfd0
        /*0fbc*/ 	.word	0x00000000
        /*0fc0*/ 	.word	0x0001c038
        /*0fc4*/ 	.short	0x010a
        /*0fc6*/ 	.byte	0xff
	.zero		1


	//   ....[164]....
        /*0fc8*/ 	.word	0x0001c030
        /*0fcc*/ 	.word	0x00000000
        /*0fd0*/ 	.word	0x0001c038
        /*0fd4*/ 	.short	0x010a
        /*0fd6*/ 	.byte	0xff
	.zero		1


	//   ....[165]....
        /*0fd8*/ 	.word	0x0001c090
        /*0fdc*/ 	.word	0x00000000
        /*0fe0*/ 	.word	0x0001c038
        /*0fe4*/ 	.short	0x010a
        /*0fe6*/ 	.byte	0xff
	.zero		1


	//   ....[166]....
        /*0fe8*/ 	.word	0x0001c0f0
        /*0fec*/ 	.word	0x00000000
        /*0ff0*/ 	.word	0x0001c038
        /*0ff4*/ 	.short	0x010a
        /*0ff6*/ 	.byte	0xff
	.zero		1


	//   ....[167]....
        /*0ff8*/ 	.word	0x0001c150
        /*0ffc*/ 	.word	0x00000000
        /*1000*/ 	.word	0x0001c038
        /*1004*/ 	.short	0x010a
        /*1006*/ 	.byte	0xff
	.zero		1


	//   ....[168]....
        /*1008*/ 	.word	0x0001c1b0
        /*100c*/ 	.word	0x00000000
        /*1010*/ 	.word	0x0001c038
        /*1014*/ 	.short	0x010a
        /*1016*/ 	.byte	0xff
	.zero		1


	//   ....[169]....
        /*1018*/ 	.word	0x0001c210
        /*101c*/ 	.word	0x00000000
        /*1020*/ 	.word	0x0001c038
        /*1024*/ 	.short	0x010a
        /*1026*/ 	.byte	0xff
	.zero		1


	//   ....[170]....
        /*1028*/ 	.word	0x0001c270
        /*102c*/ 	.word	0x00000000
        /*1030*/ 	.word	0x0001c0b0
        /*1034*/ 	.short	0x010a
        /*1036*/ 	.byte	0xff
	.zero		1


	//   ....[171]....
        /*1038*/ 	.word	0x0001c2d0
        /*103c*/ 	.word	0x00000000
        /*1040*/ 	.word	0x0001c0b8
        /*1044*/ 	.short	0x010a
        /*1046*/ 	.byte	0xff
	.zero		1


	//----- nvinfo : EIATTR_NUM_MBARRIERS
	.align		4
.L_66:
        /*1048*/ 	.byte	0x03, 0x38
        /*104a*/ 	.short	0x001c


	//----- nvinfo : EIATTR_EXIT_INSTR_OFFSETS
	.align		4
        /*104c*/ 	.byte	0x04, 0x1c
        /*104e*/ 	.short	(.L_68 - .L_67)


	//   ....[0]....
.L_67:
        /*1050*/ 	.word	0x000017c0


	//   ....[1]....
        /*1054*/ 	.word	0x000045e0


	//   ....[2]....
        /*1058*/ 	.word	0x00004640


	//   ....[3]....
        /*105c*/ 	.word	0x0000cf10


	//   ....[4]....
        /*1060*/ 	.word	0x0000cf80


	//   ....[5]....
        /*1064*/ 	.word	0x00017840


	//   ....[6]....
        /*1068*/ 	.word	0x000178d0


	//   ....[7]....
        /*106c*/ 	.word	0x00017920


	//   ....[8]....
        /*1070*/ 	.word	0x0001a390


	//   ....[9]....
        /*1074*/ 	.word	0x0001a3e0


	//   ....[10]....
        /*1078*/ 	.word	0x0001aa90


	//   ....[11]....
        /*107c*/ 	.word	0x0001ad50


	//----- nvinfo : EIATTR_INDIRECT_BRANCH_TARGETS
	.align		4
.L_68:
        /*1080*/ 	.byte	0x04, 0x34
        /*1082*/ 	.short	(.L_70 - .L_69)


	//   ....[0]....
.L_69:
        /*1084*/ 	.word	.L_x_510@srel
        /*1088*/ 	.short	0x0
        /*108a*/ 	.short	0x0
        /*108c*/ 	.word	0x3
        /*1090*/ 	.word	.L_x_511@srel
        /*1094*/ 	.word	.L_x_512@srel
        /*1098*/ 	.word	.L_x_513@srel


	//----- nvinfo : EIATTR_MAX_THREADS
	.align		4
.L_70:
        /*109c*/ 	.byte	0x04, 0x05
        /*109e*/ 	.short	(.L_72 - .L_71)
.L_71:
        /*10a0*/ 	.word	0x00000200
        /*10a4*/ 	.word	0x00000001
        /*10a8*/ 	.word	0x00000001


	//----- nvinfo : EIATTR_CRS_STACK_SIZE
	.align		4
.L_72:
        /*10ac*/ 	.byte	0x04, 0x1e
        /*10ae*/ 	.short	(.L_74 - .L_73)
.L_73:
        /*10b0*/ 	.word	0x00000000


	//----- nvinfo : EIATTR_CBANK_PARAM_SIZE
	.align		4
.L_74:
        /*10b4*/ 	.byte	0x03, 0x19
        /*10b6*/ 	.short	0x0600


	//----- nvinfo : EIATTR_PARAM_CBANK
	.align		4
        /*10b8*/ 	.byte	0x04, 0x0a
        /*10ba*/ 	.short	(.L_76 - .L_75)
	.align		4
.L_75:
        /*10bc*/ 	.word	index@(.nv.constant0._ZN7cutlass13device_kernelINS_4fmha6kernel36Sm100FmhaFwdKernelTmaWarpspecializedIN4cute5tupleIJiiiNS5_IJNS5_IJiiEEEiEEEEEENS1_10collective38Sm100FmhaFwdMainloopTmaWarpspecializedINS_10bfloat16_tEffNS5_IJNS4_1CILi256EEENSC_ILi128EEENSC_ILi64EEEEEENS5_IJiNSC_ILi1EEES7_EEENS5_IJiSH_NS5_IJNS5_IJNSC_ILi0EEEiEEEiEEEEEESM_NS9_12ResidualMaskENS5_IJNSC_ILi2EEESH_SH_EEENSC_ILb0EEEEENS9_38Sm100FmhaFwdEpilogueTmaWarpspecializedINS_6half_tEfNS5_IJSE_SF_SE_EEESI_NS5_IJSH_S7_EEESQ_EENS2_23PersistentTileSchedulerENS2_41Sm100FmhaCtxKernelWarpspecializedScheduleEEEEEvNT_6ParamsE)
        /*10c0*/ 	.short	0x0380
        /*10c2*/ 	.short	0x0600


	//----- nvinfo : EIATTR_SW_WAR
	.align		4
.L_76:
        /*10c4*/ 	.byte	0x04, 0x36
        /*10c6*/ 	.short	(.L_78 - .L_77)
.L_77:
        /*10c8*/ 	.word	0x00000008
.L_78:


//--------------------- .nv.callgraph             --------------------------
	.section	.nv.callgraph,"",@"SHT_CUDA_CALLGRAPH"
	.align	4
	.sectionentsize	8
	.align		4
        /*0000*/ 	.word	0x00000000
	.align		4
        /*0004*/ 	.word	0xffffffff
	.align		4
        /*0008*/ 	.word	index@(_ZN7cutlass13device_kernelINS_4fmha6kernel36Sm100FmhaFwdKernelTmaWarpspecializedIN4cute5tupleIJiiiNS5_IJNS5_IJiiEEEiEEEEEENS1_10collective38Sm100FmhaFwdMainloopTmaWarpspecializedINS_10bfloat16_tEffNS5_IJNS4_1CILi256EEENSC_ILi128EEENSC_ILi64EEEEEENS5_IJiNSC_ILi1EEES7_EEENS5_IJiSH_NS5_IJNS5_IJNSC_ILi0EEEiEEEiEEEEEESM_NS9_12ResidualMaskENS5_IJNSC_ILi2EEESH_SH_EEENSC_ILb0EEEEENS9_38Sm100FmhaFwdEpilogueTmaWarpspecializedINS_6half_tEfNS5_IJSE_SF_SE_EEESI_NS5_IJSH_S7_EEESQ_EENS2_23PersistentTileSchedulerENS2_41Sm100FmhaCtxKernelWarpspecializedScheduleEEEEEvNT_6ParamsE)
	.align		4
        /*000c*/ 	.word	index@(__assertfail)
	.align		4
        /*0010*/ 	.word	index@(_ZN7cutlass13device_kernelINS_4fmha6kernel36Sm100FmhaFwdKernelTmaWarpspecializedIN4cute5tupleIJiiiNS5_IJNS5_IJiiEEEiEEEEEENS1_10collective38Sm100FmhaFwdMainloopTmaWarpspecializedINS_10bfloat16_tEffNS5_IJNS4_1CILi256EEENSC_ILi128EEENSC_ILi64EEEEEENS5_IJiNSC_ILi1EEES7_EEENS5_IJiSH_NS5_IJNS5_IJNSC_ILi0EEEiEEEiEEEEEESM_NS9_12ResidualMaskENS5_IJNSC_ILi2EEESH_SH_EEENSC_ILb0EEEEENS9_38Sm100FmhaFwdEpilogueTmaWarpspecializedINS_6half_tEfNS5_IJSE_SF_SE_EEESI_NS5_IJSH_S7_EEESQ_EENS2_23PersistentTileSchedulerENS2_41Sm100FmhaCtxKernelWarpspecializedScheduleEEEEEvNT_6ParamsE)
	.align		4
        /*0014*/ 	.word	index@(vprintf)
	.align		4
        /*0018*/ 	.word	0x00000000
	.align		4
        /*001c*/ 	.word	0xfffffffe
	.align		4
        /*0020*/ 	.word	0x00000000
	.align		4
        /*0024*/ 	.word	0xfffffffd
	.align		4
        /*0028*/ 	.word	0x00000000
	.align		4
        /*002c*/ 	.word	0xfffffffc


//--------------------- .nv.constant4             --------------------------
	.section	.nv.constant4,"a",@progbits
	.align	8
	.align		8
.nv.constant4:
        /*0000*/ 	.dword	vprintf
	.align		8
        /*0008*/ 	.dword	__assertfail
	.align		8
        /*0010*/ 	.dword	__unnamed_1
	.align		8
        /*0018*/ 	.dword	__unnamed_2
	.align		8
        /*0020*/ 	.dword	__unnamed_3
	.align		8
        /*0028*/ 	.dword	__unnamed_4
	.align		8
        /*0030*/ 	.dword	__unnamed_5
	.align		8
        /*0038*/ 	.dword	__unnamed_6
	.align		8
        /*0040*/ 	.dword	__unnamed_7
	.align		8
        /*0048*/ 	.dword	_ZN39_INTERNAL_1729e961_4_k_cu_af594665_31494cuda3std3__45__cpo5beginE
	.align		8
        /*0050*/ 	.dword	_ZN39_INTERNAL_1729e961_4_k_cu_af594665_31494cuda3std3__45__cpo3endE
	.align		8
        /*0058*/ 	.dword	_ZN39_INTERNAL_1729e961_4_k_cu_af594665_31494cuda3std3__45__cpo6cbeginE
	.align		8
        /*0060*/ 	.dword	_ZN39_INTERNAL_1729e961_4_k_cu_af594665_31494cuda3std3__45__cpo4cendE
	.align		8
        /*0068*/ 	.dword	_ZN39_INTERNAL_1729e961_4_k_cu_af594665_31494cuda3std3__441_GLOBAL__N__1729e961_4_k_cu_af594665_31496ignoreE
	.align		8
        /*0070*/ 	.dword	_ZN39_INTERNAL_1729e961_4_k_cu_af594665_31494cuda3std3__419piecewise_constructE
	.align		8
        /*0078*/ 	.dword	_ZN39_INTERNAL_1729e961_4_k_cu_af594665_31494cuda3std3__48in_placeE
	.align		8
        /*0080*/ 	.dword	_ZN39_INTERNAL_1729e961_4_k_cu_af594665_31494cuda3std6ranges3__45__cpo4swapE
	.align		8
        /*0088*/ 	.dword	_ZN39_INTERNAL_1729e961_4_k_cu_af594665_31494cuda3std6ranges3__45__cpo9iter_moveE
	.align		8
        /*0090*/ 	.dword	_ZN39_INTERNAL_1729e961_4_k_cu_af594665_31494cute7productE
	.align		8
        /*0098*/ 	.dword	_ZN39_INTERNAL_1729e961_4_k_cu_af594665_31494cute1_E
	.align		8
        /*00a0*/ 	.dword	$str$22
	.align		8
        /*00a8*/ 	.dword	$str$23
	.align		8
        /*00b0*/ 	.dword	$str$26
	.align		8
        /*00b8*/ 	.dword	$str$27
	.align		8
        /*00c0*/ 	.dword	$str$28
	.align		8
        /*00c8*/ 	.dword	$str$29
	.align		8
        /*00d0*/ 	.dword	$str$30
	.align		8
        /*00d8*/ 	.dword	$str$31
	.align		8
        /*00e0*/ 	.dword	$str$32
	.align		8
        /*00e8*/ 	.dword	$str$33
	.align		8
        /*00f0*/ 	.dword	$str$34
	.align		8
        /*00f8*/ 	.dword	$str$35
	.align		8
        /*0100*/ 	.dword	$str$36
	.align		8
        /*0108*/ 	.dword	$str$37


//--------------------- .nv.constant2._ZN7cutlass13device_kernelINS_4fmha6kernel36Sm100FmhaFwdKernelTmaWarpspecializedIN4cute5tupleIJiiiNS5_IJNS5_IJiiEEEiEEEEEENS1_10collective38Sm100FmhaFwdMainloopTmaWarpspecializedINS_10bfloat16_tEffNS5_IJNS4_1CILi256EEENSC_ILi128EEENSC_ILi64EEEEEENS5_IJiNSC_ILi1EEES7_EEENS5_IJiSH_NS5_IJNS5_IJNSC_ILi0EEEiEEEiEEEEEESM_NS9_12ResidualMaskENS5_IJNSC_ILi2EEESH_SH_EEENSC_ILb0EEEEENS9_38Sm100FmhaFwdEpilogueTmaWarpspecializedINS_6half_tEfNS5_IJSE_SF_SE_EEESI_NS5_IJSH_S7_EEESQ_EENS2_23PersistentTileSchedulerENS2_41Sm100FmhaCtxKernelWarpspecializedScheduleEEEEEvNT_6ParamsE --------------------------
	.section	.nv.constant2._ZN7cutlass13device_kernelINS_4fmha6kernel36Sm100FmhaFwdKernelTmaWarpspecializedIN4cute5tupleIJiiiNS5_IJNS5_IJiiEEEiEEEEEENS1_10collective38Sm100FmhaFwdMainloopTmaWarpspecializedINS_10bfloat16_tEffNS5_IJNS4_1CILi256EEENSC_ILi128EEENSC_ILi64EEEEEENS5_IJiNSC_ILi1EEES7_EEENS5_IJiSH_NS5_IJNS5_IJNSC_ILi0EEEiEEEiEEEEEESM_NS9_12ResidualMaskENS5_IJNSC_ILi2EEESH_SH_EEENSC_ILb0EEEEENS9_38Sm100FmhaFwdEpilogueTmaWarpspecializedINS_6half_tEfNS5_IJSE_SF_SE_EEESI_NS5_IJSH_S7_EEESQ_EENS2_23PersistentTileSchedulerENS2_41Sm100FmhaCtxKernelWarpspecializedScheduleEEEEEvNT_6ParamsE,"a",@progbits
	.sectionflags	@""
	.align	4
.nv.constant2._ZN7cutlass13device_kernelINS_4fmha6kernel36Sm100FmhaFwdKernelTmaWarpspecializedIN4cute5tupleIJiiiNS5_IJNS5_IJiiEEEiEEEEEENS1_10collective38Sm100FmhaFwdMainloopTmaWarpspecializedINS_10bfloat16_tEffNS5_IJNS4_1CILi256EEENSC_ILi128EEENSC_ILi64EEEEEENS5_IJiNSC_ILi1EEES7_EEENS5_IJiSH_NS5_IJNS5_IJNSC_ILi0EEEiEEEiEEEEEESM_NS9_12ResidualMaskENS5_IJNSC_ILi2EEESH_SH_EEENSC_ILb0EEEEENS9_38Sm100FmhaFwdEpilogueTmaWarpspecializedINS_6half_tEfNS5_IJSE_SF_SE_EEESI_NS5_IJSH_S7_EEESQ_EENS2_23PersistentTileSchedulerENS2_41Sm100FmhaCtxKernelWarpspecializedScheduleEEEEEvNT_6ParamsE:
        /*0000*/ 	.byte	0xe0, 0x78, 0x01, 0x00, 0xa0, 0xa3, 0x01, 0x00, 0xb0, 0x78, 0x01, 0x00


//--------------------- .text._ZN7cutlass13device_kernelINS_4fmha6kernel36Sm100FmhaFwdKernelTmaWarpspecializedIN4cute5tupleIJiiiNS5_IJNS5_IJiiEEEiEEEEEENS1_10collective38Sm100FmhaFwdMainloopTmaWarpspecializedINS_10bfloat16_tEffNS5_IJNS4_1CILi256EEENSC_ILi128EEENSC_ILi64EEEEEENS5_IJiNSC_ILi1EEES7_EEENS5_IJiSH_NS5_IJNS5_IJNSC_ILi0EEEiEEEiEEEEEESM_NS9_12ResidualMaskENS5_IJNSC_ILi2EEESH_SH_EEENSC_ILb0EEEEENS9_38Sm100FmhaFwdEpilogueTmaWarpspecializedINS_6half_tEfNS5_IJSE_SF_SE_EEESI_NS5_IJSH_S7_EEESQ_EENS2_23PersistentTileSchedulerENS2_41Sm100FmhaCtxKernelWarpspecializedScheduleEEEEEvNT_6ParamsE --------------------------
	.section	.text._ZN7cutlass13device_kernelINS_4fmha6kernel36Sm100FmhaFwdKernelTmaWarpspecializedIN4cute5tupleIJiiiNS5_IJNS5_IJiiEEEiEEEEEENS1_10collective38Sm100FmhaFwdMainloopTmaWarpspecializedINS_10bfloat16_tEffNS5_IJNS4_1CILi256EEENSC_ILi128EEENSC_ILi64EEEEEENS5_IJiNSC_ILi1EEES7_EEENS5_IJiSH_NS5_IJNS5_IJNSC_ILi0EEEiEEEiEEEEEESM_NS9_12ResidualMaskENS5_IJNSC_ILi2EEESH_SH_EEENSC_ILb0EEEEENS9_38Sm100FmhaFwdEpilogueTmaWarpspecializedINS_6half_tEfNS5_IJSE_SF_SE_EEESI_NS5_IJSH_S7_EEESQ_EENS2_23PersistentTileSchedulerENS2_41Sm100FmhaCtxKernelWarpspecializedScheduleEEEEEvNT_6ParamsE,"ax",@progbits
	.align	128
.text._ZN7cutlass13device_kernelINS_4fmha6kernel36Sm100FmhaFwdKernelTmaWarpspecializedIN4cute5tupleIJiiiNS5_IJNS5_IJiiEEEiEEEEEENS1_10collective38Sm100FmhaFwdMainloopTmaWarpspecializedINS_10bfloat16_tEffNS5_IJNS4_1CILi256EEENSC_ILi128EEENSC_ILi64EEEEEENS5_IJiNSC_ILi1EEES7_EEENS5_IJiSH_NS5_IJNS5_IJNSC_ILi0EEEiEEEiEEEEEESM_NS9_12ResidualMaskENS5_IJNSC_ILi2EEESH_SH_EEENSC_ILb0EEEEENS9_38Sm100FmhaFwdEpilogueTmaWarpspecializedINS_6half_tEfNS5_IJSE_SF_SE_EEESI_NS5_IJSH_S7_EEESQ_EENS2_23PersistentTileSchedulerENS2_41Sm100FmhaCtxKernelWarpspecializedScheduleEEEEEvNT_6ParamsE:
        .type           _ZN7cutlass13device_kernelINS_4fmha6kernel36Sm100FmhaFwdKernelTmaWarpspecializedIN4cute5tupleIJiiiNS5_IJNS5_IJiiEEEiEEEEEENS1_10collective38Sm100FmhaFwdMainloopTmaWarpspecializedINS_10bfloat16_tEffNS5_IJNS4_1CILi256EEENSC_ILi128EEENSC_ILi64EEEEEENS5_IJiNSC_ILi1EEES7_EEENS5_IJiSH_NS5_IJNS5_IJNSC_ILi0EEEiEEEiEEEEEESM_NS9_12ResidualMaskENS5_IJNSC_ILi2EEESH_SH_EEENSC_ILb0EEEEENS9_38Sm100FmhaFwdEpilogueTmaWarpspecializedINS_6half_tEfNS5_IJSE_SF_SE_EEESI_NS5_IJSH_S7_EEESQ_EENS2_23PersistentTileSchedulerENS2_41Sm100FmhaCtxKernelWarpspecializedScheduleEEEEEvNT_6ParamsE,@function
        .size           _ZN7cutlass13device_kernelINS_4fmha6kernel36Sm100FmhaFwdKernelTmaWarpspecializedIN4cute5tupleIJiiiNS5_IJNS5_IJiiEEEiEEEEEENS1_10collective38Sm100FmhaFwdMainloopTmaWarpspecializedINS_10bfloat16_tEffNS5_IJNS4_1CILi256EEENSC_ILi128EEENSC_ILi64EEEEEENS5_IJiNSC_ILi1EEES7_EEENS5_IJiSH_NS5_IJNS5_IJNSC_ILi0EEEiEEEiEEEEEESM_NS9_12ResidualMaskENS5_IJNSC_ILi2EEESH_SH_EEENSC_ILb0EEEEENS9_38Sm100FmhaFwdEpilogueTmaWarpspecializedINS_6half_tEfNS5_IJSE_SF_SE_EEESI_NS5_IJSH_S7_EEESQ_EENS2_23PersistentTileSchedulerENS2_41Sm100FmhaCtxKernelWarpspecializedScheduleEEEEEvNT_6ParamsE,(.L_x_514 - _ZN7cutlass13device_kernelINS_4fmha6kernel36Sm100FmhaFwdKernelTmaWarpspecializedIN4cute5tupleIJiiiNS5_IJNS5_IJiiEEEiEEEEEENS1_10collective38Sm100FmhaFwdMainloopTmaWarpspecializedINS_10bfloat16_tEffNS5_IJNS4_1CILi256EEENSC_ILi128EEENSC_ILi64EEEEEENS5_IJiNSC_ILi1EEES7_EEENS5_IJiSH_NS5_IJNS5_IJNSC_ILi0EEEiEEEiEEEEEESM_NS9_12ResidualMaskENS5_IJNSC_ILi2EEESH_SH_EEENSC_ILb0EEEEENS9_38Sm100FmhaFwdEpilogueTmaWarpspecializedINS_6half_tEfNS5_IJSE_SF_SE_EEESI_NS5_IJSH_S7_EEESQ_EENS2_23PersistentTileSchedulerENS2_41Sm100FmhaCtxKernelWarpspecializedScheduleEEEEEvNT_6ParamsE)
        .other          _ZN7cutlass13device_kernelINS_4fmha6kernel36Sm100FmhaFwdKernelTmaWarpspecializedIN4cute5tupleIJiiiNS5_IJNS5_IJiiEEEiEEEEEENS1_10collective38Sm100FmhaFwdMainloopTmaWarpspecializedINS_10bfloat16_tEffNS5_IJNS4_1CILi256EEENSC_ILi128EEENSC_ILi64EEEEEENS5_IJiNSC_ILi1EEES7_EEENS5_IJiSH_NS5_IJNS5_IJNSC_ILi0EEEiEEEiEEEEEESM_NS9_12ResidualMaskENS5_IJNSC_ILi2EEESH_SH_EEENSC_ILb0EEEEENS9_38Sm100FmhaFwdEpilogueTmaWarpspecializedINS_6half_tEfNS5_IJSE_SF_SE_EEESI_NS5_IJSH_S7_EEESQ_EENS2_23PersistentTileSchedulerENS2_41Sm100FmhaCtxKernelWarpspecializedScheduleEEEEEvNT_6ParamsE,@"STO_CUDA_ENTRY STV_DEFAULT"
_ZN7cutlass13device_kernelINS_4fmha6kernel36Sm100FmhaFwdKernelTmaWarpspecializedIN4cute5tupleIJiiiNS5_IJNS5_IJiiEEEiEEEEEENS1_10collective38Sm100FmhaFwdMainloopTmaWarpspecializedINS_10bfloat16_tEffNS5_IJNS4_1CILi256EEENSC_ILi128EEENSC_ILi64EEEEEENS5_IJiNSC_ILi1EEES7_EEENS5_IJiSH_NS5_IJNS5_IJNSC_ILi0EEEiEEEiEEEEEESM_NS9_12ResidualMaskENS5_IJNSC_ILi2EEESH_SH_EEENSC_ILb0EEEEENS9_38Sm100FmhaFwdEpilogueTmaWarpspecializedINS_6half_tEfNS5_IJSE_SF_SE_EEESI_NS5_IJSH_S7_EEESQ_EENS2_23PersistentTileSchedulerENS2_41Sm100FmhaCtxKernelWarpspecializedScheduleEEEEEvNT_6ParamsE:
[----:B------:R-:W1:Y:S02]  /*0000*/  LDC R1, c[0x0][0x37c] ;  /* 0x0000df00ff017b82 */ /* 0x000e640000000800 */
[----:B-1----:R-:W-:-:S04]  /*0010*/  IADD3 R1, PT, PT, R1, -0xb8, RZ ;  /* 0xffffff4801017810 */ /* 0x002fc80007ffe0ff */
[----:B------:R-:W-:Y:S01]  /*0020*/  R2UR UR38, R1 ;  /* 0x00000000012672ca */ /* 0x000fe200000e0000 */
[----:B------:R-:W1:Y:S01]  /*0030*/  S2R R23, SR_TID.X ;  /* 0x0000000000177919 */ /* 0x000e620000002100 */
[----:B------:R-:W2:Y:S01]  /*0040*/  LDCU UR4, c[0x0][0x2f8] ;  /* 0x00005f00ff0477ac */ /* 0x000ea20008000800 */
[----:B------:R-:W3:Y:S01]  /*0050*/  LDCU UR37, c[0x0][0x2fc] ;  /* 0x00005f80ff2577ac */ /* 0x000ee20008000800 */
[----:B------:R-:W-:Y:S02]  /*0060*/  UPLOP3.LUT UP3, UPT, UPT, UPT, UPT, 0x40, 0x4 ;  /* 0x000000000004789c */ /* 0x000fe40003f6e870 */
[----:B------:R-:W-:Y:S02]  /*0070*/  UPLOP3.LUT UP1, UPT, UPT, UPT, UPT, 0x80, 0x8 ;  /* 0x000000000008789c */ /* 0x000fe40003f2f070 */
[----:B------:R-:W-:Y:S02]  /*0080*/  UPLOP3.LUT UP0, UPT, UPT, UPT, UPT, 0x40, 0x4 ;  /* 0x000000000004789c */ /* 0x000fe40003f0e870 */
[----:B------:R-:W-:-:S02]  /*0090*/  UPLOP3.LUT UP6, UPT, UPT, UPT, UPT, 0x40, 0x4 ;  /* 0x000000000004789c */ /* 0x000fc40003fce870 */
[----:B------:R-:W-:Y:S02]  /*00a0*/  UPLOP3.LUT UP5, UPT, UPT, UPT, UPT, 0x40, 0x4 ;  /* 0x000000000004789c */ /* 0x000fe40003fae870 */
[----:B--2---:R-:W-:Y:S02]  /*00b0*/  UIADD3 UR38, UP2, UPT, UR38, UR4, URZ ;  /* 0x0000000426267290 */ /* 0x004fe4000ff5e0ff */
[----:B------:R-:W-:Y:S02]  /*00c0*/  UP2UR UR41, UPR, URZ, 0x8 ;  /* 0x00000008ff297883 */ /* 0x000fe40008000000 */
[----:B---3--:R-:W-:Y:S02]  /*00d0*/  UIADD3.X UR37, UPT, UPT, URZ, UR37, URZ, UP2, !UPT ;  /* 0x00000025ff257290 */ /* 0x008fe400097fe4ff */
[----:B------:R-:W-:Y:S02]  /*00e0*/  UPLOP3.LUT UP2, UPT, UPT, UPT, UPT, 0x80, 0x8 ;  /* 0x000000000008789c */ /* 0x000fe40003f4f070 */
[----:B------:R-:W-:-:S02]  /*00f0*/  UPLOP3.LUT UP4, UPT, UPT, UPT, UPT, 0x40, 0x4 ;  /* 0x000000000004789c */ /* 0x000fc40003f8e870 */
[----:B------:R-:W-:Y:S01]  /*0100*/  UP2UR UR50, UPR, URZ, 0x4 ;  /* 0x00000004ff327883 */ /* 0x000fe20008000000 */
[----:B-1----:R-:W-:-:S05]  /*0110*/  SHF.R.U32.HI R3, RZ, 0x5, R23 ;  /* 0x00000005ff037819 */ /* 0x002fca0000011617 */
[----:B------:R-:W1:Y:S02]  /*0120*/  SHFL.IDX PT, R0, R3, RZ, 0x1f ;  /* 0x00001fff03007589 */ /* 0x000e6400000e0000 */
[----:B-1----:R-:W-:-:S04]  /*0130*/  SHF.R.S32.HI R5, RZ, 0x1f, R0 ;  /* 0x0000001fff057819 */ /* 0x002fc80000011400 */
[----:B------:R-:W-:-:S04]  /*0140*/  LEA.HI R2, R5, R0, RZ, 0x2 ;  /* 0x0000000005027211 */ /* 0x000fc800078f10ff */
[----:B------:R-:W-:-:S04]  /*0150*/  SHF.R.S32.HI R2, RZ, 0x2, R2 ;  /* 0x00000002ff027819 */ /* 0x000fc80000011402 */
[----:B------:R-:W-:-:S13]  /*0160*/  ISETP.NE.AND P0, PT, R2, RZ, PT ;  /* 0x000000ff0200720c */ /* 0x000fda0003f05270 */
[----:B------:R-:W-:Y:S05]  /*0170*/  @!P0 BRA `(.L_x_0) ;  /* 0x0000000400248947 */ /* 0x000fea0003800000 */
[----:B------:R-:W-:-:S13]  /*0180*/  ISETP.NE.AND P0, PT, R2, 0x2, PT ;  /* 0x000000020200780c */ /* 0x000fda0003f05270 */
[----:B------:R-:W-:Y:S05]  /*0190*/  @!P0 BRA `(.L_x_1) ;  /* 0x0000000000f48947 */ /* 0x000fea0003800000 */
[----:B------:R-:W-:-:S13]  /*01a0*/  ISETP.NE.AND P0, PT, R2, 0x1, PT ;  /* 0x000000010200780c */ /* 0x000fda0003f05270 */
[----:B------:R-:W-:Y:S05]  /*01b0*/  @P0 BRA `(.L_x_2) ;  /* 0x00000000002c0947 */ /* 0x000fea0003800000 */
[----:B------:R-:W-:Y:S01]  /*01c0*/  HFMA2 R2, -RZ, RZ, 0, 5.9604644775390625e-08 ;  /* 0x00000001ff027431 */ /* 0x000fe200000001ff */
[----:B------:R-:W-:Y:S02]  /*01d0*/  UPLOP3.LUT UP3, UPT, UPT, UPT, UPT, 0x40, 0x4 ;  /* 0x000000000004789c */ /* 0x000fe40003f6e870 */
[----:B------:R-:W-:Y:S02]  /*01e0*/  UPLOP3.LUT UP2, UPT, UPT, UPT, UPT, 0x40, 0x4 ;  /* 0x000000000004789c */ /* 0x000fe40003f4e870 */
[----:B------:R-:W-:Y:S02]  /*01f0*/  UPLOP3.LUT UP1, UPT, UPT, UPT, UPT, 0x80, 0x8 ;  /* 0x000000000008789c */ /* 0x000fe40003f2f070 */
[----:B------:R-:W-:Y:S02]  /*0200*/  UPLOP3.LUT UP0, UPT, UPT, UPT, UPT, 0x40, 0x4 ;  /* 0x000000000004789c */ /* 0x000fe40003f0e870 */
[----:B------:R-:W-:Y:S02]  /*0210*/  UPLOP3.LUT UP6, UPT, UPT, UPT, UPT, 0x40, 0x4 ;  /* 0x000000000004789c */ /* 0x000fe40003fce870 */
[----:B------:R-:W-:-:S02]  /*0220*/  UPLOP3.LUT UP5, UPT, UPT, UPT, UPT, 0x40, 0x4 ;  /* 0x000000000004789c */ /* 0x000fc40003fae870 */
[----:B------:R-:W-:Y:S02]  /*0230*/  UPLOP3.LUT UP4, UPT, UPT, UPT, UPT, 0x80, 0x8 ;  /* 0x000000000008789c */ /* 0x000fe40003f8f070 */
[----:B------:R-:W-:Y:S02]  /*0240*/  UP2UR UR41, UPR, URZ, 0x8 ;  /* 0x00000008ff297883 */ /* 0x000fe40008000000 */
[----:B------:R-:W-:Y:S01]  /*0250*/  UP2UR UR50, UPR, URZ, 0x4 ;  /* 0x00000004ff327883 */ /* 0x000fe20008000000 */
[----:B------:R-:W-:Y:S11]  /*0260*/  BRA `(.L_x_0) ;  /* 0x0000000000e87947 */ /* 0x000ff60003800000 */
.L_x_2:
[----:B------:R-:W-:Y:S01]  /*0270*/  ISETP.NE.AND P0, PT, R0, 0xc, PT ;  /* 0x0000000c0000780c */ /* 0x000fe20003f05270 */
[----:B------:R-:W-:Y:S01]  /*0280*/  UPLOP3.LUT UP2, UPT, UPT, UPT, UPT, 0x40, 0x4 ;  /* 0x000000000004789c */ /* 0x000fe20003f4e870 */
[----:B------:R-:W-:Y:S01]  /*0290*/  HFMA2 R2, -RZ, RZ, 0, 1.78813934326171875e-07 ;  /* 0x00000003ff027431 */ /* 0x000fe200000001ff */
[----:B------:R-:W-:Y:S02]  /*02a0*/  UPLOP3.LUT UP1, UPT, UPT, UPT, UPT, 0x80, 0x8 ;  /* 0x000000000008789c */ /* 0x000fe40003f2f070 */
[----:B------:R-:W-:Y:S02]  /*02b0*/  UP2UR UR41, UPR, URZ, 0x4 ;  /* 0x00000004ff297883 */ /* 0x000fe40008000000 */
[----:B------:R-:W-:Y:S02]  /*02c0*/  UPLOP3.LUT UP2, UPT, UPT, UPT, UPT, 0x40, 0x4 ;  /* 0x000000000004789c */ /* 0x000fe40003f4e870 */
[----:B------:R-:W-:Y:S02]  /*02d0*/  UPLOP3.LUT UP0, UPT, UPT, UPT, UPT, 0x40, 0x4 ;  /* 0x000000000004789c */ /* 0x000fe40003f0e870 */
[----:B------:R-:W-:-:S02]  /*02e0*/  UPLOP3.LUT UP6, UPT, UPT, UPT, UPT, 0x40, 0x4 ;  /* 0x000000000004789c */ /* 0x000fc40003fce870 */
[----:B------:R-:W-:Y:S02]  /*02f0*/  UPLOP3.LUT UP5, UPT, UPT, UPT, UPT, 0x80, 0x8 ;  /* 0x000000000008789c */ /* 0x000fe40003faf070 */
[----:B------:R-:W-:Y:S02]  /*0300*/  UPLOP3.LUT UP4, UPT, UPT, UPT, UPT, 0x40, 0x4 ;  /* 0x000000000004789c */ /* 0x000fe40003f8e870 */
[----:B------:R-:W-:Y:S01]  /*0310*/  UP2UR UR50, UPR, URZ, 0x4 ;  /* 0x00000004ff327883 */ /* 0x000fe20008000000 */
[----:B------:R-:W-:Y:S11]  /*0320*/  @!P0 BRA `(.L_x_0) ;  /* 0x0000000000b88947 */ /* 0x000ff60003800000 */
[----:B------:R-:W-:-:S13]  /*0330*/  ISETP.NE.AND P0, PT, R0, 0xe, PT ;  /* 0x0000000e0000780c */ /* 0x000fda0003f05270 */
[----:B------:R-:W-:Y:S05]  /*0340*/  @!P0 BRA `(.L_x_3) ;  /* 0x00000000005c8947 */ /* 0x000fea0003800000 */
[----:B------:R-:W-:-:S13]  /*0350*/  ISETP.NE.AND P0, PT, R0, 0xd, PT ;  /* 0x0000000d0000780c */ /* 0x000fda0003f05270 */
[----:B------:R-:W-:Y:S05]  /*0360*/  @P0 BRA `(.L_x_4) ;  /* 0x00000000002c0947 */ /* 0x000fea0003800000 */
[----:B------:R-:W-:Y:S01]  /*0370*/  HFMA2 R2, -RZ, RZ, 0, 2.384185791015625e-07 ;  /* 0x00000004ff027431 */ /* 0x000fe200000001ff */
        /* <DEDUP_REMOVED lines=10> */
.L_x_4:
[----:B------:R-:W-:Y:S01]  /*0420*/  HFMA2 R2, -RZ, RZ, 0, 3.5762786865234375e-07 ;  /* 0x00000006ff027431 */ /* 0x000fe200000001ff */
[----:B------:R-:W-:Y:S02]  /*0430*/  UPLOP3.LUT UP3, UPT, UPT, UPT, UPT, 0x40, 0x4 ;  /* 0x000000000004789c */ /* 0x000fe40003f6e870 */
[----:B------:R-:W-:Y:S02]  /*0440*/  UPLOP3.LUT UP2, UPT, UPT, UPT, UPT, 0x40, 0x4 ;  /* 0x000000000004789c */ /* 0x000fe40003f4e870 */
[----:B------:R-:W-:Y:S02]  /*0450*/  UPLOP3.LUT UP0, UPT, UPT, UPT, UPT, 0x40, 0x4 ;  /* 0x000000000004789c */ /* 0x000fe40003f0e870 */
[----:B------:R-:W-:Y:S02]  /*0460*/  UPLOP3.LUT UP6, UPT, UPT, UPT, UPT, 0x40, 0x4 ;  /* 0x000000000004789c */ /* 0x000fe40003fce870 */
[----:B------:R-:W-:Y:S02]  /*0470*/  UPLOP3.LUT UP5, UPT, UPT, UPT, UPT, 0x40, 0x4 ;  /* 0x000000000004789c */ /* 0x000fe40003fae870 */
[----:B------:R-:W-:-:S02]  /*0480*/  UPLOP3.LUT UP4, UPT, UPT, UPT, UPT, 0x40, 0x4 ;  /* 0x000000000004789c */ /* 0x000fc40003f8e870 */
[----:B------:R-:W-:Y:S02]  /*0490*/  UP2UR UR41, UPR, URZ, 0x8 ;  /* 0x00000008ff297883 */ /* 0x000fe40008000000 */
[----:B------:R-:W-:Y:S01]  /*04a0*/  UP2UR UR50, UPR, URZ, 0x4 ;  /* 0x00000004ff327883 */ /* 0x000fe20008000000 */
[----:B------:R-:W-:Y:S11]  /*04b0*/  BRA `(.L_x_0) ;  /* 0x0000000000547947 */ /* 0x000ff60003800000 */
.L_x_3:
[----:B------:R-:W-:Y:S01]  /*04c0*/  HFMA2 R2, -RZ, RZ, 0, 2.98023223876953125e-07 ;  /* 0x00000005ff027431 */ /* 0x000fe200000001ff */
        /* <DEDUP_REMOVED lines=10> */
.L_x_1:
[----:B------:R-:W-:Y:S01]  /*0570*/  HFMA2 R2, -RZ, RZ, 0, 1.1920928955078125e-07 ;  /* 0x00000002ff027431 */ /* 0x000fe200000001ff */
        /* <DEDUP_REMOVED lines=8> */
[----:B------:R-:W-:-:S12]  /*0600*/  UP2UR UR50, UPR, URZ, 0x4 ;  /* 0x00000004ff327883 */ /* 0x000fd80008000000 */
.L_x_0:
[----:B------:R-:W-:Y:S01]  /*0610*/  ELECT P0, URZ, PT ;  /* 0x0000000000ff782f */ /* 0x000fe20003800000 */
[----:B------:R-:W-:Y:S03]  /*0620*/  BSSY.RECONVERGENT B0, `(.L_x_5) ;  /* 0x000000f000007945 */ /* 0x000fe60003800200 */
[----:B------:R-:W-:Y:S02]  /*0630*/  PLOP3.LUT P2, PT, P0, PT, UP0, 0x5d, 0xd5 ;  /* 0x0000000000d5781c */ /* 0x000fe4000074eb0d */
[----:B------:R-:W-:-:S11]  /*0640*/  PLOP3.LUT P1, PT, P0, PT, UP6, 0x5d, 0xd5 ;  /* 0x0000000000d5781c */ /* 0x000fd6000072eb6d */
[----:B------:R-:W-:Y:S05]  /*0650*/  @P2 BRA `(.L_x_6) ;  /* 0x00000000002c2947 */ /* 0x000fea0003800000 */
[----:B------:R-:W1:Y:S02]  /*0660*/  LDCU.64 UR4, c[0x0][0x348] ;  /* 0x00006900ff0477ac */ /* 0x000e640008000a00 */
[----:B-1----:R-:W-:-:S04]  /*0670*/  UIADD3 UR8, UP0, UPT, UR4, 0x80, URZ ;  /* 0x0000008004087890 */ /* 0x002fc8000ff1e0ff */
[----:B------:R-:W-:Y:S02]  /*0680*/  UIADD3.X UR9, UPT, UPT, URZ, UR5, URZ, UP0, !UPT ;  /* 0x00000005ff097290 */ /* 0x000fe400087fe4ff */
[----:B------:R-:W-:-:S04]  /*0690*/  UIADD3 UR6, UP0, UPT, UR4, 0x180, URZ ;  /* 0x0000018004067890 */ /* 0x000fc8000ff1e0ff */
[----:B------:R-:W-:Y:S02]  /*06a0*/  UIADD3.X UR7, UPT, UPT, URZ, UR5, URZ, UP0, !UPT ;  /* 0x00000005ff077290 */ /* 0x000fe400087fe4ff */
[----:B------:R-:W-:Y:S01]  /*06b0*/  UIADD3 UR4, UP0, UPT, UR4, 0x280, URZ ;  /* 0x0000028004047890 */ /* 0x000fe2000ff1e0ff */
[----:B------:R1:W-:Y:S03]  /*06c0*/  UTMACCTL.PF [UR8] ;  /* 0x00000000080079b9 */ /* 0x0003e60008040000 */
[----:B------:R-:W-:-:S03]  /*06d0*/  UIADD3.X UR5, UPT, UPT, URZ, UR5, URZ, UP0, !UPT ;  /* 0x00000005ff057290 */ /* 0x000fc600087fe4ff */
[----:B------:R1:W-:Y:S06]  /*06e0*/  UTMACCTL.PF [UR6] ;  /* 0x00000000060079b9 */ /* 0x0003ec0008040000 */
[----:B------:R1:W-:Y:S02]  /*06f0*/  UTMACCTL.PF [UR4] ;  /* 0x00000000040079b9 */ /* 0x0003e40008040000 */
[----:B-1----:R-:W-:Y:S01]  /*0700*/  NOP ;  /* 0x0000000000007918 */ /* 0x002fe20000000000 */
.L_x_6:
[----:B------:R-:W-:Y:S05]  /*0710*/  BSYNC.RECONVERGENT B0 ;  /* 0x0000000000007941 */ /* 0x000fea0003800200 */
.L_x_5:
[----:B------:R-:W-:Y:S04]  /*0720*/  BSSY.RECONVERGENT B0, `(.L_x_7) ;  /* 0x000001b000007945 */ /* 0x000fe80003800200 */
[----:B------:R-:W-:Y:S05]  /*0730*/  @P1 BRA `(.L_x_8) ;  /* 0x0000000000241947 */ /* 0x000fea0003800000 */
[----:B------:R-:W1:Y:S01]  /*0740*/  LDCU.64 UR4, c[0x0][0x348] ;  /* 0x00006900ff0477ac */ /* 0x000e620008000a00 */
[----:B------:R-:W-:Y:S02]  /*0750*/  PLOP3.LUT P6, PT, PT, PT, PT, 0x80, 0x8 ;  /* 0x000000000008781c */ /* 0x000fe40003fcf070 */
[----:B------:R-:W-:Y:S02]  /*0760*/  PLOP3.LUT P5, PT, PT, PT, PT, 0x8, 0x80 ;  /* 0x000000000080781c */ /* 0x000fe40003fae170 */
[----:B------:R-:W-:Y:S02]  /*0770*/  PLOP3.LUT P4, PT, PT, PT, PT, 0x80, 0x8 ;  /* 0x000000000008781c */ /* 0x000fe40003f8f070 */
[----:B------:R-:W-:Y:S01]  /*0780*/  PLOP3.LUT P3, PT, PT, PT, PT, 0x80, 0x8 ;  /* 0x000000000008781c */ /* 0x000fe20003f6f070 */
[----:B-1----:R-:W-:-:S04]  /*0790*/  UIADD3 UR4, UP0, UPT, UR4, 0x400, URZ ;  /* 0x0000040004047890 */ /* 0x002fc8000ff1e0ff */
[----:B------:R-:W-:-:S09]  /*07a0*/  UIADD3.X UR5, UPT, UPT, URZ, UR5, URZ, UP0, !UPT ;  /* 0x00000005ff057290 */ /* 0x000fd200087fe4ff */
[----:B------:R1:W-:Y:S02]  /*07b0*/  UTMACCTL.PF [UR4] ;  /* 0x00000000040079b9 */ /* 0x0003e40008040000 */
[----:B-1----:R-:W-:Y:S05]  /*07c0*/  BRA `(.L_x_9) ;  /* 0x0000000000407947 */ /* 0x002fea0003800000 */
.L_x_8:
[----:B------:R-:W-:-:S13]  /*07d0*/  ISETP.NE.AND P1, PT, R2, 0x3, PT ;  /* 0x000000030200780c */ /* 0x000fda0003f25270 */
[----:B------:R-:W-:Y:S05]  /*07e0*/  @!P1 BRA `(.L_x_10) ;  /* 0x0000000000289947 */ /* 0x000fea0003800000 */
[----:B------:R-:W-:Y:S02]  /*07f0*/  ISETP.NE.AND P1, PT, R2, 0x4, PT ;  /* 0x000000040200780c */ /* 0x000fe40003f25270 */
[----:B------:R-:W-:Y:S02]  /*0800*/  PLOP3.LUT P4, PT, PT, PT, PT, 0x80, 0x8 ;  /* 0x000000000008781c */ /* 0x000fe40003f8f070 */
[----:B------:R-:W-:Y:S02]  /*0810*/  PLOP3.LUT P5, PT, PT, PT, PT, 0x8, 0x80 ;  /* 0x000000000080781c */ /* 0x000fe40003fae170 */
[----:B------:R-:W-:Y:S02]  /*0820*/  PLOP3.LUT P6, PT, PT, PT, PT, 0x80, 0x8 ;  /* 0x000000000008781c */ /* 0x000fe40003fcf070 */
[----:B------:R-:W-:-:S05]  /*0830*/  PLOP3.LUT P3, PT, PT, PT, PT, 0x80, 0x8 ;  /* 0x000000000008781c */ /* 0x000fca0003f6f070 */
[----:B------:R-:W-:Y:S08]  /*0840*/  @P1 BRA `(.L_x_9) ;  /* 0x0000000000201947 */ /* 0x000ff00003800000 */
[----:B------:R-:W-:Y:S02]  /*0850*/  PLOP3.LUT P5, PT, PT, PT, PT, 0x8, 0x80 ;  /* 0x000000000080781c */ /* 0x000fe40003fae170 */
[----:B------:R-:W-:Y:S02]  /*0860*/  PLOP3.LUT P6, PT, PT, PT, PT, 0x8, 0x80 ;  /* 0x000000000080781c */ /* 0x000fe40003fce170 */
[----:B------:R-:W-:Y:S01]  /*0870*/  PLOP3.LUT P3, PT, PT, PT, PT, 0x8, 0x80 ;  /* 0x000000000080781c */ /* 0x000fe20003f6e170 */
[----:B------:R-:W-:-:S12]  /*0880*/  BRA `(.L_x_9) ;  /* 0x0000000000107947 */ /* 0x000fd80003800000 */
.L_x_10:
[----:B------:R-:W-:Y:S02]  /*0890*/  PLOP3.LUT P6, PT, PT, PT, PT, 0x8, 0x80 ;  /* 0x000000000080781c */ /* 0x000fe40003fce170 */
[----:B------:R-:W-:Y:S02]  /*08a0*/  PLOP3.LUT P5, PT, PT, PT, PT, 0x80, 0x8 ;  /* 0x000000000008781c */ /* 0x000fe40003faf070 */
[----:B------:R-:W-:Y:S02]  /*08b0*/  PLOP3.LUT P4, PT, PT, PT, PT, 0x8, 0x80 ;  /* 0x000000000080781c */ /* 0x000fe40003f8e170 */
[----:B------:R-:W-:-:S13]  /*08c0*/  PLOP3.LUT P3, PT, PT, PT, PT, 0x80, 0x8 ;  /* 0x000000000008781c */ /* 0x000fda0003f6f070 */
.L_x_9:
[----:B------:R-:W-:Y:S05]  /*08d0*/  BSYNC.RECONVERGENT B0 ;  /* 0x0000000000007941 */ /* 0x000fea0003800200 */
.L_x_7:
[----:B------:R-:W1:Y:S01]  /*08e0*/  SHFL.IDX PT, R0, R3, RZ, 0x1f ;  /* 0x00001fff03007589 */ /* 0x000e6200000e0000 */
[----:B------:R-:W-:Y:S02]  /*08f0*/  ISETP.NE.AND P1, PT, R2, 0x3, PT ;  /* 0x000000030200780c */ /* 0x000fe40003f25270 */
[----:B------:R-:W-:Y:S02]  /*0900*/  PLOP3.LUT P0, PT, P0, PT, UP1, 0xae, 0xea ;  /* 0x0000000000ea781c */ /* 0x000fe4000070f51e */
[----:B-1----:R-:W-:-:S13]  /*0910*/  ISETP.NE.AND P2, PT, R0, RZ, PT ;  /* 0x000000ff0000720c */ /* 0x002fda0003f45270 */
[----:B------:R-:W-:Y:S05]  /*0920*/  @P2 BRA `(.L_x_11) ;  /* 0x0000000000382947 */ /* 0x000fea0003800000 */
[----:B------:R-:W1:Y:S01]  /*0930*/  S2UR UR5, SR_CgaCtaId ;  /* 0x00000000000579c3 */ /* 0x000e620000008800 */
[----:B------:R-:W-:Y:S01]  /*0940*/  UMOV UR6, 0x400 ;  /* 0x0000040000067882 */ /* 0x000fe20000000000 */
[----:B------:R-:W-:Y:S01]  /*0950*/  UMOV UR4, 0x1 ;  /* 0x0000000100047882 */ /* 0x000fe20000000000 */
[----:B------:R-:W-:Y:S01]  /*0960*/  ELECT P2, URZ, PT ;  /* 0x0000000000ff782f */ /* 0x000fe20003840000 */
[----:B-1----:R-:W-:Y:S02]  /*0970*/  ULEA UR5, UR5, UR6, 0x18 ;  /* 0x0000000605057291 */ /* 0x002fe4000f8ec0ff */
[----:B------:R-:W-:-:S04]  /*0980*/  UIADD3 UR6, UPT, UPT, -UR4, 0x100000, URZ ;  /* 0x0010000004067890 */ /* 0x000fc8000fffe1ff */
[----:B------:R-:W-:Y:S02]  /*0990*/  USHF.L.U32 UR7, UR6, 0xb, URZ ;  /* 0x0000000b06077899 */ /* 0x000fe400080006ff */
[----:B------:R-:W-:Y:S01]  /*09a0*/  USHF.L.U32 UR6, UR6, 0x1, URZ ;  /* 0x0000000106067899 */ /* 0x000fe200080006ff */
[----:B------:R-:W1:Y:S11]  /*09b0*/  FENCE.VIEW.ASYNC.S ;  /* 0x00000000000073c6 */ /* 0x000e760000000000 */
[----:B-1----:R1:W2:Y:S01]  /*09c0*/  SYNCS.EXCH.64 URZ, [UR5+0x1c000], UR6 ;  /* 0x01c0000605ff75b2 */ /* 0x0022a20008000100 */
[----:B------:R1:W3:Y:S01]  /*09d0*/  SYNCS.EXCH.64 URZ, [UR5+0x1c010], UR6 ;  /* 0x01c0100605ff75b2 */ /* 0x0002e20008000100 */
[----:B------:R1:W4:Y:S01]  /*09e0*/  SYNCS.EXCH.64 URZ, [UR5+0x1c008], UR6 ;  /* 0x01c0080605ff75b2 */ /* 0x0003220008000100 */
[----:B------:R1:W1:Y:S01]  /*09f0*/  SYNCS.EXCH.64 URZ, [UR5+0x1c018], UR6 ;  /* 0x01c0180605ff75b2 */ /* 0x0002620008000100 */
[----:B------:R-:W-:Y:S01]  /*0a00*/  NOP ;  /* 0x0000000000007918 */ /* 0x000fe20000000000 */
.L_x_11:
[----:B------:R-:W-:Y:S01]  /*0a10*/  NOP ;  /* 0x0000000000007918 */ /* 0x000fe20000000000 */
[----:B------:R-:W-:Y:S05]  /*0a20*/  @!P1 BRA `(.L_x_12) ;  /* 0x0000000000289947 */ /* 0x000fea0003800000 */
[----:B------:R-:W-:Y:S01]  /*0a30*/  ISETP.NE.AND P1, PT, R2, 0x4, PT ;  /* 0x000000040200780c */ /* 0x000fe20003f25270 */
[----:B------:R-:W-:Y:S02]  /*0a40*/  UPLOP3.LUT UP3, UPT, UPT, UPT, UPT, 0x80, 0x8 ;  /* 0x000000000008789c */ /* 0x000fe40003f6f070 */
[----:B------:R-:W-:Y:S02]  /*0a50*/  UPLOP3.LUT UP2, UPT, UPT, UPT, UPT, 0x40, 0x4 ;  /* 0x000000000004789c */ /* 0x000fe40003f4e870 */
[----:B------:R-:W-:Y:S02]  /*0a60*/  UPLOP3.LUT UP1, UPT, UPT, UPT, UPT, 0x80, 0x8 ;  /* 0x000000000008789c */ /* 0x000fe40003f2f070 */
[----:B------:R-:W-:-:S06]  /*0a70*/  UPLOP3.LUT UP0, UPT, UPT, UPT, UPT, 0x80, 0x8 ;  /* 0x000000000008789c */ /* 0x000fcc0003f0f070 */
[----:B------:R-:W-:Y:S05]  /*0a80*/  @P1 BRA `(.L_x_13) ;  /* 0x0000000000201947 */ /* 0x000fea0003800000 */
[----:B------:R-:W-:Y:S02]  /*0a90*/  UPLOP3.LUT UP2, UPT, UPT, UPT, UPT, 0x40, 0x4 ;  /* 0x000000000004789c */ /* 0x000fe40003f4e870 */
[----:B------:R-:W-:Y:S02]  /*0aa0*/  UPLOP3.LUT UP3, UPT, UPT, UPT, UPT, 0x40, 0x4 ;  /* 0x000000000004789c */ /* 0x000fe40003f6e870 */
[----:B------:R-:W-:Y:S01]  /*0ab0*/  UPLOP3.LUT UP0, UPT, UPT, UPT, UPT, 0x40, 0x4 ;  /* 0x000000000004789c */ /* 0x000fe20003f0e870 */
[----:B------:R-:W-:Y:S05]  /*0ac0*/  BRA `(.L_x_13) ;  /* 0x0000000000107947 */ /* 0x000fea0003800000 */
.L_x_12:
[----:B------:R-:W-:Y:S02]  /*0ad0*/  UPLOP3.LUT UP3, UPT, UPT, UPT, UPT, 0x40, 0x4 ;  /* 0x000000000004789c */ /* 0x000fe40003f6e870 */
[----:B------:R-:W-:Y:S02]  /*0ae0*/  UPLOP3.LUT UP2, UPT, UPT, UPT, UPT, 0x80, 0x8 ;  /* 0x000000000008789c */ /* 0x000fe40003f4f070 */
[----:B------:R-:W-:Y:S02]  /*0af0*/  UPLOP3.LUT UP1, UPT, UPT, UPT, UPT, 0x40, 0x4 ;  /* 0x000000000004789c */ /* 0x000fe40003f2e870 */
[----:B------:R-:W-:Y:S02]  /*0b00*/  UPLOP3.LUT UP0, UPT, UPT, UPT, UPT, 0x80, 0x8 ;  /* 0x000000000008789c */ /* 0x000fe40003f0f070 */
.L_x_13:
[----:B------:R-:W5:Y:S02]  /*0b10*/  SHFL.IDX PT, R0, R3, RZ, 0x1f ;  /* 0x00001fff03007589 */ /* 0x000f6400000e0000 */
[----:B-----5:R-:W-:-:S13]  /*0b20*/  ISETP.NE.AND P1, PT, R0, RZ, PT ;  /* 0x000000ff0000720c */ /* 0x020fda0003f25270 */
[----:B------:R-:W-:Y:S05]  /*0b30*/  @P1 BRA `(.L_x_14) ;  /* 0x0000000000401947 */ /* 0x000fea0003800000 */
[----:B-1----:R-:W1:Y:S01]  /*0b40*/  S2UR UR5, SR_CgaCtaId ;  /* 0x00000000000579c3 */ /* 0x002e620000008800 */
        /* <DEDUP_REMOVED lines=8> */
[----:B-1----:R1:W1:Y:S01]  /*0bd0*/  SYNCS.EXCH.64 URZ, [UR5+0x1c020], UR6 ;  /* 0x01c0200605ff75b2 */ /* 0x0022620008000100 */
[----:B------:R1:W1:Y:S01]  /*0be0*/  SYNCS.EXCH.64 URZ, [UR5+0x1c038], UR6 ;  /* 0x01c0380605ff75b2 */ /* 0x0002620008000100 */
[----:B------:R1:W1:Y:S01]  /*0bf0*/  SYNCS.EXCH.64 URZ, [UR5+0x1c028], UR6 ;  /* 0x01c0280605ff75b2 */ /* 0x0002620008000100 */
[----:B------:R1:W1:Y:S01]  /*0c00*/  SYNCS.EXCH.64 URZ, [UR5+0x1c040], UR6 ;  /* 0x01c0400605ff75b2 */ /* 0x0002620008000100 */
[----:B------:R1:W1:Y:S01]  /*0c10*/  SYNCS.EXCH.64 URZ, [UR5+0x1c030], UR6 ;  /* 0x01c0300605ff75b2 */ /* 0x0002620008000100 */
[----:B------:R1:W1:Y:S01]  /*0c20*/  SYNCS.EXCH.64 URZ, [UR5+0x1c048], UR6 ;  /* 0x01c0480605ff75b2 */ /* 0x0002620008000100 */
[----:B------:R-:W-:Y:S01]  /*0c30*/  NOP ;  /* 0x0000000000007918 */ /* 0x000fe20000000000 */
.L_x_14:
[----:B------:R-:W5:Y:S01]  /*0c40*/  SHFL.IDX PT, R0, R3, RZ, 0x1f ;  /* 0x00001fff03007589 */ /* 0x000f6200000e0000 */
[----:B------:R-:W-:Y:S01]  /*0c50*/  NOP ;  /* 0x0000000000007918 */ /* 0x000fe20000000000 */
[----:B-----5:R-:W-:-:S13]  /*0c60*/  ISETP.NE.AND P1, PT, R0, RZ, PT ;  /* 0x000000ff0000720c */ /* 0x020fda0003f25270 */
[----:B------:R-:W-:Y:S05]  /*0c70*/  @P1 BRA `(.L_x_15) ;  /* 0x0000000000401947 */ /* 0x000fea0003800000 */
[----:B-1----:R-:W1:Y:S01]  /*0c80*/  S2UR UR6, SR_CgaCtaId ;  /* 0x00000000000679c3 */ /* 0x002e620000008800 */
[----:B------:R-:W-:Y:S01]  /*0c90*/  UMOV UR7, 0x400 ;  /* 0x0000040000077882 */ /* 0x000fe20000000000 */
[----:B------:R-:W-:Y:S01]  /*0ca0*/  UMOV UR5, 0x1 ;  /* 0x0000000100057882 */ /* 0x000fe20000000000 */
[----:B------:R-:W-:Y:S01]  /*0cb0*/  UMOV UR4, 0x80 ;  /* 0x0000008000047882 */ /* 0x000fe20000000000 */
[----:B------:R-:W-:-:S04]  /*0cc0*/  UIADD3 UR8, UPT, UPT, -UR5, 0x100000, URZ ;  /* 0x0010000005087890 */ /* 0x000fc8000fffe1ff */
[----:B------:R-:W-:Y:S02]  /*0cd0*/  USHF.L.U32 UR9, UR8, 0xb, URZ ;  /* 0x0000000b08097899 */ /* 0x000fe400080006ff */
[----:B------:R-:W-:Y:S02]  /*0ce0*/  USHF.L.U32 UR8, UR8, 0x1, URZ ;  /* 0x0000000108087899 */ /* 0x000fe400080006ff */
[----:B------:R-:W-:-:S04]  /*0cf0*/  UIADD3 UR4, UPT, UPT, -UR4, 0x100000, URZ ;  /* 0x0010000004047890 */ /* 0x000fc8000fffe1ff */
[----:B------:R-:W-:Y:S02]  /*0d00*/  USHF.L.U32 UR5, UR4, 0xb, URZ ;  /* 0x0000000b04057899 */ /* 0x000fe400080006ff */
[----:B------:R-:W-:Y:S01]  /*0d10*/  USHF.L.U32 UR4, UR4, 0x1, URZ ;  /* 0x0000000104047899 */ /* 0x000fe200080006ff */
[----:B------:R-:W-:Y:S01]  /*0d20*/  ELECT P1, URZ, PT ;  /* 0x0000000000ff782f */ /* 0x000fe20003820000 */
[----:B-1----:R-:W-:Y:S01]  /*0d30*/  ULEA UR6, UR6, UR7, 0x18 ;  /* 0x0000000706067291 */ /* 0x002fe2000f8ec0ff */
[----:B------:R-:W1:Y:S11]  /*0d40*/  FENCE.VIEW.ASYNC.S ;  /* 0x00000000000073c6 */ /* 0x000e760000000000 */
[----:B-1----:R1:W1:Y:S01]  /*0d50*/  SYNCS.EXCH.64 URZ, [UR6+0x1c050], UR8 ;  /* 0x01c0500806ff75b2 */ /* 0x0022620008000100 */
[----:B------:R1:W1:Y:S01]  /*0d60*/  SYNCS.EXCH.64 URZ, [UR6+0x1c058], UR4 ;  /* 0x01c0580406ff75b2 */ /* 0x0002620008000100 */
[----:B------:R-:W-:Y:S01]  /*0d70*/  NOP ;  /* 0x0000000000007918 */ /* 0x000fe20000000000 */
.L_x_15:
[----:B------:R-:W5:Y:S01]  /*0d80*/  SHFL.IDX PT, R0, R3, RZ, 0x1f ;  /* 0x00001fff03007589 */ /* 0x000f6200000e0000 */
[----:B-1----:R-:W-:Y:S01]  /*0d90*/  UP2UR UR4, UPR, URZ, 0x1 ;  /* 0x00000001ff047883 */ /* 0x002fe20008000000 */
[----:B------:R-:W-:Y:S01]  /*0da0*/  ISETP.NE.AND P2, PT, R2, 0x2, PT ;  /* 0x000000020200780c */ /* 0x000fe20003f45270 */
[----:B------:R-:W-:Y:S01]  /*0db0*/  UISETP.NE.AND UP0, UPT, UR50, URZ, UPT ;  /* 0x000000ff3200728c */ /* 0x000fe2000bf05270 */
[----:B------:R-:W-:Y:S01]  /*0dc0*/  NOP ;  /* 0x0000000000007918 */ /* 0x000fe20000000000 */
[----:B------:R-:W-:Y:S02]  /*0dd0*/  USEL UR5, URZ, 0x2, !UP4 ;  /* 0x00000002ff057887 */ /* 0x000fe4000e000000 */
[----:B------:R-:W-:Y:S02]  /*0de0*/  USEL UR6, URZ, 0x2, !UP0 ;  /* 0x00000002ff067887 */ /* 0x000fe4000c000000 */
[----:B------:R-:W-:Y:S02]  /*0df0*/  UISETP.NE.AND UP0, UPT, UR4, URZ, UPT ;  /* 0x000000ff0400728c */ /* 0x000fe4000bf05270 */
[----:B------:R-:W-:-:S02]  /*0e00*/  USEL UR6, UR6, 0x1, !UP5 ;  /* 0x0000000106067887 */ /* 0x000fc4000e800000 */
[----:B------:R-:W-:Y:S01]  /*0e10*/  USEL UR5, UR5, 0x1, !UP5 ;  /* 0x0000000105057887 */ /* 0x000fe2000e800000 */
[----:B-----5:R-:W-:-:S13]  /*0e20*/  ISETP.NE.AND P1, PT, R0, RZ, PT ;  /* 0x000000ff0000720c */ /* 0x020fda0003f25270 */
[----:B------:R-:W-:Y:S05]  /*0e30*/  @P1 BRA `(.L_x_16) ;  /* 0x0000000000401947 */ /* 0x000fea0003800000 */
[----:B------:R-:W1:Y:S01]  /*0e40*/  S2UR UR8, SR_CgaCtaId ;  /* 0x00000000000879c3 */ /* 0x000e620000008800 */
        /* <DEDUP_REMOVED lines=15> */
.L_x_16:
[----:B------:R-:W-:Y:S01]  /*0f40*/  NOP ;  /* 0x0000000000007918 */ /* 0x000fe20000000000 */
[----:B------:R-:W-:Y:S05]  /*0f50*/  @!P2 BRA `(.L_x_17) ;  /* 0x000000000024a947 */ /* 0x000fea0003800000 */
[----:B------:R-:W-:Y:S01]  /*0f60*/  ISETP.NE.AND P1, PT, R2, RZ, PT ;  /* 0x000000ff0200720c */ /* 0x000fe20003f25270 */
[----:B------:R-:W-:Y:S02]  /*0f70*/  UP2UR UR4, UPR, URZ, 0x1 ;  /* 0x00000001ff047883 */ /* 0x000fe40008000000 */
[----:B------:R-:W-:Y:S01]  /*0f80*/  UPLOP3.LUT UP0, UPT, UPT, UPT, UPT, 0x80, 0x8 ;  /* 0x000000000008789c */ /* 0x000fe20003f0f070 */
[----:B------:R-:W-:-:S03]  /*0f90*/  UMOV UR7, URZ ;  /* 0x000000ff00077c82 */ /* 0x000fc60008000000 */
[----:B------:R-:W-:Y:S02]  /*0fa0*/  UP2UR UR40, UPR, URZ, 0x1 ;  /* 0x00000001ff287883 */ /* 0x000fe40008000000 */
[----:B------:R-:W-:-:S04]  /*0fb0*/  UISETP.NE.AND UP0, UPT, UR4, URZ, UPT ;  /* 0x000000ff0400728c */ /* 0x000fc8000bf05270 */
[----:B------:R-:W-:Y:S07]  /*0fc0*/  @P1 BRA `(.L_x_18) ;  /* 0x00000000001c1947 */ /* 0x000fee0003800000 */
[----:B------:R-:W-:Y:S01]  /*0fd0*/  UMOV UR7, 0x1 ;  /* 0x0000000100077882 */ /* 0x000fe20000000000 */
[----:B------:R-:W-:Y:S05]  /*0fe0*/  BRA `(.L_x_18) ;  /* 0x0000000000147947 */ /* 0x000fea0003800000 */
.L_x_17:
[----:B------:R-:W-:Y:S02]  /*0ff0*/  UP2UR UR4, UPR, URZ, 0x1 ;  /* 0x00000001ff047883 */ /* 0x000fe40008000000 */
[----:B------:R-:W-:Y:S01]  /*1000*/  UPLOP3.LUT UP0, UPT, UPT, UPT, UPT, 0x40, 0x4 ;  /* 0x000000000004789c */ /* 0x000fe20003f0e870 */
[----:B------:R-:W-:-:S03]  /*1010*/  UMOV UR7, 0x2 ;  /* 0x0000000200077882 */ /* 0x000fc60000000000 */
[----:B------:R-:W-:Y:S02]  /*1020*/  UP2UR UR40, UPR, URZ, 0x1 ;  /* 0x00000001ff287883 */ /* 0x000fe40008000000 */
[----:B------:R-:W-:Y:S02]  /*1030*/  UISETP.NE.AND UP0, UPT, UR4, URZ, UPT ;  /* 0x000000ff0400728c */ /* 0x000fe4000bf05270 */
.L_x_18:
[----:B------:R-:W5:Y:S02]  /*1040*/  SHFL.IDX PT, R0, R3, RZ, 0x1f ;  /* 0x00001fff03007589 */ /* 0x000f6400000e0000 */
[----:B-----5:R-:W-:-:S13]  /*1050*/  ISETP.NE.AND P1, PT, R0, RZ, PT ;  /* 0x000000ff0000720c */ /* 0x020fda0003f25270 */
[----:B------:R-:W-:Y:S05]  /*1060*/  @P1 BRA `(.L_x_19) ;  /* 0x0000000000301947 */ /* 0x000fea0003800000 */
[----:B-1----:R-:W1:Y:S01]  /*1070*/  S2UR UR8, SR_CgaCtaId ;  /* 0x00000000000879c3 */ /* 0x002e620000008800 */
[----:B------:R-:W-:Y:S01]  /*1080*/  UMOV UR9, 0x400 ;  /* 0x0000040000097882 */ /* 0x000fe20000000000 */
[----:B------:R-:W-:Y:S01]  /*1090*/  UMOV UR4, 0x80 ;  /* 0x0000008000047882 */ /* 0x000fe20000000000 */
[----:B------:R-:W-:Y:S01]  /*10a0*/  ELECT P1, URZ, PT ;  /* 0x0000000000ff782f */ /* 0x000fe20003820000 */
[----:B------:R-:W-:-:S04]  /*10b0*/  UIADD3 UR10, UPT, UPT, -UR4, 0x100000, URZ ;  /* 0x00100000040a7890 */ /* 0x000fc8000fffe1ff */
[----:B------:R-:W-:Y:S02]  /*10c0*/  USHF.L.U32 UR11, UR10, 0xb, URZ ;  /* 0x0000000b0a0b7899 */ /* 0x000fe400080006ff */
[----:B------:R-:W-:Y:S02]  /*10d0*/  USHF.L.U32 UR10, UR10, 0x1, URZ ;  /* 0x000000010a0a7899 */ /* 0x000fe400080006ff */
[----:B-1----:R-:W-:Y:S01]  /*10e0*/  ULEA UR8, UR8, UR9, 0x18 ;  /* 0x0000000908087291 */ /* 0x002fe2000f8ec0ff */
[----:B------:R-:W1:Y:S11]  /*10f0*/  FENCE.VIEW.ASYNC.S ;  /* 0x00000000000073c6 */ /* 0x000e760000000000 */
[----:B-1----:R1:W1:Y:S01]  /*1100*/  SYNCS.EXCH.64 URZ, [UR8+0x1c070], UR10 ;  /* 0x01c0700a08ff75b2 */ /* 0x0022620008000100 */
[----:B------:R1:W1:Y:S01]  /*1110*/  SYNCS.EXCH.64 URZ, [UR8+0x1c078], UR10 ;  /* 0x01c0780a08ff75b2 */ /* 0x0002620008000100 */
[----:B------:R-:W-:Y:S01]  /*1120*/  NOP ;  /* 0x0000000000007918 */ /* 0x000fe20000000000 */
.L_x_19:
[----:B------:R-:W-:Y:S01]  /*1130*/  NOP ;  /* 0x0000000000007918 */ /* 0x000fe20000000000 */
[----:B------:R-:W-:Y:S05]  /*1140*/  @!P2 BRA `(.L_x_20) ;  /* 0x000000000024a947 */ /* 0x000fea0003800000 */
[----:B------:R-:W-:Y:S01]  /*1150*/  ISETP.NE.AND P1, PT, R2, 0x1, PT ;  /* 0x000000010200780c */ /* 0x000fe20003f25270 */
[----:B-1----:R-:W-:Y:S02]  /*1160*/  UP2UR UR8, UPR, URZ, 0x1 ;  /* 0x00000001ff087883 */ /* 0x002fe40008000000 */
[----:B------:R-:W-:Y:S01]  /*1170*/  UPLOP3.LUT UP0, UPT, UPT, UPT, UPT, 0x80, 0x8 ;  /* 0x000000000008789c */ /* 0x000fe20003f0f070 */
[----:B------:R-:W-:-:S03]  /*1180*/  UMOV UR4, URZ ;  /* 0x000000ff00047c82 */ /* 0x000fc60008000000 */
[----:B------:R-:W-:Y:S02]  /*1190*/  UP2UR UR39, UPR, URZ, 0x1 ;  /* 0x00000001ff277883 */ /* 0x000fe40008000000 */
[----:B------:R-:W-:-:S04]  /*11a0*/  UISETP.NE.AND UP0, UPT, UR8, URZ, UPT ;  /* 0x000000ff0800728c */ /* 0x000fc8000bf05270 */
[----:B------:R-:W-:Y:S07]  /*11b0*/  @P1 BRA `(.L_x_21) ;  /* 0x00000000001c1947 */ /* 0x000fee0003800000 */
[----:B------:R-:W-:Y:S01]  /*11c0*/  UMOV UR4, 0x1 ;  /* 0x0000000100047882 */ /* 0x000fe20000000000 */
[----:B------:R-:W-:Y:S05]  /*11d0*/  BRA `(.L_x_21) ;  /* 0x0000000000147947 */ /* 0x000fea0003800000 */
.L_x_20:
[----:B-1----:R-:W-:Y:S02]  /*11e0*/  UP2UR UR8, UPR, URZ, 0x1 ;  /* 0x00000001ff087883 */ /* 0x002fe40008000000 */
[----:B------:R-:W-:Y:S01]  /*11f0*/  UPLOP3.LUT UP0, UPT, UPT, UPT, UPT, 0x40, 0x4 ;  /* 0x000000000004789c */ /* 0x000fe20003f0e870 */
[----:B------:R-:W-:-:S03]  /*1200*/  UMOV UR4, 0x2 ;  /* 0x0000000200047882 */ /* 0x000fc60000000000 */
[----:B------:R-:W-:Y:S02]  /*1210*/  UP2UR UR39, UPR, URZ, 0x1 ;  /* 0x00000001ff277883 */ /* 0x000fe40008000000 */
[----:B------:R-:W-:-:S11]  /*1220*/  UISETP.NE.AND UP0, UPT, UR8, URZ, UPT ;  /* 0x000000ff0800728c */ /* 0x000fd6000bf05270 */
.L_x_21:
[----:B------:R-:W1:Y:S01]  /*1230*/  SHFL.IDX PT, R0, R3, RZ, 0x1f ;  /* 0x00001fff03007589 */ /* 0x000e6200000e0000 */
[----:B------:R-:W-:Y:S02]  /*1240*/  USEL UR8, URZ, 0x1, !UP4 ;  /* 0x00000001ff087887 */ /* 0x000fe4000e000000 */
[----:B------:R-:W-:Y:S01]  /*1250*/  USEL UR49, URZ, 0x1, UP4 ;  /* 0x00000001ff317887 */ /* 0x000fe2000a000000 */
[----:B-1----:R-:W-:-:S13]  /*1260*/  ISETP.NE.AND P1, PT, R0, RZ, PT ;  /* 0x000000ff0000720c */ /* 0x002fda0003f25270 */
[----:B------:R-:W-:Y:S05]  /*1270*/  @P1 BRA `(.L_x_22) ;  /* 0x0000000000301947 */ /* 0x000fea0003800000 */
[----:B------:R-:W1:Y:S01]  /*1280*/  S2UR UR10, SR_CgaCtaId ;  /* 0x00000000000a79c3 */ /* 0x000e620000008800 */
        /* <DEDUP_REMOVED lines=11> */
.L_x_22:
[----:B------:R-:W5:Y:S01]  /*1340*/  SHFL.IDX PT, R0, R3, RZ, 0x1f ;  /* 0x00001fff03007589 */ /* 0x000f6200000e0000 */
[----:B------:R-:W-:Y:S01]  /*1350*/  NOP ;  /* 0x0000000000007918 */ /* 0x000fe20000000000 */
[----:B-----5:R-:W-:-:S13]  /*1360*/  ISETP.NE.AND P1, PT, R0, RZ, PT ;  /* 0x000000ff0000720c */ /* 0x020fda0003f25270 */
[----:B------:R-:W-:Y:S05]  /*1370*/  @P1 BRA `(.L_x_23) ;  /* 0x0000000000481947 */ /* 0x000fea0003800000 */
[----:B------:R-:W5:Y:S01]  /*1380*/  S2UR UR11, SR_CgaCtaId ;  /* 0x00000000000b79c3 */ /* 0x000f620000008800 */
[----:B-1----:R-:W-:Y:S01]  /*1390*/  UMOV UR12, 0x400 ;  /* 0x00000400000c7882 */ /* 0x002fe20000000000 */
[----:B------:R-:W-:Y:S01]  /*13a0*/  UMOV UR10, 0x1 ;  /* 0x00000001000a7882 */ /* 0x000fe20000000000 */
[----:B------:R-:W-:Y:S01]  /*13b0*/  UMOV UR9, 0x80 ;  /* 0x0000008000097882 */ /* 0x000fe20000000000 */
[----:B------:R-:W-:Y:S01]  /*13c0*/  ELECT P1, URZ, PT ;  /* 0x0000000000ff782f */ /* 0x000fe20003820000 */
[----:B------:R-:W-:-:S04]  /*13d0*/  UIADD3 UR14, UPT, UPT, -UR9, 0x100000, URZ ;  /* 0x00100000090e7890 */ /* 0x000fc8000fffe1ff */
[----:B------:R-:W-:Y:S02]  /*13e0*/  USHF.L.U32 UR15, UR14, 0xb, URZ ;  /* 0x0000000b0e0f7899 */ /* 0x000fe400080006ff */
[----:B------:R-:W-:Y:S02]  /*13f0*/  USHF.L.U32 UR14, UR14, 0x1, URZ ;  /* 0x000000010e0e7899 */ /* 0x000fe400080006ff */
[----:B-----5:R-:W-:Y:S02]  /*1400*/  ULEA UR11, UR11, UR12, 0x18 ;  /* 0x0000000c0b0b7291 */ /* 0x020fe4000f8ec0ff */
        /* <DEDUP_REMOVED lines=8> */
[----:B------:R-:W-:Y:S01]  /*1490*/  NOP ;  /* 0x0000000000007918 */ /* 0x000fe20000000000 */
.L_x_23:
        /* <DEDUP_REMOVED lines=8> */
[----:B------:R-:W-:Y:S01]  /*1520*/  ELECT P1, URZ, PT ;  /* 0x0000000000ff782f */ /* 0x000fe20003820000 */
[----:B------:R-:W-:-:S04]  /*1530*/  UIADD3 UR14, UPT, UPT, -UR9, 0x100000, URZ ;  /* 0x00100000090e7890 */ /* 0x000fc8000fffe1ff */
[----:B------:R-:W-:Y:S02]  /*1540*/  USHF.L.U32 UR15, UR14, 0xb, URZ ;  /* 0x0000000b0e0f7899 */ /* 0x000fe400080006ff */
[----:B------:R-:W-:Y:S02]  /*1550*/  USHF.L.U32 UR14, UR14, 0x1, URZ ;  /* 0x000000010e0e7899 */ /* 0x000fe400080006ff */
        /* <DEDUP_REMOVED lines=10> */
.L_x_24:
[----:B------:R-:W5:Y:S01]  /*1600*/  SHFL.IDX PT, R3, R3, RZ, 0x1f ;  /* 0x00001fff03037589 */ /* 0x000f6200000e0000 */
[----:B------:R-:W1:Y:S01]  /*1610*/  S2UR UR36, SR_CTAID.X ;  /* 0x00000000002479c3 */ /* 0x000e620000002500 */
[----:B------:R-:W-:Y:S01]  /*1620*/  NOP ;  /* 0x0000000000007918 */ /* 0x000fe20000000000 */
[----:B-----5:R-:W-:-:S13]  /*1630*/  ISETP.NE.AND P1, PT, R3, RZ, PT ;  /* 0x000000ff0300720c */ /* 0x020fda0003f25270 */
[----:B-1----:R-:W-:Y:S05]  /*1640*/  @P1 BRA `(.L_x_25) ;  /* 0x0000000000301947 */ /* 0x002fea0003800000 */
        /* <DEDUP_REMOVED lines=12> */
.L_x_25:
[----:B------:R-:W-:Y:S01]  /*1710*/  ISETP.GT.AND P1, PT, R2, 0x3, PT ;  /* 0x000000030200780c */ /* 0x000fe20003f24270 */
[----:B------:R-:W-:Y:S01]  /*1720*/  NOP ;  /* 0x0000000000007918 */ /* 0x000fe20000000000 */
[----:B-1234-:R-:W-:Y:S11]  /*1730*/  BAR.SYNC.DEFER_BLOCKING 0x0 ;  /* 0x0000000000007b1d */ /* 0x01eff60000010000 */
[----:B------:R-:W-:Y:S05]  /*1740*/  @P1 BRA `(.L_x_26) ;  /* 0x0000016000401947 */ /* 0x000fea0003800000 */
[----:B------:R-:W-:-:S13]  /*1750*/  ISETP.GE.U32.AND P0, PT, R2, 0x2, PT ;  /* 0x000000020200780c */ /* 0x000fda0003f06070 */
[----:B------:R-:W-:Y:S05]  /*1760*/  @!P0 BRA `(.L_x_27) ;  /* 0x000000b400ec8947 */ /* 0x000fea0003800000 */
[----:B------:R-:W-:Y:S05]  /*1770*/  @!P2 BRA `(.L_x_28) ;  /* 0x0000002c009ca947 */ /* 0x000fea0003800000 */
[----:B------:R-:W-:-:S08]  /*1780*/  NOP ;  /* 0x0000000000007918 */ /* 0x000fd00000000000 */
[----:B------:R-:W1:-:S00]  /*1790*/  USETMAXREG.DEALLOC.CTAPOOL 0x20 ;  /* 0x00000020000079c8 */ /* 0x000e4000080e0500 */
[----:B-1----:R-:W1:Y:S02]  /*17a0*/  LDC R0, c[0x0][0x900] ;  /* 0x00024000ff007b82 */ /* 0x002e640000000800 */
[----:B-1----:R-:W-:-:S13]  /*17b0*/  ISETP.LE.AND P0, PT, R0, UR36, PT ;  /* 0x0000002400007c0c */ /* 0x002fda000bf03270 */
[----:B------:R-:W-:Y:S05]  /*17c0*/  @P0 EXIT ;  /* 0x000000000000094d */ /* 0x000fea0003800000 */
[----:B------:R-:W1:Y:S01]  /*17d0*/  S2UR UR4, SR_CgaCtaId ;  /* 0x00000000000479c3 */ /* 0x000e620000008800 */
[----:B------:R-:W-:Y:S01]  /*17e0*/  UMOV UR7, 0x400 ;  /* 0x0000040000077882 */ /* 0x000fe20000000000 */
[----:B------:R-:W-:Y:S01]  /*17f0*/  HFMA2 R7, -RZ, RZ, 0, 0 ;  /* 0x00000000ff077431 */ /* 0x000fe200000001ff */
[----:B------:R-:W-:Y:S01]  /*1800*/  PRMT R8, RZ, 0x7610, R8 ;  /* 0x00007610ff087816 */ /* 0x000fe20000000008 */
[----:B------:R-:W-:Y:S02]  /*1810*/  ULOP3.LUT UR23, UR6, 0x1, URZ, 0xc0, !UPT ;  /* 0x0000000106177892 */ /* 0x000fe4000f8ec0ff */
[----:B------:R-:W-:Y:S01]  /*1820*/  ULOP3.LUT UR22, UR5, 0x1, URZ, 0xc0, !UPT ;  /* 0x0000000105167892 */ /* 0x000fe2000f8ec0ff */
[----:B------:R-:W-:Y:S01]  /*1830*/  UMOV UR31, URZ ;  /* 0x000000ff001f7c82 */ /* 0x000fe20008000000 */
[----:B------:R-:W-:Y:S01]  /*1840*/  UMOV UR30, 0x1 ;  /* 0x00000001001e7882 */ /* 0x000fe20000000000 */
[----:B------:R-:W-:Y:S01]  /*1850*/  UMOV UR29, 0x1 ;  /* 0x00000001001d7882 */ /* 0x000fe20000000000 */
[----:B------:R-:W-:Y:S01]  /*1860*/  UMOV UR28, 0x1 ;  /* 0x00000001001c7882 */ /* 0x000fe20000000000 */
[----:B------:R-:W-:Y:S01]  /*1870*/  UMOV UR21, URZ ;  /* 0x000000ff00157c82 */ /* 0x000fe20008000000 */
[----:B-1----:R-:W-:-:S04]  /*1880*/  ULEA UR4, UR4, UR7, 0x18 ;  /* 0x0000000704047291 */ /* 0x002fc8000f8ec0ff */
[----:B------:R-:W-:-:S04]  /*1890*/  UIADD3 UR4, UPT, UPT, UR4, 0x8000, URZ ;  /* 0x0000800004047890 */ /* 0x000fc8000fffe0ff */
[----:B------:R-:W-:-:S03]  /*18a0*/  USHF.R.U32.HI UR32, URZ, 0x4, UR4 ;  /* 0x00000004ff207899 */ /* 0x000fc60008011604 */
[----:B------:R-:W-:Y:S01]  /*18b0*/  UMOV UR4, URZ ;  /* 0x000000ff00047c82 */ /* 0x000fe20008000000 */
[----:B------:R-:W-:-:S04]  /*18c0*/  ULOP3.LUT UR32, UR32, 0x3fff, URZ, 0xc0, !UPT ;  /* 0x00003fff20207892 */ /* 0x000fc8000f8ec0ff */
[----:B------:R-:W-:-:S12]  /*18d0*/  ULOP3.LUT UR24, UR32, 0x10000, URZ, 0xfc, !UPT ;  /* 0x0001000020187892 */ /* 0x000fd8000f8efcff */
.L_x_89:
[----:B------:R-:W1:Y:S01]  /*18e0*/  LDCU.64 UR6, c[0x0][0x908] ;  /* 0x00012100ff0677ac */ /* 0x000e620008000a00 */
[----:B--2---:R-:W2:Y:S01]  /*18f0*/  LDCU UR5, c[0x0][0x904] ;  /* 0x00012080ff0577ac */ /* 0x004ea20008000800 */
[----:B-1----:R-:W-:Y:S01]  /*1900*/  UIMAD.WIDE.U32 UR8, UR36, UR6, URZ ;  /* 0x00000006240872a5 */ /* 0x002fe2000f8e00ff */
[----:B------:R-:W1:Y:S01]  /*1910*/  LDCU UR6, c[0x0][0x380] ;  /* 0x00007000ff0677ac */ /* 0x000e620008000800 */
[----:B--2---:R-:W-:Y:S02]  /*1920*/  UISETP.NE.AND UP0, UPT, UR5, 0x1, UPT ;  /* 0x000000010500788c */ /* 0x004fe4000bf05270 */
[----:B------:R-:W-:-:S04]  /*1930*/  USHF.R.U32.HI UR7, URZ, UR7, UR9 ;  /* 0x00000007ff077299 */ /* 0x000fc80008011609 */
[----:B------:R-:W-:-:S04]  /*1940*/  USEL UR7, UR36, UR7, !UP0 ;  /* 0x0000000724077287 */ /* 0x000fc8000c000000 */
[----:B------:R-:W-:-:S04]  /*1950*/  UIADD3 UR7, UPT, UPT, -UR7, URZ, URZ ;  /* 0x000000ff07077290 */ /* 0x000fc8000fffe1ff */
[----:B------:R-:W-:-:S04]  /*1960*/  UIMAD UR5, UR5, UR7, UR36 ;  /* 0x00000007050572a4 */ /* 0x000fc8000f8e0224 */
[----:B------:R-:W-:-:S04]  /*1970*/  USHF.L.U32 UR5, UR5, 0x8, URZ ;  /* 0x0000000805057899 */ /* 0x000fc800080006ff */
[----:B-1----:R-:W-:-:S09]  /*1980*/  UISETP.GE.AND UP0, UPT, UR5, UR6, UPT ;  /* 0x000000060500728c */ /* 0x002fd2000bf06270 */
[----:B------:R-:W-:Y:S05]  /*1990*/  BRA.U UP0, `(.L_x_29) ;  /* 0x0000002900fc7547 */ /* 0x000fea000b800000 */
[----:B------:R-:W-:-:S13]  /*19a0*/  LOP3.LUT P0, RZ, R8, 0xff, RZ, 0xc0, !PT ;  /* 0x000000ff08ff7812 */ /* 0x000fda000780c0ff */
[----:B------:R-:W-:Y:S05]  /*19b0*/  @P0 BRA `(.L_x_30) ;  /* 0x0000000000940947 */ /* 0x000fea0003800000 */
[----:B------:R-:W1:Y:S01]  /*19c0*/  S2UR UR6, SR_CgaCtaId ;  /* 0x00000000000679c3 */ /* 0x000e620000008800 */
[----:B------:R-:W-:Y:S01]  /*19d0*/  UMOV UR7, 0x40 ;  /* 0x0000004000077882 */ /* 0x000fe20000000000 */
[----:B------:R-:W-:Y:S01]  /*19e0*/  NOP ;  /* 0x0000000000007918 */ /* 0x000fe20000000000 */
[----:B------:R-:W-:Y:S01]  /*19f0*/  UMOV UR5, 0x400 ;  /* 0x0000040000057882 */ /* 0x000fe20000000000 */
[----:B-1----:R-:W-:Y:S02]  /*1a00*/  ULEA UR7, UR6, UR7, 0x18 ;  /* 0x0000000706077291 */ /* 0x002fe4000f8ec0ff */
[----:B------:R-:W-:-:S07]  /*1a10*/  ULEA UR6, UR6, UR5, 0x18 ;  /* 0x0000000506067291 */ /* 0x000fce000f8ec0ff */
[----:B------:R-:W1:Y:S02]  /*1a20*/  LDS.U8 R0, [UR7+0x1c] ;  /* 0x00001c07ff007984 */ /* 0x000e640008000000 */
[----:B-1----:R-:W-:-:S13]  /*1a30*/  ISETP.NE.AND P0, PT, R0, RZ, PT ;  /* 0x000000ff0000720c */ /* 0x002fda0003f05270 */
[----:B------:R-:W-:Y:S05]  /*1a40*/  @P0 BRA `(.L_x_31) ;  /* 0x0000000000580947 */ /* 0x000fea0003800000 */
[----:B------:R-:W-:-:S13]  /*1a50*/  ELECT P0, URZ, PT ;  /* 0x0000000000ff782f */ /* 0x000fda0003800000 */
[----:B------:R-:W-:Y:S05]  /*1a60*/  @!P0 BRA `(.L_x_32) ;  /* 0x0000000000608947 */ /* 0x000fea0003800000 */
[----:B------:R-:W-:Y:S01]  /*1a70*/  UMOV UR5, 0x10 ;  /* 0x0000001000057882 */ /* 0x000fe20000000000 */
[----:B------:R-:W-:Y:S01]  /*1a80*/  HFMA2 R0, -RZ, RZ, 0, 5.9604644775390625e-08 ;  /* 0x00000001ff007431 */ /* 0x000fe200000001ff */
[----:B------:R-:W-:-:S03]  /*1a90*/  MOV R2, 0xffff ;  /* 0x0000ffff00027802 */ /* 0x000fc60000000f00 */
[----:B------:R-:W-:Y:S04]  /*1aa0*/  DEPBAR.LE SB1, 0x36 ;  /* 0x00009d800000791a */ /* 0x000fe80000000000 */
[----:B------:R-:W1:Y:S02]  /*1ab0*/  UTCATOMSWS.FIND_AND_SET.ALIGN UP0, UR5, UR5 ;  /* 0x00000005000575e3 */ /* 0x000e640008000800 */
[----:B-1----:R-:W-:Y:S01]  /*1ac0*/  MOV R3, UR5 ;  /* 0x0000000500037c02 */ /* 0x002fe20008000f00 */
[----:B------:R-:W-:Y:S06]  /*1ad0*/  BRA.U UP0, `(.L_x_33) ;  /* 0x0000000100187547 */ /* 0x000fec000b800000 */
.L_x_34:
[----:B------:R-:W-:Y:S05]  /*1ae0*/  NANOSLEEP 0x64 ;  /* 0x000000640000795d */ /* 0x000fea0003800000 */
[----:B------:R-:W-:-:S05]  /*1af0*/  UMOV UR5, 0x10 ;  /* 0x0000001000057882 */ /* 0x000fca0000000000 */
[----:B------:R-:W-:Y:S04]  /*1b00*/  DEPBAR.LE SB1, 0x36 ;  /* 0x00009d800000791a */ /* 0x000fe80000000000 */
[----:B------:R-:W1:Y:S02]  /*1b10*/  UTCATOMSWS.FIND_AND_SET.ALIGN UP0, UR5, UR5 ;  /* 0x00000005000575e3 */ /* 0x000e640008000800 */
[----:B-1----:R-:W-:Y:S01]  /*1b20*/  MOV R3, UR5 ;  /* 0x0000000500037c02 */ /* 0x002fe20008000f00 */
[----:B------:R-:W-:Y:S05]  /*1b30*/  BRA.U !UP0, `(.L_x_34) ;  /* 0xfffffffd08e87547 */ /* 0x000fea000b83ffff */
.L_x_33:
[-C--:B------:R-:W-:Y:S02]  /*1b40*/  SHF.L.U32 R2, R2, R3.reuse, RZ ;  /* 0x0000000302027219 */ /* 0x080fe400000006ff */
[----:B------:R-:W-:Y:S01]  /*1b50*/  SHF.L.U32 R0, R0, R3, RZ ;  /* 0x0000000300007219 */ /* 0x000fe200000006ff */
[----:B------:R-:W-:Y:S02]  /*1b60*/  IMAD.SHL.U32 R3, R3, 0x20, RZ ;  /* 0x0000002003037824 */ /* 0x000fe400078e00ff */
[----:B------:R1:W-:Y:S04]  /*1b70*/  ATOMS.OR RZ, [UR7+0x14], R2 ;  /* 0x00001402ffff798c */ /* 0x0003e8000b000007 */
[----:B------:R1:W-:Y:S04]  /*1b80*/  ATOMS.OR RZ, [UR7+0x18], R0 ;  /* 0x00001800ffff798c */ /* 0x0003e8000b000007 */
[----:B------:R1:W-:Y:S01]  /*1b90*/  STS [UR6+0x1c0e0], R3 ;  /* 0x01c0e003ff007988 */ /* 0x0003e20008000806 */
[----:B------:R-:W-:Y:S05]  /*1ba0*/  BRA `(.L_x_32) ;  /* 0x0000000000107947 */ /* 0x000fea0003800000 */
.L_x_31:
[----:B------:R-:W-:Y:S02]  /*1bb0*/  MOV R0, 0xffffffff ;  /* 0xffffffff00007802 */ /* 0x000fe40000000f00 */
[----:B------:R-:W-:-:S03]  /*1bc0*/  MOV R2, 0x1bf0 ;  /* 0x00001bf000027802 */ /* 0x000fc60000000f00 */
[----:B------:R1:W-:Y:S04]  /*1bd0*/  STS [UR6+0x1c0e0], R0 ;  /* 0x01c0e000ff007988 */ /* 0x0003e80008000806 */
[----:B-1----:R-:W-:Y:S05]  /*1be0*/  CALL.REL.NOINC `($__internal_1_$__cuda_sm10x_tcgen05_guardrail_trap_phase_invalid_during_alloc) ;  /* 0x000001a400d87944 */ /* 0x002fea0003c00000 */
.L_x_32:
[----:B------:R-:W-:Y:S05]  /*1bf0*/  WARPSYNC.ALL ;  /* 0x0000000000007948 */ /* 0x000fea0003800000 */
[----:B------:R-:W-:Y:S01]  /*1c00*/  NOP ;  /* 0x0000000000007918 */ /* 0x000fe20000000000 */
.L_x_30:
[----:B------:R-:W2:Y:S01]  /*1c10*/  LDCU UR5, c[0x0][0x384] ;  /* 0x00007080ff0577ac */ /* 0x000ea20008000800 */
[----:B------:R-:W-:Y:S01]  /*1c20*/  HFMA2 R8, -RZ, RZ, 0, 5.9604644775390625e-08 ;  /* 0x00000001ff087431 */ /* 0x000fe200000001ff */
[----:B--2---:R-:W-:-:S09]  /*1c30*/  UISETP.NE.AND UP0, UPT, UR5, URZ, UPT ;  /* 0x000000ff0500728c */ /* 0x004fd2000bf05270 */
[----:B------:R-:W-:Y:S05]  /*1c40*/  BRA.U !UP0, `(.L_x_29) ;  /* 0x0000002908507547 */ /* 0x000fea000b800000 */
[----:B------:R-:W-:Y:S04]  /*1c50*/  BSSY.RECONVERGENT B0, `(.L_x_35) ;  /* 0x0000003000007945 */ /* 0x000fe80003800200 */
[----:B------:R-:W-:Y:S05]  /*1c60*/  @!P4 BRA `(.L_x_36) ;  /* 0x000000000004c947 */ /* 0x000fea0003800000 */
[----:B------:R-:W-:Y:S05]  /*1c70*/  BPT.TRAP 0x1 ;  /* 0x000000040000795c */ /* 0x000fea0000300000 */
.L_x_36:
[----:B------:R-:W-:Y:S05]  /*1c80*/  BSYNC.RECONVERGENT B0 ;  /* 0x0000000000007941 */ /* 0x000fea0003800200 */
.L_x_35:
[----:B------:R-:W2:Y:S01]  /*1c90*/  S2UR UR20, SR_CgaCtaId ;  /* 0x00000000001479c3 */ /* 0x000ea20000008800 */
[----:B------:R-:W-:Y:S01]  /*1ca0*/  UMOV UR6, 0x400 ;  /* 0x0000040000067882 */ /* 0x000fe20000000000 */
[----:B------:R-:W-:Y:S01]  /*1cb0*/  SHF.L.U32 R5, R7, 0x1f, RZ ;  /* 0x0000001f07057819 */ /* 0x000fe200000006ff */
[----:B--2---:R-:W-:-:S09]  /*1cc0*/  ULEA UR20, UR20, UR6, 0x18 ;  /* 0x0000000614147291 */ /* 0x004fd2000f8ec0ff */
[----:B------:R-:W2:Y:S02]  /*1cd0*/  SYNCS.PHASECHK.TRANS64.TRYWAIT P0, [UR20+0x1c000], R5 ;  /* 0x01c00005ff0075a7 */ /* 0x000ea40008001114 */
[----:B--2---:R-:W-:Y:S05]  /*1ce0*/  @!P0 BRA `(.L_x_37) ;  /* 0x00000190001c8947 */ /* 0x004fea0003800000 */
.L_x_395:
[----:B------:R-:W-:Y:S05]  /*1cf0*/  BRA.U !UP1, `(.L_x_38) ;  /* 0x0000000109047547 */ /* 0x000fea000b800000 */
[----:B------:R-:W-:Y:S05]  /*1d00*/  BPT.TRAP 0x1 ;  /* 0x000000040000795c */ /* 0x000fea0000300000 */
.L_x_38:
[----:B------:R-:W-:Y:S01]  /*1d10*/  ULEA UR6, UR4, UR20, 0x3 ;  /* 0x0000001404067291 */ /* 0x000fe2000f8e18ff */
[----:B-1----:R-:W-:Y:S01]  /*1d20*/  MOV R3, UR21 ;  /* 0x0000001500037c02 */ /* 0x002fe20008000f00 */
[----:B------:R-:W-:-:S03]  /*1d30*/  UISETP.NE.AND UP4, UPT, UR23, URZ, UPT ;  /* 0x000000ff1700728c */ /* 0x000fc6000bf85270 */
[----:B------:R-:W-:-:S04]  /*1d40*/  SHF.L.U32 R3, R3, 0x1f, RZ ;  /* 0x0000001f03037819 */ /* 0x000fc800000006ff */
[----:B------:R-:W1:Y:S02]  /*1d50*/  SYNCS.PHASECHK.TRANS64.TRYWAIT P0, [UR6+0x1c020], R3 ;  /* 0x01c02003ff0075a7 */ /* 0x000e640008001106 */
[----:B-1----:R-:W-:Y:S05]  /*1d60*/  @!P0 BRA `(.L_x_39) ;  /* 0x0000019000148947 */ /* 0x002fea0003800000 */
.L_x_397:
[----:B------:R-:W-:-:S04]  /*1d70*/  UIADD3 UR27, UPT, UPT, UR4, 0x1, URZ ;  /* 0x00000001041b7890 */ /* 0x000fc8000fffe0ff */
[----:B------:R-:W-:-:S04]  /*1d80*/  UISETP.NE.AND UP0, UPT, UR27, 0x3, UPT ;  /* 0x000000031b00788c */ /* 0x000fc8000bf05270 */
[----:B------:R-:W-:Y:S02]  /*1d90*/  USEL UR7, URZ, 0x1, UP0 ;  /* 0x00000001ff077887 */ /* 0x000fe40008000000 */
[----:B------:R-:W-:Y:S02]  /*1da0*/  USEL UR27, UR27, URZ, UP0 ;  /* 0x000000ff1b1b7287 */ /* 0x000fe40008000000 */
[----:B------:R-:W-:Y:S01]  /*1db0*/  ULOP3.LUT UR21, UR21, UR7, URZ, 0x3c, !UPT ;  /* 0x0000000715157292 */ /* 0x000fe2000f8e3cff */
[----:B------:R-:W-:Y:S11]  /*1dc0*/  BRA.U UP4, `(.L_x_40) ;  /* 0x0000000104047547 */ /* 0x000ff6000b800000 */
[----:B------:R-:W-:Y:S05]  /*1dd0*/  BPT.TRAP 0x1 ;  /* 0x000000040000795c */ /* 0x000fea0000300000 */
.L_x_40:
[----:B------:R-:W-:Y:S01]  /*1de0*/  IMAD.U32 R4, RZ, RZ, UR28 ;  /* 0x0000001cff047e24 */ /* 0x000fe2000f8e00ff */
[----:B------:R-:W-:Y:S01]  /*1df0*/  USHF.R.U32.HI UR8, URZ, 0x4, UR20 ;  /* 0x00000004ff087899 */ /* 0x000fe20008011614 */
[----:B------:R-:W-:Y:S01]  /*1e00*/  MOV R2, RZ ;  /* 0x000000ff00027202 */ /* 0x000fe20000000f00 */
[----:B-1----:R-:W-:Y:S02]  /*1e10*/  IMAD.MOV.U32 R0, RZ, RZ, RZ ;  /* 0x000000ffff007224 */ /* 0x002fe400078e00ff */
[----:B------:R-:W-:Y:S01]  /*1e20*/  SHF.L.U32 R4, R4, 0x1f, RZ ;  /* 0x0000001f04047819 */ /* 0x000fe200000006ff */
[----:B------:R-:W-:-:S03]  /*1e30*/  ULOP3.LUT UR8, UR8, 0x3fff, URZ, 0xc0, !UPT ;  /* 0x00003fff08087892 */ /* 0x000fc6000f8ec0ff */
[----:B------:R-:W1:Y:S01]  /*1e40*/  SYNCS.PHASECHK.TRANS64.TRYWAIT P0, [UR20+0x1c058], R4 ;  /* 0x01c05804ff0075a7 */ /* 0x000e620008001114 */
[----:B------:R-:W-:Y:S01]  /*1e50*/  ULOP3.LUT UR8, UR8, 0x10000, URZ, 0xfc, !UPT ;  /* 0x0001000008087892 */ /* 0x000fe2000f8efcff */
[----:B-1----:R-:W-:Y:S11]  /*1e60*/  @!P0 BRA `(.L_x_41) ;  /* 0x0000018c00ec8947 */ /* 0x002ff60003800000 */
.L_x_399:
[----:B------:R-:W-:Y:S01]  /*1e70*/  R2UR UR9, R2 ;  /* 0x00000000020972ca */ /* 0x000fe200000e0000 */
[----:B------:R-:W-:Y:S01]  /*1e80*/  IMAD.MOV.U32 R2, RZ, RZ, RZ ;  /* 0x000000ffff027224 */ /* 0x000fe200078e00ff */
[----:B------:R-:W-:Y:S01]  /*1e90*/  R2UR UR7, R0 ;  /* 0x00000000000772ca */ /* 0x000fe200000e0000 */
[----:B------:R-:W-:Y:S01]  /*1ea0*/  IMAD.MOV.U32 R0, RZ, RZ, RZ ;  /* 0x000000ffff007224 */ /* 0x000fe200078e00ff */
[----:B------:R-:W-:Y:S02]  /*1eb0*/  ULEA UR40, UR4, UR24, 0xa ;  /* 0x0000001804287291 */ /* 0x000fe4000f8e50ff */
[----:B------:R-:W-:Y:S01]  /*1ec0*/  R2UR UR10, R2 ;  /* 0x00000000020a72ca */ /* 0x000fe200000e0000 */
[----:B------:R-:W-:Y:S01]  /*1ed0*/  UIADD3 UR48, UPT, UPT, UR8, 0x2, URZ ;  /* 0x0000000208307890 */ /* 0x000fe2000fffe0ff */
[----:B------:R-:W-:Y:S01]  /*1ee0*/  R2UR UR4, R0 ;  /* 0x00000000000472ca */ /* 0x000fe200000e0000 */
[----:B------:R-:W-:Y:S02]  /*1ef0*/  UIADD3 UR18, UPT, UPT, UR40, 0x2, URZ ;  /* 0x0000000228127890 */ /* 0x000fe4000fffe0ff */
[----:B------:R-:W-:-:S02]  /*1f00*/  UIADD3 UR46, UPT, UPT, UR8, 0x4, URZ ;  /* 0x00000004082e7890 */ /* 0x000fc4000fffe0ff */
[----:B------:R-:W-:Y:S02]  /*1f10*/  UIADD3 UR14, UPT, UPT, UR40, 0x4, URZ ;  /* 0x00000004280e7890 */ /* 0x000fe4000fffe0ff */
[----:B------:R-:W-:Y:S02]  /*1f20*/  UIADD3 UR44, UPT, UPT, UR8, 0x6, URZ ;  /* 0x00000006082c7890 */ /* 0x000fe4000fffe0ff */
[----:B------:R-:W-:Y:S01]  /*1f30*/  UIADD3 UR50, UPT, UPT, UR40, 0x6, URZ ;  /* 0x0000000628327890 */ /* 0x000fe2000fffe0ff */
[----:B------:R-:W-:Y:S01]  /*1f40*/  UMOV UR38, 0x0 ;  /* 0x0000000000267882 */ /* 0x000fe20000000000 */
[----:B------:R-:W-:Y:S01]  /*1f50*/  UMOV UR39, 0x8200490 ;  /* 0x0820049000277882 */ /* 0x000fe20000000000 */
[----:B------:R-:W-:Y:S01]  /*1f60*/  UMOV UR42, UR8 ;  /* 0x00000008002a7c82 */ /* 0x000fe20008000000 */
[----:B------:R-:W-:Y:S01]  /*1f70*/  UMOV UR43, 0x40004040 ;  /* 0x40004040002b7882 */ /* 0x000fe20000000000 */
        /* <DEDUP_REMOVED lines=9> */
[----:B------:R2:W-:Y:S01]  /*2010*/  UTCHMMA gdesc[UR42], gdesc[UR40], tmem[UR9], tmem[UR38], idesc[UR39], !UPT ;  /* 0x00ff26282a0075ea */ /* 0x0005e2000f800009 */
[----:B------:R-:W-:Y:S01]  /*2020*/  UMOV UR12, 0x0 ;  /* 0x00000000000c7882 */ /* 0x000fe20000000000 */
[----:B------:R-:W-:Y:S01]  /*2030*/  UMOV UR13, 0x8200490 ;  /* 0x08200490000d7882 */ /* 0x000fe20000000000 */
[----:B------:R-:W-:Y:S01]  /*2040*/  UMOV UR45, 0x40004040 ;  /* 0x40004040002d7882 */ /* 0x000fe20000000000 */
[----:B------:R-:W-:Y:S01]  /*2050*/  UMOV UR51, 0x40004040 ;  /* 0x4000404000337882 */ /* 0x000fe20000000000 */
[----:B------:R2:W-:Y:S01]  /*2060*/  UTCHMMA gdesc[UR48], gdesc[UR18], tmem[UR7], tmem[UR34], idesc[UR35], UPT ;  /* 0x00ff2212300075ea */ /* 0x0005e2000b800007 */
[----:B------:R2:W-:Y:S01]  /*2070*/  UTCHMMA gdesc[UR46], gdesc[UR14], tmem[UR10], tmem[UR16], idesc[UR17], UPT ;  /* 0x00ff100e2e0075ea */ /* 0x0005e2000b80000a */
[----:B------:R2:W-:Y:S01]  /*2080*/  UTCHMMA gdesc[UR44], gdesc[UR50], tmem[UR4], tmem[UR12], idesc[UR13], UPT ;  /* 0x00ff0c322c0075ea */ /* 0x0005e2000b800004 */
[----:B------:R-:W-:Y:S05]  /*2090*/  BRA.U UP4, `(.L_x_42) ;  /* 0x0000000104047547 */ /* 0x000fea000b800000 */
[----:B--2---:R-:W-:Y:S05]  /*20a0*/  BPT.TRAP 0x1 ;  /* 0x000000040000795c */ /* 0x004fea0000300000 */
.L_x_42:
[----:B--2---:R-:W-:Y:S01]  /*20b0*/  UIADD3 UR4, UPT, UPT, UR20, 0x1c050, URZ ;  /* 0x0001c05014047890 */ /* 0x004fe2000fffe0ff */
[----:B------:R-:W-:Y:S01]  /*20c0*/  BSSY.RECONVERGENT B0, `(.L_x_43) ;  /* 0x0000005000007945 */ /* 0x000fe20003800200 */
[----:B------:R-:W-:-:S07]  /*20d0*/  ULOP3.LUT UR34, UR28, 0x1, URZ, 0x3c, !UPT ;  /* 0x000000011c227892 */ /* 0x000fce000f8e3cff */
[----:B------:R2:W-:Y:S01]  /*20e0*/  UTCBAR [UR4], URZ ;  /* 0x000000ff040073e9 */ /* 0x0005e200080000ff */
[----:B------:R-:W-:Y:S05]  /*20f0*/  @!P4 BRA `(.L_x_44) ;  /* 0x000000000004c947 */ /* 0x000fea0003800000 */
[----:B--2---:R-:W-:Y:S05]  /*2100*/  BPT.TRAP 0x1 ;  /* 0x000000040000795c */ /* 0x004fea0000300000 */
.L_x_44:
[----:B--2---:R-:W-:Y:S05]  /*2110*/  BSYNC.RECONVERGENT B0 ;  /* 0x0000000000007941 */ /* 0x004fea0003800200 */
.L_x_43:
[----:B------:R-:W2:Y:S01]  /*2120*/  SYNCS.PHASECHK.TRANS64.TRYWAIT P0, [UR20+0x1c008], R5 ;  /* 0x01c00805ff0075a7 */ /* 0x000ea20008001114 */
[----:B------:R-:W-:Y:S01]  /*2130*/  UISETP.NE.AND UP3, UPT, UR22, URZ, UPT ;  /* 0x000000ff1600728c */ /* 0x000fe2000bf65270 */
[----:B--2---:R-:W-:Y:S10]  /*2140*/  @!P0 BRA `(.L_x_45) ;  /* 0x0000018c004c8947 */ /* 0x004ff40003800000 */
.L_x_401:
[----:B------:R-:W-:Y:S05]  /*2150*/  BRA.U UP3, `(.L_x_46) ;  /* 0x0000000103047547 */ /* 0x000fea000b800000 */
[----:B------:R-:W-:Y:S05]  /*2160*/  BPT.TRAP 0x1 ;  /* 0x000000040000795c */ /* 0x000fea0000300000 */
.L_x_46:
[----:B--2---:R-:W-:Y:S02]  /*2170*/  IMAD.U32 R5, RZ, RZ, UR29 ;  /* 0x0000001dff057e24 */ /* 0x004fe4000f8e00ff */
[----:B-1----:R-:W-:Y:S02]  /*2180*/  HFMA2 R4, -RZ, RZ, 0, 7.62939453125e-06 ;  /* 0x00000080ff047431 */ /* 0x002fe400000001ff */
[----:B------:R-:W-:Y:S01]  /*2190*/  IMAD.MOV.U32 R3, RZ, RZ, 0x80 ;  /* 0x00000080ff037424 */ /* 0x000fe200078e00ff */
[----:B------:R-:W-:-:S04]  /*21a0*/  SHF.L.U32 R5, R5, 0x1f, RZ ;  /* 0x0000001f05057819 */ /* 0x000fc800000006ff */
[----:B------:R-:W1:Y:S02]  /*21b0*/  SYNCS.PHASECHK.TRANS64.TRYWAIT P0, [UR20+0x1c068], R5 ;  /* 0x01c06805ff0075a7 */ /* 0x000e640008001114 */
[----:B-1----:R-:W-:Y:S05]  /*21c0*/  @!P0 BRA `(.L_x_47) ;  /* 0x0000018c00448947 */ /* 0x002fea0003800000 */
.L_x_403:
[----:B------:R-:W-:Y:S01]  /*21d0*/  IMAD.MOV.U32 R2, RZ, RZ, 0x80 ;  /* 0x00000080ff027424 */ /* 0x000fe200078e00ff */
[----:B------:R-:W-:Y:S01]  /*21e0*/  R2UR UR10, R4 ;  /* 0x00000000040a72ca */ /* 0x000fe200000e0000 */
[----:B-1----:R-:W-:Y:S01]  /*21f0*/  IMAD.MOV.U32 R0, RZ, RZ, 0x80 ;  /* 0x00000080ff007424 */ /* 0x002fe200078e00ff */
[----:B------:R-:W-:Y:S01]  /*2200*/  R2UR UR9, R3 ;  /* 0x00000000030972ca */ /* 0x000fe200000e0000 */
[----:B------:R-:W-:Y:S01]  /*2210*/  UIADD3 UR46, UPT, UPT, UR8, 0x400, URZ ;  /* 0x00000400082e7890 */ /* 0x000fe2000fffe0ff */
[----:B------:R-:W-:Y:S01]  /*2220*/  R2UR UR7, R2 ;  /* 0x00000000020772ca */ /* 0x000fe200000e0000 */
[----:B------:R-:W-:Y:S01]  /*2230*/  UIADD3 UR44, UPT, UPT, UR8, 0x402, URZ ;  /* 0x00000402082c7890 */ /* 0x000fe2000fffe0ff */
[----:B------:R-:W-:Y:S01]  /*2240*/  R2UR UR4, R0 ;  /* 0x00000000000472ca */ /* 0x000fe200000e0000 */
[----:B------:R-:W-:Y:S02]  /*2250*/  UIADD3 UR42, UPT, UPT, UR8, 0x404, URZ ;  /* 0x00000404082a7890 */ /* 0x000fe4000fffe0ff */
[----:B------:R-:W-:Y:S01]  /*2260*/  UIADD3 UR52, UPT, UPT, UR8, 0x406, URZ ;  /* 0x0000040608347890 */ /* 0x000fe2000fffe0ff */
        /* <DEDUP_REMOVED lines=21> */
[----:B-1----:R-:W-:Y:S05]  /*23c0*/  BPT.TRAP 0x1 ;  /* 0x000000040000795c */ /* 0x002fea0000300000 */
.L_x_48:
[----:B-1----:R-:W-:-:S09]  /*23d0*/  UIADD3 UR4, UPT, UPT, UR20, 0x1c060, URZ ;  /* 0x0001c06014047890 */ /* 0x002fd2000fffe0ff */
[----:B------:R1:W-:Y:S01]  /*23e0*/  UTCBAR [UR4], URZ ;  /* 0x000000ff040073e9 */ /* 0x0003e200080000ff */
[----:B------:R-:W-:Y:S05]  /*23f0*/  BRA.U !UP1, `(.L_x_49) ;  /* 0x0000000109047547 */ /* 0x000fea000b800000 */
[----:B-1----:R-:W-:Y:S05]  /*2400*/  BPT.TRAP 0x1 ;  /* 0x000000040000795c */ /* 0x002fea0000300000 */
.L_x_49:
[----:B------:R-:W-:-:S09]  /*2410*/  UIADD3 UR6, UPT, UPT, UR6, 0x1c038, URZ ;  /* 0x0001c03806067890 */ /* 0x000fd2000fffe0ff */
[----:B------:R2:W-:Y:S01]  /*2420*/  UTCBAR [UR6], URZ ;  /* 0x000000ff060073e9 */ /* 0x0005e200080000ff */
[----:B------:R-:W-:Y:S05]  /*2430*/  BRA.U !UP1, `(.L_x_50) ;  /* 0x0000000109047547 */ /* 0x000fea000b800000 */
[----:B-12---:R-:W-:Y:S05]  /*2440*/  BPT.TRAP 0x1 ;  /* 0x000000040000795c */ /* 0x006fea0000300000 */
.L_x_50:
[----:B-1----:R-:W-:Y:S01]  /*2450*/  ULEA UR4, UR27, UR20, 0x3 ;  /* 0x000000141b047291 */ /* 0x002fe2000f8e18ff */
[----:B------:R-:W-:-:S04]  /*2460*/  MOV R3, UR21 ;  /* 0x0000001500037c02 */ /* 0x000fc80008000f00 */
[----:B------:R-:W-:-:S04]  /*2470*/  SHF.L.U32 R3, R3, 0x1f, RZ ;  /* 0x0000001f03037819 */ /* 0x000fc800000006ff */
[----:B------:R-:W1:Y:S02]  /*2480*/  SYNCS.PHASECHK.TRANS64.TRYWAIT P0, [UR4+0x1c020], R3 ;  /* 0x01c02003ff0075a7 */ /* 0x000e640008001104 */
[----:B-1----:R-:W-:Y:S05]  /*2490*/  @!P0 BRA `(.L_x_51) ;  /* 0x0000018800a88947 */ /* 0x002fea0003800000 */
.L_x_405:
[----:B------:R-:W-:-:S04]  /*24a0*/  UIADD3 UR4, UPT, UPT, UR27, 0x1, URZ ;  /* 0x000000011b047890 */ /* 0x000fc8000fffe0ff */
[----:B------:R-:W-:-:S04]  /*24b0*/  UISETP.NE.AND UP0, UPT, UR4, 0x3, UPT ;  /* 0x000000030400788c */ /* 0x000fc8000bf05270 */
[----:B--2---:R-:W-:Y:S02]  /*24c0*/  USEL UR6, URZ, 0x1, UP0 ;  /* 0x00000001ff067887 */ /* 0x004fe40008000000 */
[----:B------:R-:W-:Y:S02]  /*24d0*/  USEL UR4, UR4, URZ, UP0 ;  /* 0x000000ff04047287 */ /* 0x000fe40008000000 */
[----:B------:R-:W-:Y:S01]  /*24e0*/  ULOP3.LUT UR21, UR21, UR6, URZ, 0x3c, !UPT ;  /* 0x0000000615157292 */ /* 0x000fe2000f8e3cff */
[----:B------:R-:W-:Y:S11]  /*24f0*/  BRA.U UP5, `(.L_x_52) ;  /* 0x0000000105047547 */ /* 0x000ff6000b800000 */
[----:B------:R-:W-:Y:S05]  /*2500*/  BPT.TRAP 0x1 ;  /* 0x000000040000795c */ /* 0x000fea0000300000 */
.L_x_52:
[----:B-1----:R-:W-:-:S04]  /*2510*/  MOV R3, UR30 ;  /* 0x0000001e00037c02 */ /* 0x002fc80008000f00 */
[----:B------:R-:W-:-:S04]  /*2520*/  SHF.L.U32 R3, R3, 0x1f, RZ ;  /* 0x0000001f03037819 */ /* 0x000fc800000006ff */
[----:B------:R-:W1:Y:S02]  /*2530*/  SYNCS.PHASECHK.TRANS64.TRYWAIT P0, [UR20+0x1c0a0], R3 ;  /* 0x01c0a003ff0075a7 */ /* 0x000e640008001114 */
[----:B-1----:R-:W-:Y:S05]  /*2540*/  @!P0 BRA `(.L_x_53) ;  /* 0x0000018800948947 */ /* 0x002fea0003800000 */
.L_x_407:
[----:B------:R-:W-:Y:S05]  /*2550*/  BRA.U UP4, `(.L_x_54) ;  /* 0x0000000104047547 */ /* 0x000fea000b800000 */
[----:B------:R-:W-:Y:S05]  /*2560*/  BPT.TRAP 0x1 ;  /* 0x000000040000795c */ /* 0x000fea0000300000 */
.L_x_54:
[----:B------:R-:W-:Y:S01]  /*2570*/  IMAD.U32 R5, RZ, RZ, UR34 ;  /* 0x00000022ff057e24 */ /* 0x000fe2000f8e00ff */
[----:B------:R-:W-:Y:S01]  /*2580*/  MOV R4, 0x20 ;  /* 0x0000002000047802 */ /* 0x000fe20000000f00 */
[----:B-1----:R-:W-:-:S03]  /*2590*/  IMAD.MOV.U32 R3, RZ, RZ, 0x100 ;  /* 0x00000100ff037424 */ /* 0x002fc600078e00ff */
[----:B------:R-:W-:-:S04]  /*25a0*/  SHF.L.U32 R5, R5, 0x1f, RZ ;  /* 0x0000001f05057819 */ /* 0x000fc800000006ff */
[----:B------:R-:W1:Y:S02]  /*25b0*/  SYNCS.PHASECHK.TRANS64.TRYWAIT P0, [UR20+0x1c058], R5 ;  /* 0x01c05805ff0075a7 */ /* 0x000e640008001114 */
[----:B-1----:R-:W-:Y:S05]  /*25c0*/  @!P0 BRA `(.L_x_55) ;  /* 0x00000188008c8947 */ /* 0x002fea0003800000 */
.L_x_409:
[----:B------:R-:W-:Y:S01]  /*25d0*/  IMAD.MOV.U32 R2, RZ, RZ, 0x28 ;  /* 0x00000028ff027424 */ /* 0x000fe200078e00ff */
[----:B------:R-:W-:Y:S01]  /*25e0*/  R2UR UR25, R4 ;  /* 0x00000000041972ca */ /* 0x000fe200000e0000 */
[----:B------:R-:W-:Y:S01]  /*25f0*/  IMAD.MOV.U32 R4, RZ, RZ, 0x30 ;  /* 0x00000030ff047424 */ /* 0x000fe200078e00ff */
[----:B------:R-:W-:Y:S01]  /*2600*/  R2UR UR26, R3 ;  /* 0x00000000031a72ca */ /* 0x000fe200000e0000 */
[----:B-1----:R-:W-:Y:S01]  /*2610*/  IMAD.MOV.U32 R0, RZ, RZ, 0x100 ;  /* 0x00000100ff007424 */ /* 0x002fe200078e00ff */
[----:B------:R-:W-:Y:S01]  /*2620*/  R2UR UR18, R2 ;  /* 0x00000000021272ca */ /* 0x000fe200000e0000 */
[----:B------:R-:W-:Y:S01]  /*2630*/  IMAD.MOV.U32 R2, RZ, RZ, 0x38 ;  /* 0x00000038ff027424 */ /* 0x000fe200078e00ff */
[----:B------:R-:W-:Y:S01]  /*2640*/  R2UR UR16, R4 ;  /* 0x00000000041072ca */ /* 0x000fe200000e0000 */
[----:B------:R-:W-:Y:S01]  /*2650*/  IMAD.MOV.U32 R3, RZ, RZ, 0x100 ;  /* 0x00000100ff037424 */ /* 0x000fe200078e00ff */
[----:B------:R-:W-:Y:S01]  /*2660*/  R2UR UR19, R0 ;  /* 0x00000000001372ca */ /* 0x000fe200000e0000 */
[----:B------:R-:W-:Y:S01]  /*2670*/  IMAD.MOV.U32 R4, RZ, RZ, 0x40 ;  /* 0x00000040ff047424 */ /* 0x000fe200078e00ff */
[----:B------:R-:W-:Y:S01]  /*2680*/  R2UR UR14, R2 ;  /* 0x00000000020e72ca */ /* 0x000fe200000e0000 */
[----:B------:R-:W-:Y:S01]  /*2690*/  IMAD.MOV.U32 R2, RZ, RZ, 0x48 ;  /* 0x00000048ff027424 */ /* 0x000fe200078e00ff */
[----:B------:R-:W-:Y:S01]  /*26a0*/  ULEA UR68, UR27, UR32, 0xa ;  /* 0x000000201b447291 */ /* 0x000fe2000f8e50ff */
[C---:B------:R-:W-:Y:S01]  /*26b0*/  R2UR UR17, R3.reuse ;  /* 0x00000000031172ca */ /* 0x040fe200000e0000 */
[----:B------:R-:W-:Y:S01]  /*26c0*/  UMOV UR52, 0x0 ;  /* 0x0000000000347882 */ /* 0x000fe20000000000 */
[----:B------:R-:W-:Y:S01]  /*26d0*/  R2UR UR15, R0 ;  /* 0x00000000000f72ca */ /* 0x000fe200000e0000 */
[----:B------:R-:W-:Y:S01]  /*26e0*/  UIADD3 UR66, UPT, UPT, UR68, 0x80, URZ ;  /* 0x0000008044427890 */ /* 0x000fe2000fffe0ff */
[----:B------:R-:W-:Y:S01]  /*26f0*/  R2UR UR10, R2 ;  /* 0x00000000020a72ca */ /* 0x000fe200000e0000 */
[----:B------:R-:W-:Y:S01]  /*2700*/  IMAD.MOV.U32 R2, RZ, RZ, 0x50 ;  /* 0x00000050ff027424 */ /* 0x000fe200078e00ff */
[----:B------:R-:W-:Y:S01]  /*2710*/  R2UR UR12, R4 ;  /* 0x00000000040c72ca */ /* 0x000fe200000e0000 */
[----:B------:R-:W-:Y:S01]  /*2720*/  UIADD3 UR64, UPT, UPT, UR68, 0x100, URZ ;  /* 0x0000010044407890 */ /* 0x000fe2000fffe0ff */
[----:B------:R-:W-:Y:S01]  /*2730*/  R2UR UR13, R3 ;  /* 0x00000000030d72ca */ /* 0x000fe200000e0000 */
[----:B------:R-:W-:Y:S01]  /*2740*/  UIADD3 UR62, UPT, UPT, UR68, 0x180, URZ ;  /* 0x00000180443e7890 */ /* 0x000fe2000fffe0ff */
[----:B------:R-:W-:Y:S01]  /*2750*/  R2UR UR8, R2 ;  /* 0x00000000020872ca */ /* 0x000fe200000e0000 */
[----:B------:R-:W-:Y:S01]  /*2760*/  IMAD.MOV.U32 R2, RZ, RZ, 0x58 ;  /* 0x00000058ff027424 */ /* 0x000fe200078e00ff */
[C---:B------:R-:W-:Y:S01]  /*2770*/  R2UR UR11, R0.reuse ;  /* 0x00000000000b72ca */ /* 0x040fe200000e0000 */
[----:B------:R-:W-:Y:S01]  /*2780*/  UIADD3 UR60, UPT, UPT, UR68, 0x200, URZ ;  /* 0x00000200443c7890 */ /* 0x000fe2000fffe0ff */
[----:B------:R-:W-:Y:S01]  /*2790*/  R2UR UR9, R0 ;  /* 0x00000000000972ca */ /* 0x000fe200000e0000 */
[----:B------:R-:W-:Y:S01]  /*27a0*/  UIADD3 UR58, UPT, UPT, UR68, 0x280, URZ ;  /* 0x00000280443a7890 */ /* 0x000fe2000fffe0ff */
[----:B------:R-:W-:Y:S01]  /*27b0*/  R2UR UR6, R2 ;  /* 0x00000000020672ca */ /* 0x000fe200000e0000 */
[----:B------:R-:W-:Y:S01]  /*27c0*/  UIADD3 UR56, UPT, UPT, UR68, 0x300, URZ ;  /* 0x0000030044387890 */ /* 0x000fe2000fffe0ff */
[----:B------:R-:W-:Y:S01]  /*27d0*/  R2UR UR7, R0 ;  /* 0x00000000000772ca */ /* 0x000fe200000e0000 */
[----:B------:R-:W-:Y:S01]  /*27e0*/  UMOV UR53, 0x8110490 ;  /* 0x0811049000357882 */ /* 0x000fe20000000000 */
[----:B------:R-:W-:Y:S01]  /*27f0*/  UMOV UR69, 0x40004040 ;  /* 0x4000404000457882 */ /* 0x000fe20000000000 */
[----:B------:R-:W-:Y:S01]  /*2800*/  UIADD3 UR54, UPT, UPT, UR68, 0x380, URZ ;  /* 0x0000038044367890 */ /* 0x000fe2000fffe0ff */
[----:B------:R1:W-:Y:S01]  /*2810*/  UTCHMMA tmem[UR25], gdesc[UR68], tmem[UR26], tmem[UR52], idesc[UR53], !UPT ;  /* 0x00ff3444190079ea */ /* 0x0003e2000f80001a */
        /* <DEDUP_REMOVED lines=9> */
[----:B------:R1:W-:Y:S01]  /*28b0*/  UTCHMMA tmem[UR18], gdesc[UR66], tmem[UR19], tmem[UR50], idesc[UR51], UPT ;  /* 0x00ff3242120079ea */ /* 0x0003e2000b800013 */
        /* <DEDUP_REMOVED lines=16> */
[----:B------:R1:W-:Y:S01]  /*29c0*/  UTCHMMA tmem[UR8], gdesc[UR56], tmem[UR9], tmem[UR40], idesc[UR41], UPT ;  /* 0x00ff2838080079ea */ /* 0x0003e2000b800009 */
[----:B------:R1:W-:Y:S01]  /*29d0*/  UTCHMMA tmem[UR6], gdesc[UR54], tmem[UR7], tmem[UR38], idesc[UR39], UPT ;  /* 0x00ff2636060079ea */ /* 0x0003e2000b800007 */
[----:B------:R-:W-:Y:S05]  /*29e0*/  BRA.U UP5, `(.L_x_56) ;  /* 0x0000000105047547 */ /* 0x000fea000b800000 */
[----:B-1----:R-:W-:Y:S05]  /*29f0*/  BPT.TRAP 0x1 ;  /* 0x000000040000795c */ /* 0x002fea0000300000 */
.L_x_56:
[----:B-1----:R-:W-:Y:S02]  /*2a00*/  UIADD3 UR8, UPT, UPT, UR20, 0x1c090, URZ ;  /* 0x0001c09014087890 */ /* 0x002fe4000fffe0ff */
[----:B------:R-:W-:Y:S02]  /*2a10*/  UISETP.GE.AND UP0, UPT, UR5, 0x81, UPT ;  /* 0x000000810500788c */ /* 0x000fe4000bf06270 */
[----:B------:R-:W-:Y:S01]  /*2a20*/  ULOP3.LUT UR7, UR29, 0x1, URZ, 0x3c, !UPT ;  /* 0x000000011d077892 */ /* 0x000fe2000f8e3cff */
[----:B------:R-:W-:Y:S01]  /*2a30*/  UMOV UR6, URZ ;  /* 0x000000ff00067c82 */ /* 0x000fe20008000000 */
[----:B------:R-:W-:Y:S01]  /*2a40*/  UMOV UR26, UR31 ;  /* 0x0000001f001a7c82 */ /* 0x000fe20008000000 */
[----:B------:R-:W-:Y:S02]  /*2a50*/  UMOV UR25, UR27 ;  /* 0x0000001b00197c82 */ /* 0x000fe40008000000 */
[----:B------:R1:W-:Y:S02]  /*2a60*/  UTCBAR [UR8], URZ ;  /* 0x000000ff080073e9 */ /* 0x0003e400080000ff */
[----:B------:R-:W-:Y:S05]  /*2a70*/  BRA.U !UP0, `(.L_x_57) ;  /* 0x0000001508007547 */ /* 0x000fea000b800000 */
[----:B------:R-:W-:Y:S01]  /*2a80*/  UIADD3 UR6, UPT, UPT, UR5, 0x7f, URZ ;  /* 0x0000007f05067890 */ /* 0x000fe2000fffe0ff */
[----:B------:R-:W-:-:S03]  /*2a90*/  UMOV UR25, UR27 ;  /* 0x0000001b00197c82 */ /* 0x000fc60008000000 */
[----:B------:R-:W-:-:S04]  /*2aa0*/  USHF.R.S32.HI UR5, URZ, 0x1f, UR6 ;  /* 0x0000001fff057899 */ /* 0x000fc80008011406 */
[----:B------:R-:W-:-:S04]  /*2ab0*/  ULEA.HI UR6, UR5, UR6, URZ, 0x7 ;  /* 0x0000000605067291 */ /* 0x000fc8000f8f38ff */
[----:B------:R-:W-:-:S04]  /*2ac0*/  USHF.R.S32.HI UR6, URZ, 0x7, UR6 ;  /* 0x00000007ff067899 */ /* 0x000fc80008011406 */
[----:B------:R-:W-:-:S04]  /*2ad0*/  UISETP.LT.AND UP0, UPT, UR6, 0x2, UPT ;  /* 0x000000020600788c */ /* 0x000fc8000bf01270 */
[----:B------:R-:W-:-:S04]  /*2ae0*/  USEL UR5, UR6, 0x2, UP0 ;  /* 0x0000000206057887 */ /* 0x000fc80008000000 */
[----:B------:R-:W-:-:S03]  /*2af0*/  UIADD3 UR5, UPT, UPT, -UR5, UR31, UR6 ;  /* 0x0000001f05057290 */ /* 0x000fc6000fffe106 */
[----:B------:R-:W-:Y:S01]  /*2b00*/  UMOV UR6, URZ ;  /* 0x000000ff00067c82 */ /* 0x000fe20008000000 */
[----:B------:R-:W-:-:S03]  /*2b10*/  UIADD3 UR26, UPT, UPT, UR5, 0x1, URZ ;  /* 0x00000001051a7890 */ /* 0x000fc6000fffe0ff */
[----:B------:R-:W-:-:S09]  /*2b20*/  UMOV UR5, UR27 ;  /* 0x0000001b00057c82 */ /* 0x000fd20008000000 */
.L_x_76:
[----:B------:R-:W-:Y:S01]  /*2b30*/  UIADD3 UR31, UPT, UPT, UR31, 0x1, URZ ;  /* 0x000000011f1f7890 */ /* 0x000fe2000fffe0ff */
[----:B------:R-:W-:Y:S01]  /*2b40*/  UMOV UR28, UR34 ;  /* 0x00000022001c7c82 */ /* 0x000fe20008000000 */
[----:B------:R-:W-:Y:S02]  /*2b50*/  UMOV UR29, UR7 ;  /* 0x00000007001d7c82 */ /* 0x000fe40008000000 */
[----:B------:R-:W-:Y:S01]  /*2b60*/  UISETP.NE.AND UP2, UPT, UR31, UR26, UPT ;  /* 0x0000001a1f00728c */ /* 0x000fe2000bf45270 */
[----:B-12---:R-:W-:Y:S10]  /*2b70*/  BRA.U !UP1, `(.L_x_58) ;  /* 0x0000000109047547 */ /* 0x006ff4000b800000 */
[----:B-1----:R-:W-:Y:S05]  /*2b80*/  BPT.TRAP 0x1 ;  /* 0x000000040000795c */ /* 0x002fea0000300000 */
.L_x_58:
[----:B------:R-:W2:Y:S01]  /*2b90*/  S2UR UR20, SR_CgaCtaId ;  /* 0x00000000001479c3 */ /* 0x000ea20000008800 */
[----:B------:R-:W-:Y:S01]  /*2ba0*/  UMOV UR7, 0x400 ;  /* 0x0000040000077882 */ /* 0x000fe20000000000 */
[----:B------:R-:W-:Y:S04]  /*2bb0*/  MOV R0, UR21 ;  /* 0x0000001500007c02 */ /* 0x000fe80008000f00 */
[----:B------:R-:W-:Y:S01]  /*2bc0*/  SHF.L.U32 R3, R0, 0x1f, RZ ;  /* 0x0000001f00037819 */ /* 0x000fe200000006ff */
[----:B--2---:R-:W-:Y:S04]  /*2bd0*/  ULEA UR20, UR20, UR7, 0x18 ;  /* 0x0000000714147291 */ /* 0x004fe8000f8ec0ff */
[----:B------:R-:W-:Y:S09]  /*2be0*/  ULEA UR7, UR4, UR20, 0x3 ;  /* 0x0000001404077291 */ /* 0x000ff2000f8e18ff */
[----:B------:R-:W2:Y:S02]  /*2bf0*/  SYNCS.PHASECHK.TRANS64.TRYWAIT P0, [UR7+0x1c020], R3 ;  /* 0x01c02003ff0075a7 */ /* 0x000ea40008001107 */
[----:B--2---:R-:W-:Y:S05]  /*2c00*/  @!P0 BRA `(.L_x_59) ;  /* 0x0000018400148947 */ /* 0x004fea0003800000 */
.L_x_411:
[----:B------:R-:W-:Y:S01]  /*2c10*/  USHF.R.U32.HI UR7, URZ, 0x4, UR20 ;  /* 0x00000004ff077899 */ /* 0x000fe20008011614 */
[----:B------:R-:W-:Y:S01]  /*2c20*/  IMAD.MOV.U32 R2, RZ, RZ, RZ ;  /* 0x000000ffff027224 */ /* 0x000fe200078e00ff */
[----:B------:R-:W-:Y:S01]  /*2c30*/  USHF.R.U32.HI UR12, URZ, 0x4, UR20 ;  /* 0x00000004ff0c7899 */ /* 0x000fe20008011614 */
[----:B--2---:R-:W-:Y:S01]  /*2c40*/  IMAD.MOV.U32 R0, RZ, RZ, RZ ;  /* 0x000000ffff007224 */ /* 0x004fe200078e00ff */
[----:B------:R-:W-:Y:S02]  /*2c50*/  USHF.R.U32.HI UR11, URZ, 0x4, UR20 ;  /* 0x00000004ff0b7899 */ /* 0x000fe40008011614 */
[----:B------:R-:W-:Y:S01]  /*2c60*/  USHF.R.U32.HI UR10, URZ, 0x4, UR20 ;  /* 0x00000004ff0a7899 */ /* 0x000fe20008011614 */
[----:B------:R-:W-:Y:S01]  /*2c70*/  R2UR UR9, R2 ;  /* 0x00000000020972ca */ /* 0x000fe200000e0000 */
[----:B------:R-:W-:Y:S01]  /*2c80*/  ULEA UR74, UR4, UR24, 0xa ;  /* 0x00000018044a7291 */ /* 0x000fe2000f8e50ff */
[----:B-1----:R-:W-:Y:S01]  /*2c90*/  R2UR UR8, R0 ;  /* 0x00000000000872ca */ /* 0x002fe200000e0000 */
[----:B------:R-:W-:Y:S02]  /*2ca0*/  UIADD3 UR27, UPT, UPT, UR4, 0x1, URZ ;  /* 0x00000001041b7890 */ /* 0x000fe4000fffe0ff */
[----:B------:R-:W-:Y:S01]  /*2cb0*/  ULOP3.LUT UR4, UR7, 0x3fff, URZ, 0xc0, !UPT ;  /* 0x00003fff07047892 */ /* 0x000fe2000f8ec0ff */
[----:B------:R-:W-:Y:S01]  /*2cc0*/  R2UR UR7, R2 ;  /* 0x00000000020772ca */ /* 0x000fe200000e0000 */
[----:B------:R-:W-:Y:S02]  /*2cd0*/  ULOP3.LUT UR12, UR12, 0x3fff, URZ, 0xc0, !UPT ;  /* 0x00003fff0c0c7892 */ /* 0x000fe4000f8ec0ff */
[----:B------:R-:W-:Y:S02]  /*2ce0*/  ULOP3.LUT UR11, UR11, 0x3fff, URZ, 0xc0, !UPT ;  /* 0x00003fff0b0b7892 */ /* 0x000fe4000f8ec0ff */
[----:B------:R-:W-:Y:S02]  /*2cf0*/  ULOP3.LUT UR10, UR10, 0x3fff, URZ, 0xc0, !UPT ;  /* 0x00003fff0a0a7892 */ /* 0x000fe4000f8ec0ff */
[----:B------:R-:W-:Y:S02]  /*2d00*/  ULOP3.LUT UR12, UR12, 0x10000, URZ, 0xfc, !UPT ;  /* 0x000100000c0c7892 */ /* 0x000fe4000f8efcff */
[----:B------:R-:W-:Y:S02]  /*2d10*/  ULOP3.LUT UR11, UR11, 0x10000, URZ, 0xfc, !UPT ;  /* 0x000100000b0b7892 */ /* 0x000fe4000f8efcff */
[----:B------:R-:W-:Y:S01]  /*2d20*/  ULOP3.LUT UR38, UR4, 0x10000, URZ, 0xfc, !UPT ;  /* 0x0001000004267892 */ /* 0x000fe2000f8efcff */
[----:B------:R-:W-:Y:S01]  /*2d30*/  R2UR UR4, R0 ;  /* 0x00000000000472ca */ /* 0x000fe200000e0000 */
[----:B------:R-:W-:Y:S02]  /*2d40*/  ULOP3.LUT UR10, UR10, 0x10000, URZ, 0xfc, !UPT ;  /* 0x000100000a0a7892 */ /* 0x000fe4000f8efcff */
[----:B------:R-:W-:Y:S02]  /*2d50*/  UIADD3 UR72, UPT, UPT, UR74, 0x2, URZ ;  /* 0x000000024a487890 */ /* 0x000fe4000fffe0ff */
[----:B------:R-:W-:Y:S02]  /*2d60*/  UIADD3 UR12, UPT, UPT, UR12, 0x2, URZ ;  /* 0x000000020c0c7890 */ /* 0x000fe4000fffe0ff */
[----:B------:R-:W-:Y:S02]  /*2d70*/  UIADD3 UR70, UPT, UPT, UR74, 0x4, URZ ;  /* 0x000000044a467890 */ /* 0x000fe4000fffe0ff */
[----:B------:R-:W-:Y:S02]  /*2d80*/  UIADD3 UR40, UPT, UPT, UR11, 0x4, URZ ;  /* 0x000000040b287890 */ /* 0x000fe4000fffe0ff */
[----:B------:R-:W-:Y:S02]  /*2d90*/  UIADD3 UR68, UPT, UPT, UR74, 0x6, URZ ;  /* 0x000000064a447890 */ /* 0x000fe4000fffe0ff */
[----:B------:R-:W-:Y:S02]  /*2da0*/  UIADD3 UR10, UPT, UPT, UR10, 0x6, URZ ;  /* 0x000000060a0a7890 */ /* 0x000fe4000fffe0ff */
[----:B------:R-:W-:Y:S02]  /*2db0*/  UISETP.NE.AND UP4, UPT, UR23, URZ, UPT ;  /* 0x000000ff1700728c */ /* 0x000fe4000bf85270 */
[----:B------:R-:W-:Y:S01]  /*2dc0*/  UISETP.NE.AND UP0, UPT, UR27, 0x3, UPT ;  /* 0x000000031b00788c */ /* 0x000fe2000bf05270 */
[----:B------:R-:W-:Y:S01]  /*2dd0*/  UMOV UR34, 0x0 ;  /* 0x0000000000227882 */ /* 0x000fe20000000000 */
[----:B------:R-:W-:Y:S02]  /*2de0*/  UMOV UR35, 0x8200490 ;  /* 0x0820049000237882 */ /* 0x000fe40000000000 */
[----:B------:R-:W-:Y:S02]  /*2df0*/  USEL UR33, URZ, 0x1, UP0 ;  /* 0x00000001ff217887 */ /* 0x000fe40008000000 */
[----:B------:R-:W-:Y:S02]  /*2e00*/  USEL UR27, UR27, URZ, UP0 ;  /* 0x000000ff1b1b7287 */ /* 0x000fe40008000000 */
[----:B------:R-:W-:Y:S01]  /*2e10*/  ULOP3.LUT UR21, UR21, UR33, URZ, 0x3c, !UPT ;  /* 0x0000002115157292 */ /* 0x000fe2000f8e3cff */
        /* <DEDUP_REMOVED lines=9> */
[----:B------:R-:W-:Y:S01]  /*2eb0*/  UMOV UR17, 0x8200490 ;  /* 0x0820049000117882 */ /* 0x000fe20000000000 */
[----:B------:R-:W-:Y:S01]  /*2ec0*/  UMOV UR71, 0x40004040 ;  /* 0x4000404000477882 */ /* 0x000fe20000000000 */
[----:B------:R-:W-:Y:S01]  /*2ed0*/  UMOV UR41, 0x40004040 ;  /* 0x4000404000297882 */ /* 0x000fe20000000000 */
[----:B------:R-:W-:Y:S01]  /*2ee0*/  UMOV UR14, 0x0 ;  /* 0x00000000000e7882 */ /* 0x000fe20000000000 */
[----:B------:R1:W-:Y:S01]  /*2ef0*/  UTCHMMA gdesc[UR40], gdesc[UR70], tmem[UR7], tmem[UR16], idesc[UR17], UPT ;  /* 0x00ff1046280075ea */ /* 0x0003e2000b800007 */
[----:B------:R-:W-:Y:S01]  /*2f00*/  UMOV UR15, 0x8200490 ;  /* 0x08200490000f7882 */ /* 0x000fe20000000000 */
[----:B------:R-:W-:Y:S01]  /*2f10*/  UMOV UR69, 0x40004040 ;  /* 0x4000404000457882 */ /* 0x000fe20000000000 */
[----:B------:R-:W-:Y:S02]  /*2f20*/  UMOV UR11, 0x40004040 ;  /* 0x40004040000b7882 */ /* 0x000fe40000000000 */
[----:B------:R1:W-:Y:S01]  /*2f30*/  UTCHMMA gdesc[UR10], gdesc[UR68], tmem[UR4], tmem[UR14], idesc[UR15], UPT ;  /* 0x00ff0e440a0075ea */ /* 0x0003e2000b800004 */
[----:B------:R-:W-:Y:S05]  /*2f40*/  BRA.U UP4, `(.L_x_60) ;  /* 0x0000000104047547 */ /* 0x000fea000b800000 */
[----:B-1----:R-:W-:Y:S05]  /*2f50*/  BPT.TRAP 0x1 ;  /* 0x000000040000795c */ /* 0x002fea0000300000 */
.L_x_60:
[----:B-1----:R-:W-:Y:S09]  /*2f60*/  UIADD3 UR4, UPT, UPT, UR20, 0x1c050, URZ ;  /* 0x0001c05014047890 */ /* 0x002ff2000fffe0ff */
[----:B------:R1:W-:Y:S01]  /*2f70*/  UTCBAR [UR4], URZ ;  /* 0x000000ff040073e9 */ /* 0x0003e200080000ff */
[----:B------:R-:W-:Y:S05]  /*2f80*/  BRA.U UP5, `(.L_x_61) ;  /* 0x0000000105047547 */ /* 0x000fea000b800000 */
[----:B-1----:R-:W-:Y:S05]  /*2f90*/  BPT.TRAP 0x1 ;  /* 0x000000040000795c */ /* 0x002fea0000300000 */
.L_x_61:
[----:B------:R-:W-:Y:S01]  /*2fa0*/  MOV R0, UR30 ;  /* 0x0000001e00007c02 */ /* 0x000fe20008000f00 */
[----:B------:R-:W-:Y:S03]  /*2fb0*/  UISETP.NE.AND UP3, UPT, UR22, URZ, UPT ;  /* 0x000000ff1600728c */ /* 0x000fe6000bf65270 */
[----:B------:R-:W-:Y:S04]  /*2fc0*/  SHF.L.U32 R3, R0, 0x1f, RZ ;  /* 0x0000001f00037819 */ /* 0x000fe800000006ff */
[----:B------:R-:W2:Y:S02]  /*2fd0*/  SYNCS.PHASECHK.TRANS64.TRYWAIT P0, [UR20+0x1c0a8], R3 ;  /* 0x01c0a803ff0075a7 */ /* 0x000ea40008001114 */
[----:B--2---:R-:W-:Y:S05]  /*2fe0*/  @!P0 BRA `(.L_x_62) ;  /* 0x0000018000348947 */ /* 0x004fea0003800000 */
.L_x_413:
[----:B------:R-:W-:Y:S05]  /*2ff0*/  BRA.U UP3, `(.L_x_63) ;  /* 0x0000000103047547 */ /* 0x000fea000b800000 */
[----:B-1----:R-:W-:Y:S05]  /*3000*/  BPT.TRAP 0x1 ;  /* 0x000000040000795c */ /* 0x002fea0000300000 */
.L_x_63:
[----:B--2---:R-:W-:Y:S02]  /*3010*/  IMAD.U32 R0, RZ, RZ, UR29 ;  /* 0x0000001dff007e24 */ /* 0x004fe4000f8e00ff */
[----:B------:R-:W-:Y:S02]  /*3020*/  HFMA2 R4, -RZ, RZ, 0, 9.5367431640625e-06 ;  /* 0x000000a0ff047431 */ /* 0x000fe400000001ff */
[----:B------:R-:W-:Y:S01]  /*3030*/  IMAD.MOV.U32 R3, RZ, RZ, 0x180 ;  /* 0x00000180ff037424 */ /* 0x000fe200078e00ff */
[----:B------:R-:W-:Y:S04]  /*3040*/  SHF.L.U32 R5, R0, 0x1f, RZ ;  /* 0x0000001f00057819 */ /* 0x000fe800000006ff */
[----:B------:R-:W2:Y:S02]  /*3050*/  SYNCS.PHASECHK.TRANS64.TRYWAIT P0, [UR20+0x1c068], R5 ;  /* 0x01c06805ff0075a7 */ /* 0x000ea40008001114 */
[----:B--2---:R-:W-:Y:S05]  /*3060*/  @!P0 BRA `(.L_x_64) ;  /* 0x00000180002c8947 */ /* 0x004fea0003800000 */
.L_x_415:
[----:B------:R-:W-:Y:S01]  /*3070*/  UISETP.NE.U32.AND UP0, UPT, UR6, URZ, UPT ;  /* 0x000000ff0600728c */ /* 0x000fe2000bf05070 */
[----:B------:R-:W-:Y:S01]  /*3080*/  IMAD.MOV.U32 R2, RZ, RZ, 0xa8 ;  /* 0x000000a8ff027424 */ /* 0x000fe200078e00ff */
[----:B------:R-:W-:Y:S01]  /*3090*/  ULEA UR66, UR5, UR32, 0xa ;  /* 0x0000002005427291 */ /* 0x000fe2000f8e50ff */
[----:B------:R-:W-:Y:S01]  /*30a0*/  R2UR UR18, R4 ;  /* 0x00000000041272ca */ /* 0x000fe200000e0000 */
[----:B------:R-:W-:Y:S01]  /*30b0*/  IMAD.MOV.U32 R4, RZ, RZ, 0xb0 ;  /* 0x000000b0ff047424 */ /* 0x000fe200078e00ff */
[----:B------:R-:W-:Y:S01]  /*30c0*/  R2UR UR19, R3 ;  /* 0x00000000031372ca */ /* 0x000fe200000e0000 */
[----:B------:R-:W-:Y:S01]  /*30d0*/  UIADD3 UR64, UPT, UPT, UR66, 0x80, URZ ;  /* 0x0000008042407890 */ /* 0x000fe2000fffe0ff */
[----:B------:R-:W-:Y:S01]  /*30e0*/  R2UR UR16, R2 ;  /* 0x00000000021072ca */ /* 0x000fe200000e0000 */
[----:B------:R-:W-:Y:S01]  /*30f0*/  UIADD3 UR62, UPT, UPT, UR66, 0x100, URZ ;  /* 0x00000100423e7890 */ /* 0x000fe2000fffe0ff */
[----:B------:R-:W-:Y:S01]  /*3100*/  IMAD.MOV.U32 R2, RZ, RZ, 0xb8 ;  /* 0x000000b8ff027424 */ /* 0x000fe200078e00ff */
[----:B------:R-:W-:Y:S01]  /*3110*/  UIADD3 UR60, UPT, UPT, UR66, 0x180, URZ ;  /* 0x00000180423c7890 */ /* 0x000fe2000fffe0ff */
[----:B--2---:R-:W-:Y:S01]  /*3120*/  IMAD.MOV.U32 R0, RZ, RZ, 0x180 ;  /* 0x00000180ff007424 */ /* 0x004fe200078e00ff */
[----:B------:R-:W-:Y:S01]  /*3130*/  UIADD3 UR58, UPT, UPT, UR66, 0x200, URZ ;  /* 0x00000200423a7890 */ /* 0x000fe2000fffe0ff */
[----:B------:R-:W-:Y:S01]  /*3140*/  IMAD.MOV.U32 R3, RZ, RZ, 0x180 ;  /* 0x00000180ff037424 */ /* 0x000fe200078e00ff */
[----:B------:R-:W-:Y:S01]  /*3150*/  UIADD3 UR56, UPT, UPT, UR66, 0x280, URZ ;  /* 0x0000028042387890 */ /* 0x000fe2000fffe0ff */
[----:B------:R-:W-:Y:S01]  /*3160*/  R2UR UR12, R2 ;  /* 0x00000000020c72ca */ /* 0x000fe200000e0000 */
[----:B------:R-:W-:Y:S01]  /*3170*/  UIADD3 UR54, UPT, UPT, UR66, 0x300, URZ ;  /* 0x0000030042367890 */ /* 0x000fe2000fffe0ff */
[----:B------:R-:W-:Y:S01]  /*3180*/  IMAD.MOV.U32 R2, RZ, RZ, 0xc8 ;  /* 0x000000c8ff027424 */ /* 0x000fe200078e00ff */
[----:B------:R-:W-:Y:S01]  /*3190*/  UIADD3 UR52, UPT, UPT, UR66, 0x380, URZ ;  /* 0x0000038042347890 */ /* 0x000fe2000fffe0ff */
[----:B------:R-:W-:Y:S01]  /*31a0*/  R2UR UR14, R4 ;  /* 0x00000000040e72ca */ /* 0x000fe200000e0000 */
[----:B------:R-:W-:Y:S01]  /*31b0*/  IMAD.MOV.U32 R4, RZ, RZ, 0xc0 ;  /* 0x000000c0ff047424 */ /* 0x000fe200078e00ff */
[----:B------:R-:W-:Y:S01]  /*31c0*/  R2UR UR17, R0 ;  /* 0x00000000001172ca */ /* 0x000fe200000e0000 */
[----:B------:R-:W-:Y:S01]  /*31d0*/  UMOV UR50, 0x0 ;  /* 0x0000000000327882 */ /* 0x000fe20000000000 */
[----:B------:R-:W-:Y:S01]  /*31e0*/  R2UR UR8, R2 ;  /* 0x00000000020872ca */ /* 0x000fe200000e0000 */
[----:B------:R-:W-:Y:S01]  /*31f0*/  IMAD.MOV.U32 R2, RZ, RZ, 0xd0 ;  /* 0x000000d0ff027424 */ /* 0x000fe200078e00ff */
[C---:B------:R-:W-:Y:S01]  /*3200*/  R2UR UR15, R3.reuse ;  /* 0x00000000030f72ca */ /* 0x040fe200000e0000 */
[----:B------:R-:W-:Y:S01]  /*3210*/  UMOV UR51, 0x8110490 ;  /* 0x0811049000337882 */ /* 0x000fe20000000000 */
[----:B------:R-:W-:Y:S01]  /*3220*/  R2UR UR13, R0 ;  /* 0x00000000000d72ca */ /* 0x000fe200000e0000 */
[----:B------:R-:W-:Y:S01]  /*3230*/  UMOV UR67, 0x40004040 ;  /* 0x4000404000437882 */ /* 0x000fe20000000000 */
[----:B------:R-:W-:Y:S01]  /*3240*/  R2UR UR6, R2 ;  /* 0x00000000020672ca */ /* 0x000fe200000e0000 */
[----:B------:R-:W-:Y:S01]  /*3250*/  IMAD.MOV.U32 R2, RZ, RZ, 0xd8 ;  /* 0x000000d8ff027424 */ /* 0x000fe200078e00ff */
[----:B------:R-:W-:Y:S01]  /*3260*/  R2UR UR10, R4 ;  /* 0x00000000040a72ca */ /* 0x000fe200000e0000 */
[----:B------:R2:W-:Y:S01]  /*3270*/  UTCHMMA tmem[UR18], gdesc[UR66], tmem[UR19], tmem[UR50], idesc[UR51], UP0 ;  /* 0x00ff3242120079ea */ /* 0x0005e20008000013 */
[----:B------:R-:W-:Y:S01]  /*3280*/  R2UR UR11, R3 ;  /* 0x00000000030b72ca */ /* 0x000fe200000e0000 */
[----:B------:R-:W-:Y:S01]  /*3290*/  UMOV UR48, 0x0 ;  /* 0x0000000000307882 */ /* 0x000fe20000000000 */
[C---:B------:R-:W-:Y:S01]  /*32a0*/  R2UR UR9, R0.reuse ;  /* 0x00000000000972ca */ /* 0x040fe200000e0000 */
[----:B------:R-:W-:Y:S01]  /*32b0*/  UMOV UR49, 0x8110490 ;  /* 0x0811049000317882 */ /* 0x000fe20000000000 */
[----:B------:R-:W-:Y:S01]  /*32c0*/  R2UR UR7, R0 ;  /* 0x00000000000772ca */ /* 0x000fe200000e0000 */
[----:B------:R-:W-:Y:S01]  /*32d0*/  UMOV UR65, 0x40004040 ;  /* 0x4000404000417882 */ /* 0x000fe20000000000 */
[----:B-1----:R-:W-:Y:S01]  /*32e0*/  R2UR UR4, R2 ;  /* 0x00000000020472ca */ /* 0x002fe200000e0000 */
[----:B------:R2:W-:Y:S01]  /*32f0*/  UTCHMMA tmem[UR16], gdesc[UR64], tmem[UR17], tmem[UR48], idesc[UR49], UPT ;  /* 0x00ff3040100079ea */ /* 0x0005e2000b800011 */
[----:B------:R-:W-:Y:S01]  /*3300*/  R2UR UR5, R0 ;  /* 0x00000000000572ca */ /* 0x000fe200000e0000 */
        /* <DEDUP_REMOVED lines=22> */
[----:B------:R-:W-:Y:S02]  /*3470*/  UMOV UR53, 0x40004040 ;  /* 0x4000404000357882 */ /* 0x000fe40000000000 */
[----:B------:R2:W-:Y:S01]  /*3480*/  UTCHMMA tmem[UR4], gdesc[UR52], tmem[UR5], tmem[UR34], idesc[UR35], UPT ;  /* 0x00ff2234040079ea */ /* 0x0005e2000b800005 */
[----:B------:R-:W-:Y:S05]  /*3490*/  BRA.U UP5, `(.L_x_65) ;  /* 0x0000000105047547 */ /* 0x000fea000b800000 */
[----:B--2---:R-:W-:Y:S05]  /*34a0*/  BPT.TRAP 0x1 ;  /* 0x000000040000795c */ /* 0x004fea0000300000 */
.L_x_65:
[----:B--2---:R-:W-:Y:S02]  /*34b0*/  UIADD3 UR4, UPT, UPT, UR20, 0x1c098, URZ ;  /* 0x0001c09814047890 */ /* 0x004fe4000fffe0ff */
[----:B------:R-:W-:Y:S07]  /*34c0*/  ULOP3.LUT UR30, UR30, 0x1, URZ, 0x3c, !UPT ;  /* 0x000000011e1e7892 */ /* 0x000fee000f8e3cff */
[----:B------:R1:W-:Y:S01]  /*34d0*/  UTCBAR [UR4], URZ ;  /* 0x000000ff040073e9 */ /* 0x0003e200080000ff */
[----:B------:R-:W-:Y:S05]  /*34e0*/  BRA.U !UP1, `(.L_x_66) ;  /* 0x0000000109047547 */ /* 0x000fea000b800000 */
[----:B-1----:R-:W-:Y:S05]  /*34f0*/  BPT.TRAP 0x1 ;  /* 0x000000040000795c */ /* 0x002fea0000300000 */
.L_x_66:
[----:B------:R-:W-:Y:S01]  /*3500*/  USHF.R.U32.HI UR8, URZ, 0x4, UR20 ;  /* 0x00000004ff087899 */ /* 0x000fe20008011614 */
[----:B------:R-:W-:Y:S01]  /*3510*/  IMAD.MOV.U32 R2, RZ, RZ, 0x80 ;  /* 0x00000080ff027424 */ /* 0x000fe200078e00ff */
[----:B------:R-:W-:Y:S01]  /*3520*/  ULEA UR9, UR25, UR20, 0x3 ;  /* 0x0000001419097291 */ /* 0x000fe2000f8e18ff */
[----:B------:R-:W-:Y:S01]  /*3530*/  IMAD.MOV.U32 R0, RZ, RZ, 0x80 ;  /* 0x00000080ff007424 */ /* 0x000fe200078e00ff */
[----:B------:R-:W-:Y:S02]  /*3540*/  ULOP3.LUT UR8, UR8, 0x3fff, URZ, 0xc0, !UPT ;  /* 0x00003fff08087892 */ /* 0x000fe4000f8ec0ff */
[----:B------:R-:W-:Y:S01]  /*3550*/  UIADD3 UR9, UPT, UPT, UR9, 0x1c038, URZ ;  /* 0x0001c03809097890 */ /* 0x000fe2000fffe0ff */
[----:B------:R-:W-:Y:S01]  /*3560*/  R2UR UR7, R2 ;  /* 0x00000000020772ca */ /* 0x000fe200000e0000 */
[----:B------:R-:W-:Y:S01]  /*3570*/  ULOP3.LUT UR8, UR8, 0x10000, URZ, 0xfc, !UPT ;  /* 0x0001000008087892 */ /* 0x000fe2000f8efcff */
[----:B------:R-:W-:Y:S01]  /*3580*/  R2UR UR6, R0 ;  /* 0x00000000000672ca */ /* 0x000fe200000e0000 */
[----:B------:R-:W-:Y:S01]  /*3590*/  UMOV UR14, 0x0 ;  /* 0x00000000000e7882 */ /* 0x000fe20000000000 */
[----:B------:R-:W-:Y:S01]  /*35a0*/  R2UR UR5, R2 ;  /* 0x00000000020572ca */ /* 0x000fe200000e0000 */
[----:B------:R-:W-:Y:S01]  /*35b0*/  UIADD3 UR16, UPT, UPT, UR8, 0x400, URZ ;  /* 0x0000040008107890 */ /* 0x000fe2000fffe0ff */
[----:B-1----:R-:W-:Y:S01]  /*35c0*/  R2UR UR4, R0 ;  /* 0x00000000000472ca */ /* 0x002fe200000e0000 */
[----:B------:R-:W-:Y:S01]  /*35d0*/  UIADD3 UR18, UPT, UPT, UR8, 0x402, URZ ;  /* 0x0000040208127890 */ /* 0x000fe2000fffe0ff */
[----:B------:R1:W-:Y:S01]  /*35e0*/  UTCBAR [UR9], URZ ;  /* 0x000000ff090073e9 */ /* 0x0003e200080000ff */
[----:B------:R-:W-:Y:S02]  /*35f0*/  UIADD3 UR34, UPT, UPT, UR8, 0x404, URZ ;  /* 0x0000040408227890 */ /* 0x000fe4000fffe0ff */
[----:B------:R-:W-:Y:S02]  /*3600*/  UIADD3 UR40, UPT, UPT, UR8, 0x406, URZ ;  /* 0x0000040608287890 */ /* 0x000fe4000fffe0ff */
[----:B------:R-:W-:Y:S01]  /*3610*/  UIADD3 UR8, UPT, UPT, UR25, 0x1, URZ ;  /* 0x0000000119087890 */ /* 0x000fe2000fffe0ff */
[----:B------:R-:W-:Y:S01]  /*3620*/  UMOV UR15, 0x8200490 ;  /* 0x08200490000f7882 */ /* 0x000fe20000000000 */
[----:B------:R-:W-:Y:S02]  /*3630*/  UMOV UR75, 0x40004040 ;  /* 0x40004040004b7882 */ /* 0x000fe40000000000 */
[----:B------:R-:W-:Y:S01]  /*3640*/  UISETP.NE.AND UP0, UPT, UR8, 0x3, UPT ;  /* 0x000000030800788c */ /* 0x000fe2000bf05270 */
[----:B------:R-:W-:Y:S01]  /*3650*/  UMOV UR17, 0x40004040 ;  /* 0x4000404000117882 */ /* 0x000fe20000000000 */
[----:B------:R-:W-:Y:S02]  /*3660*/  UMOV UR12, 0x0 ;  /* 0x00000000000c7882 */ /* 0x000fe40000000000 */
[----:B------:R-:W-:Y:S01]  /*3670*/  USEL UR8, UR8, URZ, UP0 ;  /* 0x000000ff08087287 */ /* 0x000fe20008000000 */
        /* <DEDUP_REMOVED lines=17> */
.L_x_67:
[----:B-1----:R-:W-:Y:S09]  /*3790*/  UIADD3 UR4, UPT, UPT, UR20, 0x1c060, URZ ;  /* 0x0001c06014047890 */ /* 0x002ff2000fffe0ff */
[----:B------:R1:W-:Y:S01]  /*37a0*/  UTCBAR [UR4], URZ ;  /* 0x000000ff040073e9 */ /* 0x0003e200080000ff */
[----:B------:R-:W-:Y:S05]  /*37b0*/  BRA.U !UP1, `(.L_x_68) ;  /* 0x0000000109047547 */ /* 0x000fea000b800000 */
[----:B-1----:R-:W-:Y:S05]  /*37c0*/  BPT.TRAP 0x1 ;  /* 0x000000040000795c */ /* 0x002fea0000300000 */
.L_x_68:
[----:B------:R-:W-:Y:S02]  /*37d0*/  ULEA UR5, UR8, UR20, 0x3 ;  /* 0x0000001408057291 */ /* 0x000fe4000f8e18ff */
[----:B------:R-:W-:Y:S02]  /*37e0*/  UIADD3 UR8, UPT, UPT, UR8, 0x1, URZ ;  /* 0x0000000108087890 */ /* 0x000fe4000fffe0ff */
[----:B-1----:R-:W-:Y:S02]  /*37f0*/  UIADD3 UR4, UPT, UPT, UR5, 0x1c038, URZ ;  /* 0x0001c03805047890 */ /* 0x002fe4000fffe0ff */
[----:B------:R-:W-:Y:S04]  /*3800*/  UISETP.NE.AND UP0, UPT, UR8, 0x3, UPT ;  /* 0x000000030800788c */ /* 0x000fe8000bf05270 */
[----:B------:R-:W-:Y:S03]  /*3810*/  USEL UR25, UR8, URZ, UP0 ;  /* 0x000000ff08197287 */ /* 0x000fe60008000000 */
[----:B------:R1:W-:Y:S01]  /*3820*/  UTCBAR [UR4], URZ ;  /* 0x000000ff040073e9 */ /* 0x0003e200080000ff */
[----:B------:R-:W-:Y:S08]  /*3830*/  BRA.U !UP1, `(.L_x_69) ;  /* 0x0000000109047547 */ /* 0x000ff0000b800000 */
[----:B-1----:R-:W-:Y:S05]  /*3840*/  BPT.TRAP 0x1 ;  /* 0x000000040000795c */ /* 0x002fea0000300000 */
.L_x_69:
[----:B-1----:R-:W-:Y:S01]  /*3850*/  ULEA UR4, UR27, UR20, 0x3 ;  /* 0x000000141b047291 */ /* 0x002fe2000f8e18ff */
[----:B------:R-:W-:Y:S04]  /*3860*/  MOV R0, UR21 ;  /* 0x0000001500007c02 */ /* 0x000fe80008000f00 */
[----:B------:R-:W-:Y:S04]  /*3870*/  SHF.L.U32 R3, R0, 0x1f, RZ ;  /* 0x0000001f00037819 */ /* 0x000fe800000006ff */
[----:B------:R-:W1:Y:S02]  /*3880*/  SYNCS.PHASECHK.TRANS64.TRYWAIT P0, [UR4+0x1c020], R3 ;  /* 0x01c02003ff0075a7 */ /* 0x000e640008001104 */
[----:B-1----:R-:W-:Y:S05]  /*3890*/  @!P0 BRA `(.L_x_70) ;  /* 0x0000017800388947 */ /* 0x002fea0003800000 */
.L_x_417:
[----:B------:R-:W-:Y:S04]  /*38a0*/  UIADD3 UR4, UPT, UPT, UR27, 0x1, URZ ;  /* 0x000000011b047890 */ /* 0x000fe8000fffe0ff */
[----:B------:R-:W-:Y:S04]  /*38b0*/  UISETP.NE.AND UP0, UPT, UR4, 0x3, UPT ;  /* 0x000000030400788c */ /* 0x000fe8000bf05270 */
[----:B------:R-:W-:Y:S02]  /*38c0*/  USEL UR5, URZ, 0x1, UP0 ;  /* 0x00000001ff057887 */ /* 0x000fe40008000000 */
[----:B------:R-:W-:Y:S02]  /*38d0*/  USEL UR4, UR4, URZ, UP0 ;  /* 0x000000ff04047287 */ /* 0x000fe40008000000 */
[----:B------:R-:W-:Y:S01]  /*38e0*/  ULOP3.LUT UR21, UR21, UR5, URZ, 0x3c, !UPT ;  /* 0x0000000515157292 */ /* 0x000fe2000f8e3cff */
[----:B------:R-:W-:Y:S11]  /*38f0*/  BRA.U UP5, `(.L_x_71) ;  /* 0x0000000105047547 */ /* 0x000ff6000b800000 */
[----:B------:R-:W-:Y:S05]  /*3900*/  BPT.TRAP 0x1 ;  /* 0x000000040000795c */ /* 0x000fea0000300000 */
.L_x_71:
[----:B-1----:R-:W-:Y:S04]  /*3910*/  MOV R0, UR30 ;  /* 0x0000001e00007c02 */ /* 0x002fe80008000f00 */
[----:B------:R-:W-:Y:S04]  /*3920*/  SHF.L.U32 R3, R0, 0x1f, RZ ;  /* 0x0000001f00037819 */ /* 0x000fe800000006ff */
[----:B------:R-:W1:Y:S02]  /*3930*/  SYNCS.PHASECHK.TRANS64.TRYWAIT P0, [UR20+0x1c0a0], R3 ;  /* 0x01c0a003ff0075a7 */ /* 0x000e640008001114 */
[----:B-1----:R-:W-:Y:S05]  /*3940*/  @!P0 BRA `(.L_x_72) ;  /* 0x0000017800248947 */ /* 0x002fea0003800000 */
.L_x_419:
[----:B------:R-:W-:Y:S05]  /*3950*/  BRA.U UP4, `(.L_x_73) ;  /* 0x0000000104047547 */ /* 0x000fea000b800000 */
[----:B------:R-:W-:Y:S05]  /*3960*/  BPT.TRAP 0x1 ;  /* 0x000000040000795c */ /* 0x000fea0000300000 */
.L_x_73:
[----:B------:R-:W-:Y:S01]  /*3970*/  ULOP3.LUT UR34, UR28, 0x1, URZ, 0x3c, !UPT ;  /* 0x000000011c227892 */ /* 0x000fe2000f8e3cff */
[----:B------:R-:W-:Y:S02]  /*3980*/  HFMA2 R4, -RZ, RZ, 0, 1.9073486328125e-06 ;  /* 0x00000020ff047431 */ /* 0x000fe400000001ff */
[----:B-1----:R-:W-:Y:S01]  /*3990*/  IMAD.MOV.U32 R3, RZ, RZ, 0x100 ;  /* 0x00000100ff037424 */ /* 0x002fe200078e00ff */
[----:B------:R-:W-:Y:S02]  /*39a0*/  MOV R2, 0x28 ;  /* 0x0000002800027802 */ /* 0x000fe40000000f00 */
[----:B------:R-:W-:Y:S05]  /*39b0*/  IMAD.U32 R0, RZ, RZ, UR34 ;  /* 0x00000022ff007e24 */ /* 0x000fea000f8e00ff */
[----:B------:R-:W-:Y:S01]  /*39c0*/  SHF.L.U32 R5, R0, 0x1f, RZ ;  /* 0x0000001f00057819 */ /* 0x000fe200000006ff */
[----:B------:R-:W-:Y:S03]  /*39d0*/  IMAD.MOV.U32 R0, RZ, RZ, 0x100 ;  /* 0x00000100ff007424 */ /* 0x000fe600078e00ff */
[----:B------:R-:W1:Y:S02]  /*39e0*/  SYNCS.PHASECHK.TRANS64.TRYWAIT P0, [UR20+0x1c058], R5 ;  /* 0x01c05805ff0075a7 */ /* 0x000e640008001114 */
[----:B-1----:R-:W-:Y:S05]  /*39f0*/  @!P0 BRA `(.L_x_74) ;  /* 0x0000017800108947 */ /* 0x002fea0003800000 */
.L_x_421:
[----:B------:R-:W-:Y:S01]  /*3a00*/  ULEA UR68, UR27, UR32, 0xa ;  /* 0x000000201b447291 */ /* 0x000fe2000f8e50ff */
[----:B------:R-:W-:Y:S01]  /*3a10*/  R2UR UR17, R2 ;  /* 0x00000000021172ca */ /* 0x000fe200000e0000 */
[----:B------:R-:W-:Y:S01]  /*3a20*/  IMAD.MOV.U32 R2, RZ, RZ, 0x38 ;  /* 0x00000038ff027424 */ /* 0x000fe200078e00ff */
[----:B------:R-:W-:Y:S01]  /*3a30*/  R2UR UR19, R4 ;  /* 0x00000000041372ca */ /* 0x000fe200000e0000 */
        /* <DEDUP_REMOVED lines=8> */
[----:B------:R-:W-:Y:S01]  /*3ac0*/  UIADD3 UR58, UPT, UPT, UR68, 0x280, URZ ;  /* 0x00000280443a7890 */ /* 0x000fe2000fffe0ff */
[----:B------:R-:W-:Y:S01]  /*3ad0*/  R2UR UR18, R0 ;  /* 0x00000000001272ca */ /* 0x000fe200000e0000 */
[----:B------:R-:W-:Y:S01]  /*3ae0*/  UIADD3 UR56, UPT, UPT, UR68, 0x300, URZ ;  /* 0x0000030044387890 */ /* 0x000fe2000fffe0ff */
[----:B------:R-:W-:Y:S01]  /*3af0*/  R2UR UR9, R2 ;  /* 0x00000000020972ca */ /* 0x000fe200000e0000 */
[----:B------:R-:W-:Y:S01]  /*3b00*/  UIADD3 UR54, UPT, UPT, UR68, 0x380, URZ ;  /* 0x0000038044367890 */ /* 0x000fe2000fffe0ff */
[----:B------:R-:W-:Y:S01]  /*3b10*/  IMAD.MOV.U32 R2, RZ, RZ, 0x50 ;  /* 0x00000050ff027424 */ /* 0x000fe200078e00ff */
[----:B------:R-:W-:Y:S01]  /*3b20*/  R2UR UR15, R4 ;  /* 0x00000000040f72ca */ /* 0x000fe200000e0000 */
[----:B------:R-:W-:Y:S01]  /*3b30*/  IMAD.MOV.U32 R3, RZ, RZ, 0x100 ;  /* 0x00000100ff037424 */ /* 0x000fe200078e00ff */
[----:B------:R-:W-:Y:S01]  /*3b40*/  UMOV UR52, 0x0 ;  /* 0x0000000000347882 */ /* 0x000fe20000000000 */
[----:B------:R-:W-:Y:S01]  /*3b50*/  IMAD.MOV.U32 R0, RZ, RZ, 0x100 ;  /* 0x00000100ff007424 */ /* 0x000fe200078e00ff */
[----:B------:R-:W-:Y:S01]  /*3b60*/  R2UR UR7, R2 ;  /* 0x00000000020772ca */ /* 0x000fe200000e0000 */
[----:B------:R-:W-:Y:S01]  /*3b70*/  IMAD.MOV.U32 R4, RZ, RZ, 0x40 ;  /* 0x00000040ff047424 */ /* 0x000fe200078e00ff */
[C---:B------:R-:W-:Y:S01]  /*3b80*/  R2UR UR16, R3.reuse ;  /* 0x00000000031072ca */ /* 0x040fe200000e0000 */
[----:B------:R-:W-:Y:S01]  /*3b90*/  IMAD.MOV.U32 R2, RZ, RZ, 0x58 ;  /* 0x00000058ff027424 */ /* 0x000fe200078e00ff */
[----:B------:R-:W-:Y:S01]  /*3ba0*/  R2UR UR14, R0 ;  /* 0x00000000000e72ca */ /* 0x000fe200000e0000 */
[----:B------:R-:W-:Y:S01]  /*3bb0*/  UMOV UR53, 0x8110490 ;  /* 0x0811049000357882 */ /* 0x000fe20000000000 */
[----:B------:R-:W-:Y:S01]  /*3bc0*/  R2UR UR11, R4 ;  /* 0x00000000040b72ca */ /* 0x000fe200000e0000 */
[----:B------:R-:W-:Y:S01]  /*3bd0*/  UMOV UR69, 0x40004040 ;  /* 0x4000404000457882 */ /* 0x000fe20000000000 */
[----:B------:R-:W-:Y:S01]  /*3be0*/  R2UR UR12, R3 ;  /* 0x00000000030c72ca */ /* 0x000fe200000e0000 */
[----:B------:R2:W-:Y:S01]  /*3bf0*/  UTCHMMA tmem[UR19], gdesc[UR68], tmem[UR33], tmem[UR52], idesc[UR53], UPT ;  /* 0x00ff3444130079ea */ /* 0x0005e2000b800021 */
[C---:B------:R-:W-:Y:S01]  /*3c00*/  R2UR UR10, R0.reuse ;  /* 0x00000000000a72ca */ /* 0x040fe200000e0000 */
[----:B------:R-:W-:Y:S01]  /*3c10*/  UMOV UR50, 0x0 ;  /* 0x0000000000327882 */ /* 0x000fe20000000000 */
[----:B------:R-:W-:Y:S01]  /*3c20*/  R2UR UR8, R0 ;  /* 0x00000000000872ca */ /* 0x000fe200000e0000 */
[----:B------:R-:W-:Y:S01]  /*3c30*/  UMOV UR51, 0x8110490 ;  /* 0x0811049000337882 */ /* 0x000fe20000000000 */
[----:B------:R-:W-:Y:S01]  /*3c40*/  R2UR UR5, R2 ;  /* 0x00000000020572ca */ /* 0x000fe200000e0000 */
[----:B------:R-:W-:Y:S01]  /*3c50*/  UMOV UR67, 0x40004040 ;  /* 0x4000404000437882 */ /* 0x000fe20000000000 */
[----:B------:R-:W-:Y:S01]  /*3c60*/  R2UR UR6, R0 ;  /* 0x00000000000672ca */ /* 0x000fe200000e0000 */
[----:B------:R2:W-:Y:S01]  /*3c70*/  UTCHMMA tmem[UR17], gdesc[UR66], tmem[UR18], tmem[UR50], idesc[UR51], UPT ;  /* 0x00ff3242110079ea */ /* 0x0005e2000b800012 */
        /* <DEDUP_REMOVED lines=26> */
.L_x_75:
[----:B--2---:R-:W-:Y:S02]  /*3e20*/  UIADD3 UR8, UPT, UPT, UR20, 0x1c090, URZ ;  /* 0x0001c09014087890 */ /* 0x004fe4000fffe0ff */
[----:B------:R-:W-:Y:S01]  /*3e30*/  ULOP3.LUT UR7, UR29, 0x1, URZ, 0x3c, !UPT ;  /* 0x000000011d077892 */ /* 0x000fe2000f8e3cff */
[----:B------:R-:W-:Y:S01]  /*3e40*/  UMOV UR6, 0x1 ;  /* 0x0000000100067882 */ /* 0x000fe20000000000 */
[----:B------:R-:W-:Y:S05]  /*3e50*/  UMOV UR5, UR27 ;  /* 0x0000001b00057c82 */ /* 0x000fea0008000000 */
[----:B------:R2:W-:Y:S01]  /*3e60*/  UTCBAR [UR8], URZ ;  /* 0x000000ff080073e9 */ /* 0x0005e200080000ff */
[----:B------:R-:W-:Y:S05]  /*3e70*/  BRA.U UP2, `(.L_x_76) ;  /* 0xffffffed022c7547 */ /* 0x000fea000b83ffff */
.L_x_57:
[----:B------:R-:W-:Y:S04]  /*3e80*/  BSSY.RECONVERGENT B0, `(.L_x_77) ;  /* 0x0000003000007945 */ /* 0x000fe80003800200 */
[----:B------:R-:W-:Y:S05]  /*3e90*/  @!P4 BRA `(.L_x_78) ;  /* 0x000000000004c947 */ /* 0x000fea0003800000 */
[----:B-12---:R-:W-:Y:S05]  /*3ea0*/  BPT.TRAP 0x1 ;  /* 0x000000040000795c */ /* 0x006fea0000300000 */
.L_x_78:
[----:B-12---:R-:W-:Y:S05]  /*3eb0*/  BSYNC.RECONVERGENT B0 ;  /* 0x0000000000007941 */ /* 0x006fea0003800200 */
.L_x_77:
[----:B------:R-:W-:Y:S01]  /*3ec0*/  UIADD3 UR5, UPT, UPT, UR20, 0x1c010, URZ ;  /* 0x0001c01014057890 */ /* 0x000fe2000fffe0ff */
[----:B------:R-:W-:Y:S08]  /*3ed0*/  BSSY.RECONVERGENT B0, `(.L_x_79) ;  /* 0x0000004000007945 */ /* 0x000ff00003800200 */
[----:B------:R1:W-:Y:S01]  /*3ee0*/  UTCBAR [UR5], URZ ;  /* 0x000000ff050073e9 */ /* 0x0003e200080000ff */
[----:B------:R-:W-:Y:S05]  /*3ef0*/  @!P4 BRA `(.L_x_80) ;  /* 0x000000000004c947 */ /* 0x000fea0003800000 */
[----:B-1----:R-:W-:Y:S05]  /*3f00*/  BPT.TRAP 0x1 ;  /* 0x000000040000795c */ /* 0x002fea0000300000 */
.L_x_80:
[----:B-1----:R-:W-:Y:S05]  /*3f10*/  BSYNC.RECONVERGENT B0 ;  /* 0x0000000000007941 */ /* 0x002fea0003800200 */
.L_x_79:
[----:B------:R-:W-:-:S09]  /*3f20*/  UIADD3 UR5, UPT, UPT, UR20, 0x1c018, URZ ;  /* 0x0001c01814057890 */ /* 0x000fd2000fffe0ff */
[----:B------:R1:W-:Y:S01]  /*3f30*/  UTCBAR [UR5], URZ ;  /* 0x000000ff050073e9 */ /* 0x0003e200080000ff */
[----:B------:R-:W-:Y:S05]  /*3f40*/  BRA.U UP5, `(.L_x_81) ;  /* 0x0000000105047547 */ /* 0x000fea000b800000 */
[----:B-1----:R-:W-:Y:S05]  /*3f50*/  BPT.TRAP 0x1 ;  /* 0x000000040000795c */ /* 0x002fea0000300000 */
.L_x_81:
[----:B------:R-:W-:-:S04]  /*3f60*/  MOV R3, UR30 ;  /* 0x0000001e00037c02 */ /* 0x000fc80008000f00 */
[----:B------:R-:W-:-:S04]  /*3f70*/  SHF.L.U32 R3, R3, 0x1f, RZ ;  /* 0x0000001f03037819 */ /* 0x000fc800000006ff */
[----:B------:R-:W2:Y:S02]  /*3f80*/  SYNCS.PHASECHK.TRANS64.TRYWAIT P0, [UR20+0x1c0a8], R3 ;  /* 0x01c0a803ff0075a7 */ /* 0x000ea40008001114 */
[----:B--2---:R-:W-:Y:S05]  /*3f90*/  @!P0 BRA `(.L_x_82) ;  /* 0x0000017000c88947 */ /* 0x004fea0003800000 */
.L_x_423:
[----:B------:R-:W-:Y:S05]  /*3fa0*/  BRA.U UP3, `(.L_x_83) ;  /* 0x0000000103047547 */ /* 0x000fea000b800000 */
[----:B-1----:R-:W-:Y:S05]  /*3fb0*/  BPT.TRAP 0x1 ;  /* 0x000000040000795c */ /* 0x002fea0000300000 */
.L_x_83:
[----:B------:R-:W-:Y:S02]  /*3fc0*/  IMAD.U32 R5, RZ, RZ, UR7 ;  /* 0x00000007ff057e24 */ /* 0x000fe4000f8e00ff */
[----:B------:R-:W-:Y:S02]  /*3fd0*/  HFMA2 R4, -RZ, RZ, 0, 9.5367431640625e-06 ;  /* 0x000000a0ff047431 */ /* 0x000fe400000001ff */
[----:B--2---:R-:W-:Y:S01]  /*3fe0*/  IMAD.MOV.U32 R3, RZ, RZ, 0x180 ;  /* 0x00000180ff037424 */ /* 0x004fe200078e00ff */
[----:B------:R-:W-:-:S04]  /*3ff0*/  SHF.L.U32 R5, R5, 0x1f, RZ ;  /* 0x0000001f05057819 */ /* 0x000fc800000006ff */
[----:B------:R-:W2:Y:S02]  /*4000*/  SYNCS.PHASECHK.TRANS64.TRYWAIT P0, [UR20+0x1c068], R5 ;  /* 0x01c06805ff0075a7 */ /* 0x000ea40008001114 */
[----:B--2---:R-:W-:Y:S05]  /*4010*/  @!P0 BRA `(.L_x_84) ;  /* 0x0000017000c08947 */ /* 0x004fea0003800000 */
.L_x_425:
[----:B------:R-:W-:Y:S01]  /*4020*/  IMAD.MOV.U32 R2, RZ, RZ, 0xa8 ;  /* 0x000000a8ff027424 */ /* 0x000fe200078e00ff */
[----:B------:R-:W-:Y:S01]  /*4030*/  R2UR UR16, R4 ;  /* 0x00000000041072ca */ /* 0x000fe200000e0000 */
[----:B------:R-:W-:Y:S01]  /*4040*/  IMAD.MOV.U32 R4, RZ, RZ, 0xb0 ;  /* 0x000000b0ff047424 */ /* 0x000fe200078e00ff */
[----:B------:R-:W-:Y:S01]  /*4050*/  R2UR UR17, R3 ;  /* 0x00000000031172ca */ /* 0x000fe200000e0000 */
[----:B--2---:R-:W-:Y:S01]  /*4060*/  IMAD.MOV.U32 R0, RZ, RZ, 0x180 ;  /* 0x00000180ff007424 */ /* 0x004fe200078e00ff */
        /* <DEDUP_REMOVED lines=10> */
[----:B------:R-:W-:Y:S01]  /*4110*/  UISETP.NE.U32.AND UP0, UPT, UR6, URZ, UPT ;  /* 0x000000ff0600728c */ /* 0x000fe2000bf05070 */
[----:B------:R-:W-:Y:S01]  /*4120*/  R2UR UR11, R0 ;  /* 0x00000000000b72ca */ /* 0x000fe200000e0000 */
[----:B------:R-:W-:Y:S01]  /*4130*/  UIADD3 UR66, UPT, UPT, UR34, 0x80, URZ ;  /* 0x0000008022427890 */ /* 0x000fe2000fffe0ff */
[----:B-1----:R-:W-:Y:S01]  /*4140*/  R2UR UR5, R2 ;  /* 0x00000000020572ca */ /* 0x002fe200000e0000 */
        /* <DEDUP_REMOVED lines=16> */
[----:B------:R-:W-:Y:S01]  /*4250*/  UMOV UR35, 0x40004040 ;  /* 0x4000404000237882 */ /* 0x000fe20000000000 */
[----:B------:R-:W-:Y:S01]  /*4260*/  UIADD3 UR54, UPT, UPT, UR34, 0x380, URZ ;  /* 0x0000038022367890 */ /* 0x000fe2000fffe0ff */
[----:B------:R1:W-:Y:S01]  /*4270*/  UTCHMMA tmem[UR16], gdesc[UR34], tmem[UR17], tmem[UR52], idesc[UR53], UP0 ;  /* 0x00ff3422100079ea */ /* 0x0003e20008000011 */
        /* <DEDUP_REMOVED lines=30> */
.L_x_85:
[----:B-1----:R-:W-:-:S09]  /*4460*/  UIADD3 UR5, UPT, UPT, UR20, 0x1c098, URZ ;  /* 0x0001c09814057890 */ /* 0x002fd2000fffe0ff */
[----:B------:R1:W-:Y:S01]  /*4470*/  UTCBAR [UR5], URZ ;  /* 0x000000ff050073e9 */ /* 0x0003e200080000ff */
[----:B------:R-:W-:Y:S05]  /*4480*/  BRA.U !UP1, `(.L_x_86) ;  /* 0x0000000109047547 */ /* 0x000fea000b800000 */
[----:B-1----:R-:W-:Y:S05]  /*4490*/  BPT.TRAP 0x1 ;  /* 0x000000040000795c */ /* 0x002fea0000300000 */
.L_x_86:
[----:B-1----:R-:W-:-:S04]  /*44a0*/  ULEA UR5, UR25, UR20, 0x3 ;  /* 0x0000001419057291 */ /* 0x002fc8000f8e18ff */
[----:B------:R-:W-:-:S09]  /*44b0*/  UIADD3 UR5, UPT, UPT, UR5, 0x1c038, URZ ;  /* 0x0001c03805057890 */ /* 0x000fd2000fffe0ff */
[----:B------:R1:W-:Y:S01]  /*44c0*/  UTCBAR [UR5], URZ ;  /* 0x000000ff050073e9 */ /* 0x0003e200080000ff */
[----:B------:R-:W-:Y:S05]  /*44d0*/  BRA.U UP4, `(.L_x_87) ;  /* 0x0000000104047547 */ /* 0x000fea000b800000 */
[----:B-1----:R-:W-:Y:S05]  /*44e0*/  BPT.TRAP 0x1 ;  /* 0x000000040000795c */ /* 0x002fea0000300000 */
.L_x_87:
[----:B-1----:R-:W-:-:S09]  /*44f0*/  UIADD3 UR5, UPT, UPT, UR20, 0x1c050, URZ ;  /* 0x0001c05014057890 */ /* 0x002fd2000fffe0ff */
[----:B------:R1:W-:Y:S01]  /*4500*/  UTCBAR [UR5], URZ ;  /* 0x000000ff050073e9 */ /* 0x0003e200080000ff */
[----:B------:R-:W-:Y:S05]  /*4510*/  BRA.U UP3, `(.L_x_88) ;  /* 0x0000000103047547 */ /* 0x000fea000b800000 */
[----:B-1----:R-:W-:Y:S05]  /*4520*/  BPT.TRAP 0x1 ;  /* 0x000000040000795c */ /* 0x002fea0000300000 */
.L_x_88:
[----:B------:R-:W-:Y:S01]  /*4530*/  UIADD3 UR20, UPT, UPT, UR20, 0x1c060, URZ ;  /* 0x0001c06014147890 */ /* 0x000fe2000fffe0ff */
[----:B------:R-:W-:Y:S01]  /*4540*/  LOP3.LUT R7, R7, 0x1, RZ, 0x3c, !PT ;  /* 0x0000000107077812 */ /* 0x000fe200078e3cff */
[----:B------:R-:W-:Y:S02]  /*4550*/  UIADD3 UR31, UPT, UPT, UR26, 0x2, URZ ;  /* 0x000000021a1f7890 */ /* 0x000fe4000fffe0ff */
[----:B------:R-:W-:-:S05]  /*4560*/  ULOP3.LUT UR30, UR30, 0x1, URZ, 0x3c, !UPT ;  /* 0x000000011e1e7892 */ /* 0x000fca000f8e3cff */
[----:B------:R2:W-:Y:S01]  /*4570*/  UTCBAR [UR20], URZ ;  /* 0x000000ff140073e9 */ /* 0x0005e200080000ff */
[----:B------:R-:W-:Y:S02]  /*4580*/  NOP ;  /* 0x0000000000007918 */ /* 0x000fe40000000000 */
.L_x_29:
[----:B------:R-:W3:Y:S01]  /*4590*/  LDCU UR6, c[0x0][0x370] ;  /* 0x00006e00ff0677ac */ /* 0x000ee20008000800 */
[----:B-1----:R-:W1:Y:S01]  /*45a0*/  LDCU UR5, c[0x0][0x900] ;  /* 0x00012000ff0577ac */ /* 0x002e620008000800 */
[----:B---3--:R-:W-:-:S04]  /*45b0*/  UIADD3 UR36, UPT, UPT, UR6, UR36, URZ ;  /* 0x0000002406247290 */ /* 0x008fc8000fffe0ff */
[----:B-1----:R-:W-:-:S09]  /*45c0*/  UISETP.GE.AND UP0, UPT, UR36, UR5, UPT ;  /* 0x000000052400728c */ /* 0x002fd2000bf06270 */
[----:B------:R-:W-:Y:S05]  /*45d0*/  BRA.U !UP0, `(.L_x_89) ;  /* 0xffffffd108c07547 */ /* 0x000fea000b83ffff */
[----:B--2---:R-:W-:Y:S05]  /*45e0*/  EXIT ;  /* 0x000000000000794d */ /* 0x004fea0003800000 */
.L_x_28:
[----:B------:R-:W-:-:S08]  /*45f0*/  NOP ;  /* 0x0000000000007918 */ /* 0x000fd00000000000 */
[----:B------:R-:W1:-:S00]  /*4600*/  USETMAXREG.DEALLOC.CTAPOOL 0x60 ;  /* 0x00000060000079c8 */ /* 0x000e4000080e0500 */
[----:B-1----:R-:W1:Y:S01]  /*4610*/  LDC R0, c[0x0][0x900] ;  /* 0x00024000ff007b82 */ /* 0x002e620000000800 */
[----:B------:R-:W-:Y:S02]  /*4620*/  MOV R59, UR36 ;  /* 0x00000024003b7c02 */ /* 0x000fe40008000f00 */
[----:B-1----:R-:W-:-:S13]  /*4630*/  ISETP.LE.AND P0, PT, R0, UR36, PT ;  /* 0x0000002400007c0c */ /* 0x002fda000bf03270 */
[----:B------:R-:W-:Y:S05]  /*4640*/  @P0 EXIT ;  /* 0x000000000000094d */ /* 0x000fea0003800000 */
[----:B------:R-:W1:Y:S01]  /*4650*/  S2UR UR4, SR_CTAID.Z ;  /* 0x00000000000479c3 */ /* 0x000e620000002700 */
[----:B------:R-:W2:Y:S01]  /*4660*/  S2R R0, SR_CTAID.Y ;  /* 0x0000000000007919 */ /* 0x000ea20000002600 */
[----:B------:R-:W1:Y:S01]  /*4670*/  LDCU UR36, c[0x0][0x370] ;  /* 0x00006e00ff2477ac */ /* 0x000e620008000800 */
[----:B------:R-:W-:Y:S01]  /*4680*/  LOP3.LUT P0, R58, R23, 0x7f, RZ, 0xc0, !PT ;  /* 0x0000007f173a7812 */ /* 0x000fe2000780c0ff */
[----:B------:R-:W-:Y:S01]  /*4690*/  BSSY B8, `(.L_x_90) ;  /* 0x0000887000087945 */ /* 0x000fe20003800000 */
[----:B------:R-:W-:Y:S01]  /*46a0*/  IMAD.MOV.U32 R57, RZ, RZ, 0x1 ;  /* 0x00000001ff397424 */ /* 0x000fe200078e00ff */
[----:B------:R-:W3:Y:S01]  /*46b0*/  LDCU UR5, c[0x0][0x374] ;  /* 0x00006e80ff0577ac */ /* 0x000ee20008000800 */
[----:B------:R-:W-:Y:S01]  /*46c0*/  MOV R56, RZ ;  /* 0x000000ff00387202 */ /* 0x000fe20000000f00 */
[----:B------:R-:W-:Y:S01]  /*46d0*/  IMAD.MOV.U32 R64, RZ, RZ, RZ ;  /* 0x000000ffff407224 */ /* 0x000fe200078e00ff */
[----:B------:R-:W4:Y:S01]  /*46e0*/  LDCU.64 UR44, c[0x0][0x358] ;  /* 0x00006b00ff2c77ac */ /* 0x000f220008000a00 */
[----:B------:R-:W-:Y:S01]  /*46f0*/  UMOV UR43, URZ ;  /* 0x000000ff002b7c82 */ /* 0x000fe20008000000 */
[----:B------:R-:W-:Y:S01]  /*4700*/  UMOV UR42, URZ ;  /* 0x000000ff002a7c82 */ /* 0x000fe20008000000 */
[----:B-1----:R-:W-:-:S04]  /*4710*/  UIMAD UR4, UR36, UR4, URZ ;  /* 0x00000004240472a4 */ /* 0x002fc8000f8e02ff */
[----:B------:R-:W-:-:S04]  /*4720*/  UIADD3 UR4, UPT, UPT, URZ, -UR4, URZ ;  /* 0x80000004ff047290 */ /* 0x000fc8000fffe0ff */
[----:B---3--:R-:W-:Y:S01]  /*4730*/  UIMAD UR4, UR4, UR5, URZ ;  /* 0x00000005040472a4 */ /* 0x008fe2000f8e02ff */
[----:B--2---:R-:W-:-:S05]  /*4740*/  IMAD R0, R0, UR36, R59 ;  /* 0x0000002400007c24 */ /* 0x004fca000f8e023b */
[----:B------:R-:W-:-:S04]  /*4750*/  ISETP.NE.OR P0, PT, R0, UR4, P0 ;  /* 0x0000000400007c0c */ /* 0x000fc80008705670 */
[----:B----4-:R-:W-:-:S09]  /*4760*/  P2R R60, PR, RZ, 0x1 ;  /* 0x00000001ff3c7803 */ /* 0x010fd20000000000 */
.L_x_234:
[----:B------:R-:W-:Y:S05]  /*4770*/  YIELD ;  /* 0x0000000000007946 */ /* 0x000fea0003800000 */
[----:B-1----:R-:W1:Y:S01]  /*4780*/  LDC R6, c[0x0][0x904] ;  /* 0x00024100ff067b82 */ /* 0x002e620000000800 */
[----:B--2---:R-:W2:Y:S01]  /*4790*/  LDCU.64 UR4, c[0x0][0x908] ;  /* 0x00012100ff0477ac */ /* 0x004ea20008000a00 */
[----:B------:R-:W-:Y:S01]  /*47a0*/  BSSY B7, `(.L_x_91) ;  /* 0x0000871000077945 */ /* 0x000fe20003800000 */
[----:B---3--:R-:W3:Y:S05]  /*47b0*/  LDCU.64 UR6, c[0x0][0x920] ;  /* 0x00012400ff0677ac */ /* 0x008eea0008000a00 */
[----:B----4-:R-:W4:Y:S08]  /*47c0*/  LDC.64 R4, c[0x0][0x918] ;  /* 0x00024600ff047b82 */ /* 0x010f300000000a00 */
[----:B------:R-:W5:Y:S01]  /*47d0*/  LDC.64 R2, c[0x0][0x910] ;  /* 0x00024400ff027b82 */ /* 0x000f620000000a00 */
[----:B--2---:R-:W-:Y:S01]  /*47e0*/  IMAD.HI.U32 R22, R59, UR4, RZ ;  /* 0x000000043b167c27 */ /* 0x004fe2000f8e00ff */
[----:B------:R-:W2:Y:S04]  /*47f0*/  LDCU UR4, c[0x0][0x380] ;  /* 0x00007000ff0477ac */ /* 0x000ea80008000800 */
[----:B------:R-:W-:-:S02]  /*4800*/  SHF.R.U32.HI R22, RZ, UR5, R22 ;  /* 0x00000005ff167c19 */ /* 0x000fc40008011616 */
[----:B-1----:R-:W-:-:S04]  /*4810*/  ISETP.NE.AND P0, PT, R6, 0x1, PT ;  /* 0x000000010600780c */ /* 0x002fc80003f05270 */
[----:B------:R-:W-:Y:S02]  /*4820*/  SEL R22, R59, R22, !P0 ;  /* 0x000000163b167207 */ /* 0x000fe40004000000 */
[----:B----4-:R-:W-:-:S03]  /*4830*/  ISETP.NE.AND P0, PT, R5, 0x1, PT ;  /* 0x000000010500780c */ /* 0x010fc60003f05270 */
[----:B---3--:R-:W-:-:S05]  /*4840*/  IMAD.HI.U32 R7, R22, UR6, RZ ;  /* 0x0000000616077c27 */ /* 0x008fca000f8e00ff */
[----:B------:R-:W-:-:S04]  /*4850*/  SHF.R.U32.HI R7, RZ, UR7, R7 ;  /* 0x00000007ff077c19 */ /* 0x000fc80008011607 */
[----:B------:R-:W-:Y:S01]  /*4860*/  SEL R0, R22, R7, !P0 ;  /* 0x0000000716007207 */ /* 0x000fe20004000000 */
[----:B------:R-:W-:Y:S01]  /*4870*/  IMAD.MOV R7, RZ, RZ, -R22 ;  /* 0x000000ffff077224 */ /* 0x000fe200078e0a16 */
[----:B-----5:R-:W-:-:S03]  /*4880*/  ISETP.NE.AND P0, PT, R2, 0x1, PT ;  /* 0x000000010200780c */ /* 0x020fc60003f05270 */
[----:B------:R-:W-:-:S04]  /*4890*/  IMAD.HI.U32 R3, R0, R3, RZ ;  /* 0x0000000300037227 */ /* 0x000fc800078e00ff */
[----:B------:R-:W-:Y:S01]  /*48a0*/  IMAD R7, R6, R7, R59 ;  /* 0x0000000706077224 */ /* 0x000fe200078e023b */
[----:B------:R-:W-:Y:S01]  /*48b0*/  SHF.R.U32.HI R3, RZ, R4, R3 ;  /* 0x00000004ff037219 */ /* 0x000fe20000011603 */
[----:B------:R-:W-:Y:S02]  /*48c0*/  IMAD.MOV R4, RZ, RZ, -R0 ;  /* 0x000000ffff047224 */ /* 0x000fe400078e0a00 */
[----:B------:R-:W-:Y:S01]  /*48d0*/  IMAD.SHL.U32 R7, R7, 0x100, RZ ;  /* 0x0000010007077824 */ /* 0x000fe200078e00ff */
[----:B------:R-:W-:Y:S01]  /*48e0*/  SEL R3, R0, R3, !P0 ;  /* 0x0000000300037207 */ /* 0x000fe20004000000 */
[----:B------:R-:W-:-:S03]  /*48f0*/  IMAD R22, R5, R4, R22 ;  /* 0x0000000405167224 */ /* 0x000fc600078e0216 */
[----:B--2---:R-:W-:Y:S01]  /*4900*/  ISETP.GE.AND P0, PT, R7, UR4, PT ;  /* 0x0000000407007c0c */ /* 0x004fe2000bf06270 */
[----:B------:R-:W-:-:S04]  /*4910*/  IMAD.MOV R3, RZ, RZ, -R3 ;  /* 0x000000ffff037224 */ /* 0x000fc800078e0a03 */
[----:B------:R-:W-:-:S08]  /*4920*/  IMAD R2, R2, R3, R0 ;  /* 0x0000000302027224 */ /* 0x000fd000078e0200 */
[----:B------:R-:W-:Y:S05]  /*4930*/  @P0 BRA `(.L_x_92) ;  /* 0x00000084005c0947 */ /* 0x000fea0003800000 */
[----:B------:R-:W1:Y:S02]  /*4940*/  LDC R4, c[0x0][0x384] ;  /* 0x0000e100ff047b82 */ /* 0x000e640000000800 */
[----:B-1----:R-:W-:-:S13]  /*4950*/  ISETP.NE.AND P0, PT, R4, RZ, PT ;  /* 0x000000ff0400720c */ /* 0x002fda0003f05270 */
[----:B------:R-:W-:Y:S05]  /*4960*/  @P0 BRA `(.L_x_93) ;  /* 0x0000004000c40947 */ /* 0x000fea0003800000 */
[----:B------:R-:W-:-:S09]  /*4970*/  UISETP.NE.AND UP0, UPT, UR41, URZ, UPT ;  /* 0x000000ff2900728c */ /* 0x000fd2000bf05270 */
[----:B------:R-:W-:Y:S05]  /*4980*/  BRA.U UP0, `(.L_x_94) ;  /* 0x0000000100047547 */ /* 0x000fea000b800000 */
[----:B------:R-:W-:Y:S05]  /*4990*/  BPT.TRAP 0x1 ;  /* 0x000000040000795c */ /* 0x000fea0000300000 */
.L_x_94:
[----:B------:R-:W1:Y:S01]  /*49a0*/  S2R R16, SR_CgaCtaId ;  /* 0x0000000000107919 */ /* 0x000e620000008800 */
[----:B------:R-:W-:Y:S01]  /*49b0*/  MOV R5, 0x400 ;  /* 0x0000040000057802 */ /* 0x000fe20000000f00 */
[----:B------:R-:W-:Y:S01]  /*49c0*/  BSSY B0, `(.L_x_95) ;  /* 0x0000005000007945 */ /* 0x000fe20003800000 */
[----:B------:R-:W-:Y:S02]  /*49d0*/  SHF.L.U32 R3, R57, 0x1f, RZ ;  /* 0x0000001f39037819 */ /* 0x000fe400000006ff */
[----:B-1----:R-:W-:-:S04]  /*49e0*/  LEA R16, R16, R5, 0x18 ;  /* 0x0000000510107211 */ /* 0x002fc800078ec0ff */
[----:B------:R-:W1:Y:S02]  /*49f0*/  SYNCS.PHASECHK.TRANS64.TRYWAIT P0, [R16+URZ+0x1c0c0], R3 ;  /* 0x01c0c003100075a7 */ /* 0x000e6400080011ff */
[----:B-1----:R-:W-:Y:S05]  /*4a00*/  @!P0 BRA `(.L_x_96) ;  /* 0x00000168005c8947 */ /* 0x002fea0003800000 */
.L_x_426:
[----:B------:R-:W-:Y:S05]  /*4a10*/  BSYNC B0 ;  /* 0x0000000000007941 */ /* 0x000fea0003800000 */
.L_x_95:
[----:B------:R-:W-:Y:S01]  /*4a20*/  ISETP.NE.AND P0, PT, R60, RZ, PT ;  /* 0x000000ff3c00720c */ /* 0x000fe20003f05270 */
[----:B------:R-:W-:-:S12]  /*4a30*/  BSSY.RECONVERGENT B6, `(.L_x_97) ;  /* 0x0000232000067945 */ /* 0x000fd80003800200 */
[----:B------:R-:W-:Y:S05]  /*4a40*/  @P0 BRA `(.L_x_98) ;  /* 0x0000002000c00947 */ /* 0x000fea0003800000 */
[----:B------:R-:W2:Y:S01]  /*4a50*/  LDC.64 R10, c[0x4][0xa0] ;  /* 0x01002800ff0a7b82 */ /* 0x000ea20000000a00 */
[----:B------:R-:W-:Y:S01]  /*4a60*/  MOV R17, 0x0 ;  /* 0x0000000000117802 */ /* 0x000fe20000000f00 */
[----:B------:R-:W3:Y:S01]  /*4a70*/  LDCU.64 UR4, c[0x4][0xd0] ;  /* 0x01001a00ff0477ac */ /* 0x000ee20008000a00 */
[----:B------:R-:W-:Y:S02]  /*4a80*/  MOV R6, UR38 ;  /* 0x0000002600067c02 */ /* 0x000fe40008000f00 */
[----:B------:R-:W-:-:S03]  /*4a90*/  MOV R7, UR37 ;  /* 0x0000002500077c02 */ /* 0x000fc60008000f00 */
[----:B------:R4:W1:Y:S01]  /*4aa0*/  LDC.64 R8, c[0x4][R17] ;  /* 0x0100000011087b82 */ /* 0x0008620000000a00 */
[----:B---3--:R-:W-:Y:S02]  /*4ab0*/  IMAD.U32 R4, RZ, RZ, UR4 ;  /* 0x00000004ff047e24 */ /* 0x008fe4000f8e00ff */
[----:B------:R-:W-:Y:S01]  /*4ac0*/  IMAD.U32 R5, RZ, RZ, UR5 ;  /* 0x00000005ff057e24 */ /* 0x000fe2000f8e00ff */
[----:B--2---:R4:W-:Y:S04]  /*4ad0*/  STL.64 [R1], R10 ;  /* 0x0000000a01007387 */ /* 0x0049e80000100a00 */
[----:B------:R-:W-:-:S07]  /*4ae0*/  LEPC R20, `(.L_x_99) ;  /* 0x000000001014794e */ /* 0x000fce0000000000 */
[----:B-1--4-:R-:W-:Y:S05]  /*4af0*/  CALL.ABS.NOINC R8 ;  /* 0x0000000008007343 */ /* 0x012fea0003c00000 */
.L_x_99:
[----:B------:R-:W-:Y:S01]  /*4b00*/  IMAD.MOV.U32 R8, RZ, RZ, 0x3 ;  /* 0x00000003ff087424 */ /* 0x000fe200078e00ff */
[----:B------:R1:W2:Y:S01]  /*4b10*/  LDC.64 R10, c[0x4][R17] ;  /* 0x01000000110a7b82 */ /* 0x0002a20000000a00 */
[----:B------:R-:W-:Y:S01]  /*4b20*/  IMAD.MOV.U32 R9, RZ, RZ, 0x4 ;  /* 0x00000004ff097424 */ /* 0x000fe200078e00ff */
[----:B------:R-:W3:Y:S01]  /*4b30*/  LDCU.64 UR4, c[0x4][0xe8] ;  /* 0x01001d00ff0477ac */ /* 0x000ee20008000a00 */
[----:B------:R-:W-:Y:S01]  /*4b40*/  MOV R6, UR38 ;  /* 0x0000002600067c02 */ /* 0x000fe20008000f00 */
[----:B------:R1:W-:Y:S01]  /*4b50*/  STL [R1+0x8], R8 ;  /* 0x0000080801007387 */ /* 0x0003e20000100800 */
[----:B------:R-:W-:-:S03]  /*4b60*/  MOV R7, UR37 ;  /* 0x0000002500077c02 */ /* 0x000fc60008000f00 */
[----:B------:R1:W-:Y:S01]  /*4b70*/  STL.64 [R1], R8 ;  /* 0x0000000801007387 */ /* 0x0003e20000100a00 */
[----:B---3--:R-:W-:Y:S01]  /*4b80*/  MOV R4, UR4 ;  /* 0x0000000400047c02 */ /* 0x008fe20008000f00 */
[----:B------:R-:W-:Y:S02]  /*4b90*/  IMAD.U32 R5, RZ, RZ, UR5 ;  /* 0x00000005ff057e24 */ /* 0x000fe4000f8e00ff */
[----:B------:R-:W-:-:S07]  /*4ba0*/  LEPC R20, `(.L_x_100) ;  /* 0x000000001014794e */ /* 0x000fce0000000000 */
[----:B-12---:R-:W-:Y:S05]  /*4bb0*/  CALL.ABS.NOINC R10 ;  /* 0x000000000a007343 */ /* 0x006fea0003c00000 */
.L_x_100:
[----:B------:R1:W2:Y:S01]  /*4bc0*/  LDC.64 R8, c[0x4][R17] ;  /* 0x0100000011087b82 */ /* 0x0002a20000000a00 */
[----:B------:R-:W3:Y:S01]  /*4bd0*/  LDCU.64 UR4, c[0x4][0xe0] ;  /* 0x01001c00ff0477ac */ /* 0x000ee20008000a00 */
[----:B------:R-:W-:Y:S01]  /*4be0*/  CS2R R6, SRZ ;  /* 0x0000000000067805 */ /* 0x000fe2000001ff00 */
[----:B---3--:R-:W-:Y:S01]  /*4bf0*/  IMAD.U32 R4, RZ, RZ, UR4 ;  /* 0x00000004ff047e24 */ /* 0x008fe2000f8e00ff */
[----:B------:R-:W-:-:S04]  /*4c00*/  MOV R5, UR5 ;  /* 0x0000000500057c02 */ /* 0x000fc80008000f00 */
[----:B------:R-:W-:-:S07]  /*4c10*/  LEPC R20, `(.L_x_101) ;  /* 0x000000001014794e */ /* 0x000fce0000000000 */
[----:B-12---:R-:W-:Y:S05]  /*4c20*/  CALL.ABS.NOINC R8 ;  /* 0x0000000008007343 */ /* 0x006fea0003c00000 */
.L_x_101:
[----:B------:R1:W2:Y:S01]  /*4c30*/  LDC.64 R8, c[0x4][R17] ;  /* 0x0100000011087b82 */ /* 0x0002a20000000a00 */
[----:B------:R-:W3:Y:S01]  /*4c40*/  LDCU.64 UR4, c[0x4][0xf0] ;  /* 0x01001e00ff0477ac */ /* 0x000ee20008000a00 */
[----:B------:R-:W-:Y:S01]  /*4c50*/  CS2R R6, SRZ ;  /* 0x0000000000067805 */ /* 0x000fe2000001ff00 */
[----:B---3--:R-:W-:Y:S01]  /*4c60*/  IMAD.U32 R4, RZ, RZ, UR4 ;  /* 0x00000004ff047e24 */ /* 0x008fe2000f8e00ff */
[----:B------:R-:W-:-:S04]  /*4c70*/  MOV R5, UR5 ;  /* 0x0000000500057c02 */ /* 0x000fc80008000f00 */
[----:B------:R-:W-:-:S07]  /*4c80*/  LEPC R20, `(.L_x_102) ;  /* 0x000000001014794e */ /* 0x000fce0000000000 */
[----:B-12---:R-:W-:Y:S05]  /*4c90*/  CALL.ABS.NOINC R8 ;  /* 0x0000000008007343 */ /* 0x006fea0003c00000 */
.L_x_102:
[----:B------:R1:W2:Y:S01]  /*4ca0*/  LDC.64 R8, c[0x4][R17] ;  /* 0x0100000011087b82 */ /* 0x0002a20000000a00 */
[----:B------:R-:W3:Y:S01]  /*4cb0*/  LDCU.64 UR4, c[0x4][0xf8] ;  /* 0x01001f00ff0477ac */ /* 0x000ee20008000a00 */
[----:B------:R-:W-:Y:S01]  /*4cc0*/  CS2R R6, SRZ ;  /* 0x0000000000067805 */ /* 0x000fe2000001ff00 */
[----:B---3--:R-:W-:Y:S01]  /*4cd0*/  IMAD.U32 R4, RZ, RZ, UR4 ;  /* 0x00000004ff047e24 */ /* 0x008fe2000f8e00ff */
[----:B------:R-:W-:-:S04]  /*4ce0*/  MOV R5, UR5 ;  /* 0x0000000500057c02 */ /* 0x000fc80008000f00 */
[----:B------:R-:W-:-:S07]  /*4cf0*/  LEPC R20, `(.L_x_103) ;  /* 0x000000001014794e */ /* 0x000fce0000000000 */
[----:B-12---:R-:W-:Y:S05]  /*4d00*/  CALL.ABS.NOINC R8 ;  /* 0x0000000008007343 */ /* 0x006fea0003c00000 */
.L_x_103:
[----:B------:R-:W-:Y:S01]  /*4d10*/  HFMA2 R0, -RZ, RZ, 0, 9.5367431640625e-07 ;  /* 0x00000010ff007431 */ /* 0x000fe200000001ff */
[----:B------:R1:W2:Y:S01]  /*4d20*/  LDC.64 R8, c[0x4][R17] ;  /* 0x0100000011087b82 */ /* 0x0002a20000000a00 */
[----:B------:R-:W3:Y:S01]  /*4d30*/  LDCU.64 UR4, c[0x4][0xc8] ;  /* 0x01001900ff0477ac */ /* 0x000ee20008000a00 */
[----:B------:R-:W-:Y:S01]  /*4d40*/  MOV R6, UR38 ;  /* 0x0000002600067c02 */ /* 0x000fe20008000f00 */
[----:B------:R-:W-:Y:S01]  /*4d50*/  IMAD.U32 R7, RZ, RZ, UR37 ;  /* 0x00000025ff077e24 */ /* 0x000fe2000f8e00ff */
[----:B------:R1:W-:Y:S01]  /*4d60*/  STL [R1], R0 ;  /* 0x0000000001007387 */ /* 0x0003e20000100800 */
[----:B---3--:R-:W-:Y:S01]  /*4d70*/  MOV R4, UR4 ;  /* 0x0000000400047c02 */ /* 0x008fe20008000f00 */
[----:B------:R-:W-:-:S04]  /*4d80*/  IMAD.U32 R5, RZ, RZ, UR5 ;  /* 0x00000005ff057e24 */ /* 0x000fc8000f8e00ff */
[----:B------:R-:W-:-:S07]  /*4d90*/  LEPC R20, `(.L_x_104) ;  /* 0x000000001014794e */ /* 0x000fce0000000000 */
[----:B-12---:R-:W-:Y:S05]  /*4da0*/  CALL.ABS.NOINC R8 ;  /* 0x0000000008007343 */ /* 0x006fea0003c00000 */
.L_x_104:
[----:B------:R-:W1:Y:S01]  /*4db0*/  S2R R3, SR_SWINHI ;  /* 0x0000000000037919 */ /* 0x000e620000002f00 */
[----:B------:R2:W3:Y:S01]  /*4dc0*/  LDC.64 R8, c[0x4][R17] ;  /* 0x0100000011087b82 */ /* 0x0004e20000000a00 */
[----:B------:R-:W4:Y:S01]  /*4dd0*/  LDCU.64 UR4, c[0x4][0x100] ;  /* 0x01002000ff0477ac */ /* 0x000f220008000a00 */
[----:B------:R-:W-:Y:S01]  /*4de0*/  MOV R6, UR38 ;  /* 0x0000002600067c02 */ /* 0x000fe20008000f00 */
[----:B------:R-:W-:Y:S01]  /*4df0*/  IMAD.U32 R7, RZ, RZ, UR37 ;  /* 0x00000025ff077e24 */ /* 0x000fe2000f8e00ff */
[----:B------:R-:W-:Y:S02]  /*4e00*/  MOV R4, R16 ;  /* 0x0000001000047202 */ /* 0x000fe40000000f00 */
[----:B-1----:R-:W-:Y:S02]  /*4e10*/  MOV R5, R3 ;  /* 0x0000000300057202 */ /* 0x002fe40000000f00 */
[----:B------:R-:W-:Y:S02]  /*4e20*/  IADD3 R10, P0, PT, R4, 0x14000, RZ ;  /* 0x00014000040a7810 */ /* 0x000fe40007f1e0ff */
[----:B----4-:R-:W-:-:S03]  /*4e30*/  MOV R4, UR4 ;  /* 0x0000000400047c02 */ /* 0x010fc60008000f00 */
[----:B------:R-:W-:Y:S02]  /*4e40*/  IMAD.X R11, RZ, RZ, R5, P0 ;  /* 0x000000ffff0b7224 */ /* 0x000fe400000e0605 */
[----:B------:R-:W-:-:S03]  /*4e50*/  IMAD.U32 R5, RZ, RZ, UR5 ;  /* 0x00000005ff057e24 */ /* 0x000fc6000f8e00ff */
[----:B------:R2:W-:Y:S04]  /*4e60*/  STL.64 [R1], R10 ;  /* 0x0000000a01007387 */ /* 0x0005e80000100a00 */
[----:B------:R-:W-:-:S07]  /*4e70*/  LEPC R20, `(.L_x_105) ;  /* 0x000000001014794e */ /* 0x000fce0000000000 */
[----:B--23--:R-:W-:Y:S05]  /*4e80*/  CALL.ABS.NOINC R8 ;  /* 0x0000000008007343 */ /* 0x00cfea0003c00000 */
.L_x_105:
[----:B------:R-:W1:Y:S01]  /*4e90*/  LDC.64 R10, c[0x4][0xd8] ;  /* 0x01003600ff0a7b82 */ /* 0x000e620000000a00 */
[----:B------:R-:W2:Y:S01]  /*4ea0*/  LDCU.64 UR4, c[0x4][0xd0] ;  /* 0x01001a00ff0477ac */ /* 0x000ea20008000a00 */
[----:B------:R-:W-:Y:S02]  /*4eb0*/  MOV R6, UR38 ;  /* 0x0000002600067c02 */ /* 0x000fe40008000f00 */
[----:B------:R-:W-:-:S04]  /*4ec0*/  MOV R7, UR37 ;  /* 0x0000002500077c02 */ /* 0x000fc80008000f00 */
[----:B------:R3:W4:Y:S01]  /*4ed0*/  LDC.64 R8, c[0x4][R17] ;  /* 0x0100000011087b82 */ /* 0x0007220000000a00 */
[----:B--2---:R-:W-:Y:S02]  /*4ee0*/  IMAD.U32 R4, RZ, RZ, UR4 ;  /* 0x00000004ff047e24 */ /* 0x004fe4000f8e00ff */
[----:B------:R-:W-:Y:S01]  /*4ef0*/  IMAD.U32 R5, RZ, RZ, UR5 ;  /* 0x00000005ff057e24 */ /* 0x000fe2000f8e00ff */
[----:B-1----:R3:W-:Y:S04]  /*4f00*/  STL.64 [R1], R10 ;  /* 0x0000000a01007387 */ /* 0x0027e80000100a00 */
[----:B------:R-:W-:-:S07]  /*4f10*/  LEPC R20, `(.L_x_106) ;  /* 0x000000001014794e */ /* 0x000fce0000000000 */
[----:B---34-:R-:W-:Y:S05]  /*4f20*/  CALL.ABS.NOINC R8 ;  /* 0x0000000008007343 */ /* 0x018fea0003c00000 */
.L_x_106:
[----:B------:R-:W-:Y:S01]  /*4f30*/  HFMA2 R0, -RZ, RZ, 0, 2.384185791015625e-06 ;  /* 0x00000028ff007431 */ /* 0x000fe200000001ff */
        /* <DEDUP_REMOVED lines=9> */
.L_x_107:
        /* <DEDUP_REMOVED lines=10> */
.L_x_108:
[----:B------:R1:W2:Y:S01]  /*5070*/  LDC.64 R8, c[0x4][R17] ;  /* 0x0100000011087b82 */ /* 0x0002a20000000a00 */
[----:B------:R-:W3:Y:S01]  /*5080*/  LDCU.64 UR4, c[0x4][0xe0] ;  /* 0x01001c00ff0477ac */ /* 0x000ee20008000a00 */
[----:B------:R-:W-:Y:S01]  /*5090*/  CS2R R6, SRZ ;  /* 0x0000000000067805 */ /* 0x000fe2000001ff00 */
[----:B---3--:R-:W-:Y:S01]  /*50a0*/  IMAD.U32 R4, RZ, RZ, UR4 ;  /* 0x00000004ff047e24 */ /* 0x008fe2000f8e00ff */
[----:B------:R-:W-:-:S04]  /*50b0*/  MOV R5, UR5 ;  /* 0x0000000500057c02 */ /* 0x000fc80008000f00 */
[----:B------:R-:W-:-:S07]  /*50c0*/  LEPC R20, `(.L_x_109) ;  /* 0x000000001014794e */ /* 0x000fce0000000000 */
[----:B-12---:R-:W-:Y:S05]  /*50d0*/  CALL.ABS.NOINC R8 ;  /* 0x0000000008007343 */ /* 0x006fea0003c00000 */
.L_x_109:
[----:B------:R-:W-:Y:S01]  /*50e0*/  HFMA2 R0, -RZ, RZ, 0, 4.76837158203125e-07 ;  /* 0x00000008ff007431 */ /* 0x000fe200000001ff */
        /* <DEDUP_REMOVED lines=9> */
.L_x_110:
[----:B------:R-:W-:Y:S01]  /*5180*/  HFMA2 R0, -RZ, RZ, 0, 2.6226043701171875e-06 ;  /* 0x0000002cff007431 */ /* 0x000fe200000001ff */
        /* <DEDUP_REMOVED lines=9> */
.L_x_111:
[----:B------:R1:W2:Y:S01]  /*5220*/  LDC.64 R8, c[0x4][R17] ;  /* 0x0100000011087b82 */ /* 0x0002a20000000a00 */
[----:B------:R-:W3:Y:S01]  /*5230*/  LDCU.64 UR4, c[0x4][0xe0] ;  /* 0x01001c00ff0477ac */ /* 0x000ee20008000a00 */
[----:B------:R-:W-:Y:S01]  /*5240*/  CS2R R6, SRZ ;  /* 0x0000000000067805 */ /* 0x000fe2000001ff00 */
[----:B---3--:R-:W-:Y:S01]  /*5250*/  IMAD.U32 R4, RZ, RZ, UR4 ;  /* 0x00000004ff047e24 */ /* 0x008fe2000f8e00ff */
[----:B------:R-:W-:-:S04]  /*5260*/  MOV R5, UR5 ;  /* 0x0000000500057c02 */ /* 0x000fc80008000f00 */
[----:B------:R-:W-:-:S07]  /*5270*/  LEPC R20, `(.L_x_112) ;  /* 0x000000001014794e */ /* 0x000fce0000000000 */
[----:B-12---:R-:W-:Y:S05]  /*5280*/  CALL.ABS.NOINC R8 ;  /* 0x0000000008007343 */ /* 0x006fea0003c00000 */
.L_x_112:
        /* <DEDUP_REMOVED lines=10> */
.L_x_113:
[----:B------:R-:W-:Y:S01]  /*5330*/  HFMA2 R0, -RZ, RZ, 0, 2.443790435791015625e-06 ;  /* 0x00000029ff007431 */ /* 0x000fe200000001ff */
        /* <DEDUP_REMOVED lines=9> */
.L_x_114:
        /* <DEDUP_REMOVED lines=10> */
.L_x_115:
        /* <DEDUP_REMOVED lines=10> */
.L_x_116:
[----:B------:R1:W2:Y:S01]  /*5510*/  LDC.64 R8, c[0x4][R17] ;  /* 0x0100000011087b82 */ /* 0x0002a20000000a00 */
[----:B------:R-:W3:Y:S01]  /*5520*/  LDCU.64 UR4, c[0x4][0xe0] ;  /* 0x01001c00ff0477ac */ /* 0x000ee20008000a00 */
[----:B------:R-:W-:Y:S01]  /*5530*/  CS2R R6, SRZ ;  /* 0x0000000000067805 */ /* 0x000fe2000001ff00 */
[----:B---3--:R-:W-:Y:S01]  /*5540*/  IMAD.U32 R4, RZ, RZ, UR4 ;  /* 0x00000004ff047e24 */ /* 0x008fe2000f8e00ff */
[----:B------:R-:W-:-:S04]  /*5550*/  MOV R5, UR5 ;  /* 0x0000000500057c02 */ /* 0x000fc80008000f00 */
[----:B------:R-:W-:-:S07]  /*5560*/  LEPC R20, `(.L_x_117) ;  /* 0x000000001014794e */ /* 0x000fce0000000000 */
[----:B-12---:R-:W-:Y:S05]  /*5570*/  CALL.ABS.NOINC R8 ;  /* 0x0000000008007343 */ /* 0x006fea0003c00000 */
.L_x_117:
[----:B------:R-:W-:Y:S01]  /*5580*/  HFMA2 R0, -RZ, RZ, 0, 3.814697265625e-06 ;  /* 0x00000040ff007431 */ /* 0x000fe200000001ff */
        /* <DEDUP_REMOVED lines=9> */
.L_x_118:
        /* <DEDUP_REMOVED lines=10> */
.L_x_119:
[----:B------:R1:W2:Y:S01]  /*56c0*/  LDC.64 R8, c[0x4][R17] ;  /* 0x0100000011087b82 */ /* 0x0002a20000000a00 */
[----:B------:R-:W3:Y:S01]  /*56d0*/  LDCU.64 UR4, c[0x4][0xe0] ;  /* 0x01001c00ff0477ac */ /* 0x000ee20008000a00 */
[----:B------:R-:W-:Y:S01]  /*56e0*/  CS2R R6, SRZ ;  /* 0x0000000000067805 */ /* 0x000fe2000001ff00 */
[----:B---3--:R-:W-:Y:S01]  /*56f0*/  IMAD.U32 R4, RZ, RZ, UR4 ;  /* 0x00000004ff047e24 */ /* 0x008fe2000f8e00ff */
[----:B------:R-:W-:-:S04]  /*5700*/  MOV R5, UR5 ;  /* 0x0000000500057c02 */ /* 0x000fc80008000f00 */
[----:B------:R-:W-:-:S07]  /*5710*/  LEPC R20, `(.L_x_120) ;  /* 0x000000001014794e */ /* 0x000fce0000000000 */
[----:B-12---:R-:W-:Y:S05]  /*5720*/  CALL.ABS.NOINC R8 ;  /* 0x0000000008007343 */ /* 0x006fea0003c00000 */
.L_x_120:
[----:B------:R-:W-:Y:S01]  /*5730*/  HFMA2 R0, -RZ, RZ, 0, 5.9604644775390625e-08 ;  /* 0x00000001ff007431 */ /* 0x000fe200000001ff */
        /* <DEDUP_REMOVED lines=9> */
.L_x_121:
        /* <DEDUP_REMOVED lines=10> */
.L_x_122:
        /* <DEDUP_REMOVED lines=10> */
.L_x_123:
        /* <DEDUP_REMOVED lines=10> */
.L_x_124:
[----:B------:R1:W2:Y:S01]  /*59b0*/  LDC.64 R8, c[0x4][R17] ;  /* 0x0100000011087b82 */ /* 0x0002a20000000a00 */
[----:B------:R-:W3:Y:S01]  /*59c0*/  LDCU.64 UR4, c[0x4][0xe0] ;  /* 0x01001c00ff0477ac */ /* 0x000ee20008000a00 */
[----:B------:R-:W-:Y:S01]  /*59d0*/  CS2R R6, SRZ ;  /* 0x0000000000067805 */ /* 0x000fe2000001ff00 */
[----:B---3--:R-:W-:Y:S01]  /*59e0*/  IMAD.U32 R4, RZ, RZ, UR4 ;  /* 0x00000004ff047e24 */ /* 0x008fe2000f8e00ff */
[----:B------:R-:W-:-:S04]  /*59f0*/  MOV R5, UR5 ;  /* 0x0000000500057c02 */ /* 0x000fc80008000f00 */
[----:B------:R-:W-:-:S07]  /*5a00*/  LEPC R20, `(.L_x_125) ;  /* 0x000000001014794e */ /* 0x000fce0000000000 */
[----:B-12---:R-:W-:Y:S05]  /*5a10*/  CALL.ABS.NOINC R8 ;  /* 0x0000000008007343 */ /* 0x006fea0003c00000 */
.L_x_125:
        /* <DEDUP_REMOVED lines=10> */
.L_x_126:
        /* <DEDUP_REMOVED lines=10> */
.L_x_127:
[----:B------:R1:W2:Y:S01]  /*5b60*/  LDC.64 R8, c[0x4][R17] ;  /* 0x0100000011087b82 */ /* 0x0002a20000000a00 */
[----:B------:R-:W3:Y:S01]  /*5b70*/  LDCU.64 UR4, c[0x4][0xe0] ;  /* 0x01001c00ff0477ac */ /* 0x000ee20008000a00 */
[----:B------:R-:W-:Y:S01]  /*5b80*/  CS2R R6, SRZ ;  /* 0x0000000000067805 */ /* 0x000fe2000001ff00 */
[----:B---3--:R-:W-:Y:S01]  /*5b90*/  IMAD.U32 R4, RZ, RZ, UR4 ;  /* 0x00000004ff047e24 */ /* 0x008fe2000f8e00ff */
[----:B------:R-:W-:-:S04]  /*5ba0*/  MOV R5, UR5 ;  /* 0x0000000500057c02 */ /* 0x000fc80008000f00 */
[----:B------:R-:W-:-:S07]  /*5bb0*/  LEPC R20, `(.L_x_128) ;  /* 0x000000001014794e */ /* 0x000fce0000000000 */
[----:B-12---:R-:W-:Y:S05]  /*5bc0*/  CALL.ABS.NOINC R8 ;  /* 0x0000000008007343 */ /* 0x006fea0003c00000 */
.L_x_128:
[----:B------:R-:W-:Y:S01]  /*5bd0*/  HFMA2 R0, -RZ, RZ, 0, 1.1920928955078125e-07 ;  /* 0x00000002ff007431 */ /* 0x000fe200000001ff */
        /* <DEDUP_REMOVED lines=9> */
.L_x_129:
        /* <DEDUP_REMOVED lines=10> */
.L_x_130:
        /* <DEDUP_REMOVED lines=10> */
.L_x_131:
        /* <DEDUP_REMOVED lines=10> */
.L_x_132:
        /* <DEDUP_REMOVED lines=10> */
.L_x_133:
        /* <DEDUP_REMOVED lines=10> */
.L_x_134:
[----:B------:R1:W2:Y:S01]  /*5f90*/  LDC.64 R8, c[0x4][R17] ;  /* 0x0100000011087b82 */ /* 0x0002a20000000a00 */
[----:B------:R-:W3:Y:S01]  /*5fa0*/  LDCU.64 UR4, c[0x4][0xe0] ;  /* 0x01001c00ff0477ac */ /* 0x000ee20008000a00 */
[----:B------:R-:W-:Y:S01]  /*5fb0*/  CS2R R6, SRZ ;  /* 0x0000000000067805 */ /* 0x000fe2000001ff00 */
[----:B---3--:R-:W-:Y:S01]  /*5fc0*/  IMAD.U32 R4, RZ, RZ, UR4 ;  /* 0x00000004ff047e24 */ /* 0x008fe2000f8e00ff */
[----:B------:R-:W-:-:S04]  /*5fd0*/  MOV R5, UR5 ;  /* 0x0000000500057c02 */ /* 0x000fc80008000f00 */
[----:B------:R-:W-:-:S07]  /*5fe0*/  LEPC R20, `(.L_x_135) ;  /* 0x000000001014794e */ /* 0x000fce0000000000 */
[----:B-12---:R-:W-:Y:S05]  /*5ff0*/  CALL.ABS.NOINC R8 ;  /* 0x0000000008007343 */ /* 0x006fea0003c00000 */
.L_x_135:
        /* <DEDUP_REMOVED lines=10> */
.L_x_136:
        /* <DEDUP_REMOVED lines=10> */
.L_x_137:
[----:B------:R1:W2:Y:S01]  /*6140*/  LDC.64 R8, c[0x4][R17] ;  /* 0x0100000011087b82 */ /* 0x0002a20000000a00 */
[----:B------:R-:W3:Y:S01]  /*6150*/  LDCU.64 UR4, c[0x4][0xe0] ;  /* 0x01001c00ff0477ac */ /* 0x000ee20008000a00 */
[----:B------:R-:W-:Y:S01]  /*6160*/  CS2R R6, SRZ ;  /* 0x0000000000067805 */ /* 0x000fe2000001ff00 */
[----:B---3--:R-:W-:Y:S01]  /*6170*/  IMAD.U32 R4, RZ, RZ, UR4 ;  /* 0x00000004ff047e24 */ /* 0x008fe2000f8e00ff */
[----:B------:R-:W-:-:S04]  /*6180*/  MOV R5, UR5 ;  /* 0x0000000500057c02 */ /* 0x000fc80008000f00 */
[----:B------:R-:W-:-:S07]  /*6190*/  LEPC R20, `(.L_x_138) ;  /* 0x000000001014794e */ /* 0x000fce0000000000 */
[----:B-12---:R-:W-:Y:S05]  /*61a0*/  CALL.ABS.NOINC R8 ;  /* 0x0000000008007343 */ /* 0x006fea0003c00000 */
.L_x_138:
[----:B------:R-:W-:Y:S01]  /*61b0*/  HFMA2 R0, -RZ, RZ, 0, 3.0517578125e-05 ;  /* 0x00000200ff007431 */ /* 0x000fe200000001ff */
        /* <DEDUP_REMOVED lines=9> */
.L_x_139:
        /* <DEDUP_REMOVED lines=10> */
.L_x_140:
        /* <DEDUP_REMOVED lines=10> */
.L_x_141:
        /* <DEDUP_REMOVED lines=10> */
.L_x_142:
[----:B------:R1:W2:Y:S01]  /*6430*/  LDC.64 R8, c[0x4][R17] ;  /* 0x0100000011087b82 */ /* 0x0002a20000000a00 */
[----:B------:R-:W3:Y:S01]  /*6440*/  LDCU.64 UR4, c[0x4][0xe0] ;  /* 0x01001c00ff0477ac */ /* 0x000ee20008000a00 */
[----:B------:R-:W-:Y:S01]  /*6450*/  CS2R R6, SRZ ;  /* 0x0000000000067805 */ /* 0x000fe2000001ff00 */
[----:B---3--:R-:W-:Y:S01]  /*6460*/  IMAD.U32 R4, RZ, RZ, UR4 ;  /* 0x00000004ff047e24 */ /* 0x008fe2000f8e00ff */
[----:B------:R-:W-:-:S04]  /*6470*/  MOV R5, UR5 ;  /* 0x0000000500057c02 */ /* 0x000fc80008000f00 */
[----:B------:R-:W-:-:S07]  /*6480*/  LEPC R20, `(.L_x_143) ;  /* 0x000000001014794e */ /* 0x000fce0000000000 */
[----:B-12---:R-:W-:Y:S05]  /*6490*/  CALL.ABS.NOINC R8 ;  /* 0x0000000008007343 */ /* 0x006fea0003c00000 */
.L_x_143:
        /* <DEDUP_REMOVED lines=10> */
.L_x_144:
        /* <DEDUP_REMOVED lines=10> */
.L_x_145:
[----:B------:R1:W2:Y:S01]  /*65e0*/  LDC.64 R8, c[0x4][R17] ;  /* 0x0100000011087b82 */ /* 0x0002a20000000a00 */
[----:B------:R-:W3:Y:S01]  /*65f0*/  LDCU.64 UR4, c[0x4][0xe0] ;  /* 0x01001c00ff0477ac */ /* 0x000ee20008000a00 */
[----:B------:R-:W-:Y:S01]  /*6600*/  CS2R R6, SRZ ;  /* 0x0000000000067805 */ /* 0x000fe2000001ff00 */
[----:B---3--:R-:W-:Y:S01]  /*6610*/  IMAD.U32 R4, RZ, RZ, UR4 ;  /* 0x00000004ff047e24 */ /* 0x008fe2000f8e00ff */
[----:B------:R-:W-:-:S04]  /*6620*/  MOV R5, UR5 ;  /* 0x0000000500057c02 */ /* 0x000fc80008000f00 */
[----:B------:R-:W-:-:S07]  /*6630*/  LEPC R20, `(.L_x_146) ;  /* 0x000000001014794e */ /* 0x000fce0000000000 */
[----:B-12---:R-:W-:Y:S05]  /*6640*/  CALL.ABS.NOINC R8 ;  /* 0x0000000008007343 */ /* 0x006fea0003c00000 */
.L_x_146:
[----:B------:R1:W-:Y:S01]  /*6650*/  STL [R1], RZ ;  /* 0x000000ff01007387 */ /* 0x0003e20000100800 */
[----:B------:R1:W2:Y:S01]  /*6660*/  LDC.64 R8, c[0x4][R17] ;  /* 0x0100000011087b82 */ /* 0x0002a20000000a00 */
[----:B------:R-:W3:Y:S01]  /*6670*/  LDCU.64 UR4, c[0x4][0xc8] ;  /* 0x01001900ff0477ac */ /* 0x000ee20008000a00 */
[----:B------:R-:W-:Y:S02]  /*6680*/  MOV R6, UR38 ;  /* 0x0000002600067c02 */ /* 0x000fe40008000f00 */
[----:B------:R-:W-:Y:S01]  /*6690*/  MOV R7, UR37 ;  /* 0x0000002500077c02 */ /* 0x000fe20008000f00 */
[----:B---3--:R-:W-:Y:S02]  /*66a0*/  IMAD.U32 R4, RZ, RZ, UR4 ;  /* 0x00000004ff047e24 */ /* 0x008fe4000f8e00ff */
[----:B------:R-:W-:Y:S02]  /*66b0*/  IMAD.U32 R5, RZ, RZ, UR5 ;  /* 0x00000005ff057e24 */ /* 0x000fe4000f8e00ff */
[----:B------:R-:W-:-:S07]  /*66c0*/  LEPC R20, `(.L_x_147) ;  /* 0x000000001014794e */ /* 0x000fce0000000000 */
[----:B-12---:R-:W-:Y:S05]  /*66d0*/  CALL.ABS.NOINC R8 ;  /* 0x0000000008007343 */ /* 0x006fea0003c00000 */
.L_x_147:
        /* <DEDUP_REMOVED lines=10> */
.L_x_148:
        /* <DEDUP_REMOVED lines=10> */
.L_x_149:
        /* <DEDUP_REMOVED lines=10> */
.L_x_150:
[----:B------:R1:W2:Y:S01]  /*68c0*/  LDC.64 R8, c[0x4][R17] ;  /* 0x0100000011087b82 */ /* 0x0002a20000000a00 */
[----:B------:R-:W3:Y:S01]  /*68d0*/  LDCU.64 UR4, c[0x4][0xe0] ;  /* 0x01001c00ff0477ac */ /* 0x000ee20008000a00 */
[----:B------:R-:W-:Y:S01]  /*68e0*/  CS2R R6, SRZ ;  /* 0x0000000000067805 */ /* 0x000fe2000001ff00 */
[----:B---3--:R-:W-:Y:S01]  /*68f0*/  IMAD.U32 R4, RZ, RZ, UR4 ;  /* 0x00000004ff047e24 */ /* 0x008fe2000f8e00ff */
[----:B------:R-:W-:-:S04]  /*6900*/  MOV R5, UR5 ;  /* 0x0000000500057c02 */ /* 0x000fc80008000f00 */
[----:B------:R-:W-:-:S07]  /*6910*/  LEPC R20, `(.L_x_151) ;  /* 0x000000001014794e */ /* 0x000fce0000000000 */
[----:B-12---:R-:W-:Y:S05]  /*6920*/  CALL.ABS.NOINC R8 ;  /* 0x0000000008007343 */ /* 0x006fea0003c00000 */
.L_x_151:
        /* <DEDUP_REMOVED lines=9> */
.L_x_152:
        /* <DEDUP_REMOVED lines=10> */
.L_x_153:
[----:B------:R1:W2:Y:S01]  /*6a60*/  LDC.64 R8, c[0x4][R17] ;  /* 0x0100000011087b82 */ /* 0x0002a20000000a00 */
[----:B------:R-:W3:Y:S01]  /*6a70*/  LDCU.64 UR4, c[0x4][0xe0] ;  /* 0x01001c00ff0477ac */ /* 0x000ee20008000a00 */
[----:B------:R-:W-:Y:S01]  /*6a80*/  CS2R R6, SRZ ;  /* 0x0000000000067805 */ /* 0x000fe2000001ff00 */
[----:B---3--:R-:W-:Y:S01]  /*6a90*/  IMAD.U32 R4, RZ, RZ, UR4 ;  /* 0x00000004ff047e24 */ /* 0x008fe2000f8e00ff */
[----:B------:R-:W-:-:S04]  /*6aa0*/  MOV R5, UR5 ;  /* 0x0000000500057c02 */ /* 0x000fc80008000f00 */
[----:B------:R-:W-:-:S07]  /*6ab0*/  LEPC R20, `(.L_x_154) ;  /* 0x000000001014794e */ /* 0x000fce0000000000 */
[----:B-12---:R-:W-:Y:S05]  /*6ac0*/  CALL.ABS.NOINC R8 ;  /* 0x0000000008007343 */ /* 0x006fea0003c00000 */
.L_x_154:
[----:B------:R-:W-:Y:S01]  /*6ad0*/  HFMA2 R0, -RZ, RZ, 0, 0.0078125 ;  /* 0x00002000ff007431 */ /* 0x000fe200000001ff */
        /* <DEDUP_REMOVED lines=9> */
.L_x_155:
        /* <DEDUP_REMOVED lines=10> */
.L_x_156:
        /* <DEDUP_REMOVED lines=10> */
.L_x_157:
        /* <DEDUP_REMOVED lines=10> */
.L_x_98:
[----:B------:R-:W-:Y:S05]  /*6d50*/  BSYNC.RECONVERGENT B6 ;  /* 0x0000000000067941 */ /* 0x000fea0003800200 */
.L_x_97:
[----:B-1----:R-:W1:Y:S01]  /*6d60*/  S2R R3, SR_SWINHI ;  /* 0x0000000000037919 */ /* 0x002e620000002f00 */
[----:B------:R-:W-:Y:S01]  /*6d70*/  IMAD.SHL.U32 R40, R23, 0x2, RZ ;  /* 0x0000000217287824 */ /* 0x000fe200078e00ff */
[----:B------:R-:W2:Y:S04]  /*6d80*/  LDCU.64 UR4, c[0x0][0x880] ;  /* 0x00011000ff0477ac */ /* 0x000ea80008000a00 */
[----:B------:R-:W-:Y:S02]  /*6d90*/  LOP3.LUT R40, R40, 0xfe, RZ, 0xc0, !PT ;  /* 0x000000fe28287812 */ /* 0x000fe400078ec0ff */
[----:B--2---:R-:W-:-:S04]  /*6da0*/  ISETP.NE.U32.AND P5, PT, RZ, UR4, PT ;  /* 0x00000004ff007c0c */ /* 0x004fc8000bfa5070 */
[----:B------:R-:W-:Y:S02]  /*6db0*/  ISETP.NE.AND.EX P5, PT, RZ, UR5, PT, P5 ;  /* 0x00000005ff007c0c */ /* 0x000fe4000bfa5350 */
[----:B------:R-:W-:Y:S02]  /*6dc0*/  MOV R4, R16 ;  /* 0x0000001000047202 */ /* 0x000fe40000000f00 */
[----:B-1----:R-:W-:-:S03]  /*6dd0*/  MOV R5, R3 ;  /* 0x0000000300057202 */ /* 0x002fc60000000f00 */
[----:B------:R-:W-:-:S03]  /*6de0*/  IMAD.WIDE.U32 R40, R40, 0x2, R4 ;  /* 0x0000000228287825 */ /* 0x000fc600078e0004 */
[C---:B------:R-:W-:Y:S02]  /*6df0*/  IADD3 R9, P0, PT, R40.reuse, 0x14200, RZ ;  /* 0x0001420028097810 */ /* 0x040fe40007f1e0ff */
[C---:B------:R-:W-:Y:S02]  /*6e00*/  IADD3 R7, P1, PT, R40.reuse, 0x14400, RZ ;  /* 0x0001440028077810 */ /* 0x040fe40007f3e0ff */
[C---:B------:R-:W-:Y:S01]  /*6e10*/  IADD3 R5, P2, PT, R40.reuse, 0x14600, RZ ;  /* 0x0001460028057810 */ /* 0x040fe20007f5e0ff */
[--C-:B------:R-:W-:Y:S01]  /*6e20*/  IMAD.X R53, RZ, RZ, R41.reuse, P0 ;  /* 0x000000ffff357224 */ /* 0x100fe200000e0629 */
[----:B------:R-:W-:Y:S01]  /*6e30*/  IADD3 R3, P3, PT, R40, 0x14000, RZ ;  /* 0x0001400028037810 */ /* 0x000fe20007f7e0ff */
[--C-:B------:R-:W-:Y:S02]  /*6e40*/  IMAD.X R51, RZ, RZ, R41.reuse, P1 ;  /* 0x000000ffff337224 */ /* 0x100fe400008e0629 */
[----:B------:R-:W-:Y:S01]  /*6e50*/  IMAD.X R49, RZ, RZ, R41, P2 ;  /* 0x000000ffff317224 */ /* 0x000fe200010e0629 */
[----:B------:R-:W-:Y:S01]  /*6e60*/  SHF.R.U64 R6, R9, 0x3, R53 ;  /* 0x0000000309067819 */ /* 0x000fe20000001235 */
[----:B------:R-:W-:Y:S01]  /*6e70*/  IMAD.X R55, RZ, RZ, R41, P3 ;  /* 0x000000ffff377224 */ /* 0x000fe200018e0629 */
[----:B------:R-:W-:-:S02]  /*6e80*/  SHF.R.U64 R4, R7, 0x3, R51 ;  /* 0x0000000307047819 */ /* 0x000fc40000001233 */
[----:B------:R-:W-:Y:S02]  /*6e90*/  SHF.R.U64 R0, R5, 0x3, R49 ;  /* 0x0000000305007819 */ /* 0x000fe40000001231 */
[----:B------:R-:W-:Y:S02]  /*6ea0*/  SHF.R.U64 R8, R3, 0x3, R55 ;  /* 0x0000000303087819 */ /* 0x000fe40000001237 */
[----:B------:R-:W-:Y:S02]  /*6eb0*/  LOP3.LUT R52, R9, 0x70, R6, 0x78, !PT ;  /* 0x0000007009347812 */ /* 0x000fe400078e7806 */
[----:B------:R-:W-:Y:S02]  /*6ec0*/  LOP3.LUT R50, R7, 0x70, R4, 0x78, !PT ;  /* 0x0000007007327812 */ /* 0x000fe400078e7804 */
[----:B------:R-:W-:Y:S02]  /*6ed0*/  IADD3 R9, P0, PT, R40, 0x14800, RZ ;  /* 0x0001480028097810 */ /* 0x000fe40007f1e0ff */
[----:B------:R-:W-:-:S02]  /*6ee0*/  LOP3.LUT R48, R5, 0x70, R0, 0x78, !PT ;  /* 0x0000007005307812 */ /* 0x000fc400078e7800 */
[C---:B------:R-:W-:Y:S01]  /*6ef0*/  IADD3 R7, P1, PT, R40.reuse, 0x14a00, RZ ;  /* 0x00014a0028077810 */ /* 0x040fe20007f3e0ff */
[--C-:B------:R-:W-:Y:S01]  /*6f00*/  IMAD.X R47, RZ, RZ, R41.reuse, P0 ;  /* 0x000000ffff2f7224 */ /* 0x100fe200000e0629 */
[----:B------:R-:W-:Y:S02]  /*6f10*/  LOP3.LUT R54, R3, 0x70, R8, 0x78, !PT ;  /* 0x0000007003367812 */ /* 0x000fe400078e7808 */
[C---:B------:R-:W-:Y:S01]  /*6f20*/  IADD3 R5, P2, PT, R40.reuse, 0x14c00, RZ ;  /* 0x00014c0028057810 */ /* 0x040fe20007f5e0ff */
[----:B------:R-:W-:Y:S01]  /*6f30*/  IMAD.X R45, RZ, RZ, R41, P1 ;  /* 0x000000ffff2d7224 */ /* 0x000fe200008e0629 */
[----:B------:R-:W-:Y:S01]  /*6f40*/  IADD3 R3, P3, PT, R40, 0x14e00, RZ ;  /* 0x00014e0028037810 */ /* 0x000fe20007f7e0ff */
[----:B------:R1:W-:Y:S01]  /*6f50*/  ST.E desc[UR44][R54.64], RZ ;  /* 0x000000ff36007985 */ /* 0x0003e2000c10192c */
[----:B------:R-:W-:Y:S01]  /*6f60*/  SHF.R.U64 R8, R9, 0x3, R47 ;  /* 0x0000000309087819 */ /* 0x000fe2000000122f */
[----:B------:R-:W-:Y:S01]  /*6f70*/  IMAD.X R43, RZ, RZ, R41, P2 ;  /* 0x000000ffff2b7224 */ /* 0x000fe200010e0629 */
[----:B------:R-:W-:Y:S01]  /*6f80*/  SHF.R.U64 R6, R7, 0x3, R45 ;  /* 0x0000000307067819 */ /* 0x000fe2000000122d */
[----:B------:R-:W-:Y:S01]  /*6f90*/  IMAD.X R39, RZ, RZ, R41, P3 ;  /* 0x000000ffff277224 */ /* 0x000fe200018e0629 */
[----:B------:R-:W-:Y:S01]  /*6fa0*/  LOP3.LUT R46, R9, 0x70, R8, 0x78, !PT ;  /* 0x00000070092e7812 */ /* 0x000fe200078e7808 */
[----:B------:R1:W-:Y:S01]  /*6fb0*/  ST.E desc[UR44][R52.64], RZ ;  /* 0x000000ff34007985 */ /* 0x0003e2000c10192c */
[----:B------:R-:W-:-:S02]  /*6fc0*/  SHF.R.U64 R4, R5, 0x3, R43 ;  /* 0x0000000305047819 */ /* 0x000fc4000000122b */
[----:B------:R-:W-:Y:S01]  /*6fd0*/  SHF.R.U64 R0, R3, 0x3, R39 ;  /* 0x0000000303007819 */ /* 0x000fe20000001227 */
[----:B------:R1:W-:Y:S01]  /*6fe0*/  ST.E desc[UR44][R50.64], RZ ;  /* 0x000000ff32007985 */ /* 0x0003e2000c10192c */
[----:B------:R-:W-:Y:S02]  /*6ff0*/  LOP3.LUT R44, R7, 0x70, R6, 0x78, !PT ;  /* 0x00000070072c7812 */ /* 0x000fe400078e7806 */
[C---:B------:R-:W-:Y:S01]  /*7000*/  IADD3 R9, P0, PT, R40.reuse, 0x15000, RZ ;  /* 0x0001500028097810 */ /* 0x040fe20007f1e0ff */
[----:B------:R1:W-:Y:S01]  /*7010*/  ST.E desc[UR44][R48.64], RZ ;  /* 0x000000ff30007985 */ /* 0x0003e2000c10192c */
[----:B------:R-:W-:Y:S02]  /*7020*/  LOP3.LUT R42, R5, 0x70, R4, 0x78, !PT ;  /* 0x00000070052a7812 */ /* 0x000fe400078e7804 */
[C---:B------:R-:W-:Y:S01]  /*7030*/  IADD3 R7, P1, PT, R40.reuse, 0x15200, RZ ;  /* 0x0001520028077810 */ /* 0x040fe20007f3e0ff */
[--C-:B------:R-:W-:Y:S01]  /*7040*/  IMAD.X R37, RZ, RZ, R41.reuse, P0 ;  /* 0x000000ffff257224 */ /* 0x100fe200000e0629 */
[----:B------:R-:W-:Y:S01]  /*7050*/  LOP3.LUT R38, R3, 0x70, R0, 0x78, !PT ;  /* 0x0000007003267812 */ /* 0x000fe200078e7800 */
[----:B------:R1:W-:Y:S01]  /*7060*/  ST.E desc[UR44][R46.64], RZ ;  /* 0x000000ff2e007985 */ /* 0x0003e2000c10192c */
        /* <DEDUP_REMOVED lines=35> */
[C---:B------:R-:W-:Y:S02]  /*72a0*/  IADD3 R9, P0, PT, R40.reuse, 0x16000, RZ ;  /* 0x0001600028097810 */ /* 0x040fe40007f1e0ff */
[----:B------:R-:W-:Y:S01]  /*72b0*/  LOP3.LUT R24, R5, 0x70, R4, 0x78, !PT ;  /* 0x0000007005187812 */ /* 0x000fe200078e7804 */
[----:B------:R1:W-:Y:S01]  /*72c0*/  ST.E desc[UR44][R26.64], RZ ;  /* 0x000000ff1a007985 */ /* 0x0003e2000c10192c */
        /* <DEDUP_REMOVED lines=12> */
[----:B------:R-:W-:-:S02]  /*7390*/  LOP3.LUT R18, R9, 0x70, R8, 0x78, !PT ;  /* 0x0000007009127812 */ /* 0x000fc400078e7808 */
[----:B------:R-:W-:Y:S02]  /*73a0*/  SHF.R.U64 R4, R5, 0x3, R13 ;  /* 0x0000000305047819 */ /* 0x000fe4000000120d */
        /* <DEDUP_REMOVED lines=23> */
[----:B------:R-:W-:Y:S02]  /*7520*/  IADD3 R8, P0, PT, R40, 0x17000, RZ ;  /* 0x0001700028087810 */ /* 0x000fe40007f1e0ff */
[----:B------:R-:W-:Y:S01]  /*7530*/  LOP3.LUT R66, R4, 0x70, R5, 0x78, !PT ;  /* 0x0000007004427812 */ /* 0x000fe200078e7805 */
[----:B------:R1:W-:Y:S01]  /*7540*/  ST.E desc[UR44][R68.64], RZ ;  /* 0x000000ff44007985 */ /* 0x0003e2000c10192c */
[----:B------:R-:W-:Y:S01]  /*7550*/  IADD3 R6, P1, PT, R40, 0x17200, RZ ;  /* 0x0001720028067810 */ /* 0x000fe20007f3e0ff */
[----:B------:R-:W-:Y:S01]  /*7560*/  IMAD.X R79, RZ, RZ, R41, P0 ;  /* 0x000000ffff4f7224 */ /* 0x000fe200000e0629 */
        /* <DEDUP_REMOVED lines=35> */
[----:B------:R-:W-:Y:S02]  /*77a0*/  LOP3.LUT R82, R4, 0x70, R5, 0x78, !PT ;  /* 0x0000007004527812 */ /* 0x000fe400078e7805 */
[----:B------:R-:W-:Y:S01]  /*77b0*/  LOP3.LUT R80, R0, 0x70, R3, 0x78, !PT ;  /* 0x0000007000507812 */ /* 0x000fe200078e7803 */
[----:B------:R1:W-:Y:S04]  /*77c0*/  ST.E desc[UR44][R84.64], RZ ;  /* 0x000000ff54007985 */ /* 0x0003e8000c10192c */
[----:B------:R1:W-:Y:S04]  /*77d0*/  ST.E desc[UR44][R82.64], RZ ;  /* 0x000000ff52007985 */ /* 0x0003e8000c10192c */
[----:B------:R1:W-:Y:S01]  /*77e0*/  ST.E desc[UR44][R80.64], RZ ;  /* 0x000000ff50007985 */ /* 0x0003e2000c10192c */
[----:B------:R-:W-:Y:S05]  /*77f0*/  @!P5 BRA `(.L_x_158) ;  /* 0x0000000000c4d947 */ /* 0x000fea0003800000 */
[----:B------:R-:W2:Y:S01]  /*7800*/  LDC R3, c[0x0][0x904] ;  /* 0x00024100ff037b82 */ /* 0x000ea20000000800 */
[----:B------:R-:W3:Y:S01]  /*7810*/  LDCU.64 UR4, c[0x0][0x908] ;  /* 0x00012100ff0477ac */ /* 0x000ee20008000a00 */
[----:B------:R-:W-:Y:S01]  /*7820*/  BSSY.RECONVERGENT B0, `(.L_x_158) ;  /* 0x000002e000007945 */ /* 0x000fe20003800200 */
[----:B---3--:R-:W-:Y:S01]  /*7830*/  IMAD.HI.U32 R0, R59, UR4, RZ ;  /* 0x000000043b007c27 */ /* 0x008fe2000f8e00ff */
[----:B------:R-:W3:Y:S01]  /*7840*/  LDCU UR4, c[0x0][0x380] ;  /* 0x00007000ff0477ac */ /* 0x000ee20008000800 */
[----:B--2---:R-:W-:-:S03]  /*7850*/  ISETP.NE.AND P0, PT, R3, 0x1, PT ;  /* 0x000000010300780c */ /* 0x004fc60003f05270 */
[----:B------:R-:W-:-:S04]  /*7860*/  SHF.R.U32.HI R0, RZ, UR5, R0 ;  /* 0x00000005ff007c19 */ /* 0x000fc80008011600 */
[----:B------:R-:W-:-:S05]  /*7870*/  SEL R0, R59, R0, !P0 ;  /* 0x000000003b007207 */ /* 0x000fca0004000000 */
[----:B------:R-:W-:-:S04]  /*7880*/  IMAD.MOV R0, RZ, RZ, -R0 ;  /* 0x000000ffff007224 */ /* 0x000fc800078e0a00 */
[----:B------:R-:W-:-:S04]  /*7890*/  IMAD R3, R3, R0, R59 ;  /* 0x0000000003037224 */ /* 0x000fc800078e023b */
[----:B------:R-:W-:-:S05]  /*78a0*/  IMAD R3, R3, 0x100, R58 ;  /* 0x0000010003037824 */ /* 0x000fca00078e023a */
[----:B---3--:R-:W-:-:S13]  /*78b0*/  ISETP.GE.AND P0, PT, R3, UR4, PT ;  /* 0x0000000403007c0c */ /* 0x008fda000bf06270 */
[----:B------:R-:W-:Y:S05]  /*78c0*/  @P0 BRA `(.L_x_159) ;  /* 0x00000000008c0947 */ /* 0x000fea0003800000 */
[----:B------:R-:W2:Y:S01]  /*78d0*/  LDC R5, c[0x0][0x38c] ;  /* 0x0000e300ff057b82 */ /* 0x000ea20000000800 */
[----:B------:R-:W3:Y:S01]  /*78e0*/  LDCU UR6, c[0x0][0x890] ;  /* 0x00011200ff0677ac */ /* 0x000ee20008000800 */
[----:B------:R-:W4:Y:S01]  /*78f0*/  LDCU.64 UR4, c[0x0][0x888] ;  /* 0x00011100ff0477ac */ /* 0x000f220008000a00 */
[----:B---3--:R-:W-:Y:S01]  /*7900*/  IMAD R3, R22, UR6, R3 ;  /* 0x0000000616037c24 */ /* 0x008fe2000f8e0203 */
[----:B--2---:R-:W-:-:S04]  /*7910*/  IABS R6, R5 ;  /* 0x0000000500067213 */ /* 0x004fc80000000000 */
[----:B------:R-:W2:Y:S08]  /*7920*/  I2F.RP R7, R6 ;  /* 0x0000000600077306 */ /* 0x000eb00000209400 */
[----:B--2---:R-:W2:Y:S02]  /*7930*/  MUFU.RCP R8, R7 ;  /* 0x0000000700087308 */ /* 0x004ea40000001000 */
[----:B--2---:R-:W-:-:S06]  /*7940*/  IADD3 R8, PT, PT, R8, 0xffffffe, RZ ;  /* 0x0ffffffe08087810 */ /* 0x004fcc0007ffe0ff */
[----:B------:R2:W3:Y:S02]  /*7950*/  F2I.FTZ.U32.TRUNC.NTZ R9, R8 ;  /* 0x0000000800097305 */ /* 0x0004e4000021f000 */
[----:B--2---:R-:W-:Y:S02]  /*7960*/  HFMA2 R8, -RZ, RZ, 0, 0 ;  /* 0x00000000ff087431 */ /* 0x004fe400000001ff */
[----:B---3--:R-:W-:-:S04]  /*7970*/  IMAD.MOV R0, RZ, RZ, -R9 ;  /* 0x000000ffff007224 */ /* 0x008fc800078e0a09 */
[----:B------:R-:W-:Y:S01]  /*7980*/  IMAD R4, R0, R6, RZ ;  /* 0x0000000600047224 */ /* 0x000fe200078e02ff */
[----:B------:R-:W-:-:S03]  /*7990*/  IABS R0, R2 ;  /* 0x0000000200007213 */ /* 0x000fc60000000000 */
[----:B------:R-:W-:-:S06]  /*79a0*/  IMAD.HI.U32 R9, R9, R4, R8 ;  /* 0x0000000409097227 */ /* 0x000fcc00078e0008 */
[----:B------:R-:W-:-:S04]  /*79b0*/  IMAD.HI.U32 R4, R9, R0, RZ ;  /* 0x0000000009047227 */ /* 0x000fc800078e00ff */
[----:B------:R-:W-:-:S04]  /*79c0*/  IMAD.MOV R7, RZ, RZ, -R4 ;  /* 0x000000ffff077224 */ /* 0x000fc800078e0a04 */
[----:B------:R-:W-:Y:S01]  /*79d0*/  IMAD R7, R6, R7, R0 ;  /* 0x0000000706077224 */ /* 0x000fe200078e0200 */
[----:B------:R-:W-:-:S04]  /*79e0*/  LOP3.LUT R0, R2, R5, RZ, 0x3c, !PT ;  /* 0x0000000502007212 */ /* 0x000fc800078e3cff */
[----:B------:R-:W-:Y:S02]  /*79f0*/  ISETP.GT.U32.AND P1, PT, R6, R7, PT ;  /* 0x000000070600720c */ /* 0x000fe40003f24070 */
[----:B------:R-:W-:-:S11]  /*7a00*/  ISETP.GE.AND P0, PT, R0, RZ, PT ;  /* 0x000000ff0000720c */ /* 0x000fd60003f06270 */
[-C--:B------:R-:W-:Y:S01]  /*7a10*/  @!P1 IADD3 R7, PT, PT, R7, -R6.reuse, RZ ;  /* 0x8000000607079210 */ /* 0x080fe20007ffe0ff */
[----:B------:R-:W-:Y:S01]  /*7a20*/  @!P1 VIADD R4, R4, 0x1 ;  /* 0x0000000104049836 */ /* 0x000fe20000000000 */
[----:B------:R-:W-:Y:S02]  /*7a30*/  ISETP.NE.AND P1, PT, R5, RZ, PT ;  /* 0x000000ff0500720c */ /* 0x000fe40003f25270 */
[----:B------:R-:W-:Y:S02]  /*7a40*/  ISETP.GE.U32.AND P2, PT, R7, R6, PT ;  /* 0x000000060700720c */ /* 0x000fe40003f46070 */
[----:B------:R-:W2:Y:S11]  /*7a50*/  LDC.64 R6, c[0x0][0x880] ;  /* 0x00022000ff067b82 */ /* 0x000eb60000000a00 */
[----:B------:R-:W-:-:S05]  /*7a60*/  @P2 IADD3 R4, PT, PT, R4, 0x1, RZ ;  /* 0x0000000104042810 */ /* 0x000fca0007ffe0ff */
[----:B------:R-:W-:Y:S01]  /*7a70*/  @!P0 IMAD.MOV R4, RZ, RZ, -R4 ;  /* 0x000000ffff048224 */ /* 0x000fe200078e0a04 */
[----:B------:R-:W-:-:S04]  /*7a80*/  @!P1 LOP3.LUT R4, RZ, R5, RZ, 0x33, !PT ;  /* 0x00000005ff049212 */ /* 0x000fc800078e33ff */
[C---:B------:R-:W-:Y:S01]  /*7a90*/  IADD3 R0, PT, PT, -R4.reuse, RZ, RZ ;  /* 0x000000ff04007210 */ /* 0x040fe20007ffe1ff */
[----:B----4-:R-:W-:-:S04]  /*7aa0*/  IMAD R3, R4, UR5, R3 ;  /* 0x0000000504037c24 */ /* 0x010fc8000f8e0203 */
[----:B------:R-:W-:-:S04]  /*7ab0*/  IMAD R0, R5, R0, R2 ;  /* 0x0000000005007224 */ /* 0x000fc800078e0202 */
[----:B------:R-:W-:Y:S01]  /*7ac0*/  IMAD R3, R0, UR4, R3 ;  /* 0x0000000400037c24 */ /* 0x000fe2000f8e0203 */
[----:B------:R-:W-:-:S03]  /*7ad0*/  MOV R0, 0xff800000 ;  /* 0xff80000000007802 */ /* 0x000fc60000000f00 */
[----:B--2---:R-:W-:-:S05]  /*7ae0*/  IMAD.WIDE R6, R3, 0x4, R6 ;  /* 0x0000000403067825 */ /* 0x004fca00078e0206 */
[----:B------:R2:W-:Y:S02]  /*7af0*/  STG.E desc[UR44][R6.64], R0 ;  /* 0x0000000006007986 */ /* 0x0005e4000c10192c */
.L_x_159:
[----:B------:R-:W-:Y:S05]  /*7b00*/  BSYNC.RECONVERGENT B0 ;  /* 0x0000000000007941 */ /* 0x000fea0003800200 */
.L_x_158:
[----:B------:R-:W-:-:S09]  /*7b10*/  UISETP.NE.AND UP0, UPT, UR41, URZ, UPT ;  /* 0x000000ff2900728c */ /* 0x000fd2000bf05270 */
[----:B------:R-:W-:Y:S05]  /*7b20*/  BRA.U UP0, `(.L_x_160) ;  /* 0x0000000100047547 */ /* 0x000fea000b800000 */
[----:B------:R-:W-:Y:S05]  /*7b30*/  BPT.TRAP 0x1 ;  /* 0x000000040000795c */ /* 0x000fea0000300000 */
.L_x_160:
[C---:B-1----:R-:W-:Y:S01]  /*7b40*/  IADD3 R39, P0, PT, R40.reuse, 0x18000, RZ ;  /* 0x0001800028277810 */ /* 0x042fe20007f1e0ff */
[----:B------:R-:W-:Y:S01]  /*7b50*/  STL.64 [R1+0x70], R22 ;  /* 0x0000701601007387 */ /* 0x000fe20000100a00 */
[C---:B------:R-:W-:Y:S01]  /*7b60*/  IADD3 R37, P1, PT, R40.reuse, 0x18200, RZ ;  /* 0x0001820028257810 */ /* 0x040fe20007f3e0ff */
[----:B------:R1:W-:Y:S01]  /*7b70*/  SYNCS.ARRIVE.TRANS64.A1T0 RZ, [R16+URZ+0x1c0b0], RZ ;  /* 0x01c0b0ff10ff79a7 */ /* 0x0003e200081000ff */
[C---:B------:R-:W-:Y:S01]  /*7b80*/  IADD3 R35, P2, PT, R40.reuse, 0x18400, RZ ;  /* 0x0001840028237810 */ /* 0x040fe20007f5e0ff */
[----:B------:R3:W-:Y:S01]  /*7b90*/  STL [R1+0xb0], R39 ;  /* 0x0000b02701007387 */ /* 0x0007e20000100800 */
[C---:B------:R-:W-:Y:S01]  /*7ba0*/  IADD3 R33, P3, PT, R40.reuse, 0x18600, RZ ;  /* 0x0001860028217810 */ /* 0x040fe20007f7e0ff */
[--C-:B--2---:R-:W-:Y:S01]  /*7bb0*/  IMAD.X R7, RZ, RZ, R41.reuse, P1 ;  /* 0x000000ffff077224 */ /* 0x104fe200008e0629 */
[C---:B------:R-:W-:Y:S01]  /*7bc0*/  IADD3 R30, P1, PT, R40.reuse, 0x18c00, RZ ;  /* 0x00018c00281e7810 */ /* 0x040fe20007f3e0ff */
[----:B------:R-:W-:Y:S01]  /*7bd0*/  STL.64 [R1+0x80], R58 ;  /* 0x0000803a01007387 */ /* 0x000fe20000100a00 */
[C---:B------:R-:W-:Y:S01]  /*7be0*/  IADD3 R32, P4, PT, R40.reuse, 0x18800, RZ ;  /* 0x0001880028207810 */ /* 0x040fe20007f9e0ff */
[----:B------:R-:W-:Y:S01]  /*7bf0*/  IMAD.X R5, RZ, RZ, R41, P3 ;  /* 0x000000ffff057224 */ /* 0x000fe200018e0629 */
[----:B------:R-:W-:Y:S01]  /*7c00*/  IADD3 R28, P3, PT, R40, 0x19000, RZ ;  /* 0x00019000281c7810 */ /* 0x000fe20007f7e0ff */
[----:B------:R-:W-:Y:S01]  /*7c10*/  STL [R1+0x4c], R7 ;  /* 0x00004c0701007387 */ /* 0x000fe20000100800 */
[----:B------:R-:W-:-:S03]  /*7c20*/  UISETP.NE.AND UP0, UPT, UR41, URZ, UPT ;  /* 0x000000ff2900728c */ /* 0x000fc6000bf05270 */
[----:B------:R-:W-:Y:S04]  /*7c30*/  STL.64 [R1+0x78], R56 ;  /* 0x0000783801007387 */ /* 0x000fe80000100a00 */
[----:B------:R-:W-:Y:S04]  /*7c40*/  STL [R1+0x8c], R64 ;  /* 0x00008c4001007387 */ /* 0x000fe80000100800 */
[----:B------:R-:W-:Y:S01]  /*7c50*/  STL [R1+0x88], R60 ;  /* 0x0000883c01007387 */ /* 0x000fe20000100800 */
[----:B---3--:R-:W-:Y:S01]  /*7c60*/  IMAD.X R39, RZ, RZ, R41, P0 ;  /* 0x000000ffff277224 */ /* 0x008fe200000e0629 */
[----:B------:R-:W-:-:S04]  /*7c70*/  IADD3 R31, P0, PT, R40, 0x18a00, RZ ;  /* 0x00018a00281f7810 */ /* 0x000fc80007f1e0ff */
[----:B------:R-:W-:Y:S04]  /*7c80*/  STL [R1+0x54], R39 ;  /* 0x0000542701007387 */ /* 0x000fe80000100800 */
[----:B------:R2:W-:Y:S02]  /*7c90*/  STL.64 [R1+0x98], R30 ;  /* 0x0000981e01007387 */ /* 0x0005e40000100a00 */
[----:B--2---:R-:W-:Y:S01]  /*7ca0*/  IMAD.X R31, RZ, RZ, R41, P2 ;  /* 0x000000ffff1f7224 */ /* 0x004fe200010e0629 */
[----:B------:R-:W-:-:S05]  /*7cb0*/  IADD3 R29, P2, PT, R40, 0x18e00, RZ ;  /* 0x00018e00281d7810 */ /* 0x000fca0007f5e0ff */
[----:B------:R2:W-:Y:S04]  /*7cc0*/  STL.64 [R1+0xa0], R28 ;  /* 0x0000a01c01007387 */ /* 0x0005e80000100a00 */
[----:B--2---:R1:W2:Y:S01]  /*7cd0*/  LDL.64 R28, [R1+0x50] ;  /* 0x00005000011c7983 */ /* 0x0042a20000100a00 */
[--C-:B------:R-:W-:Y:S01]  /*7ce0*/  IMAD.X R65, RZ, RZ, R41.reuse, P4 ;  /* 0x000000ffff417224 */ /* 0x100fe200020e0629 */
[C---:B------:R-:W-:Y:S01]  /*7cf0*/  IADD3 R27, P4, PT, R40.reuse, 0x19200, RZ ;  /* 0x00019200281b7810 */ /* 0x040fe20007f9e0ff */
        /* <DEDUP_REMOVED lines=8> */
[----:B------:R-:W-:Y:S01]  /*7d80*/  IMAD.X R57, RZ, RZ, R41, P2 ;  /* 0x000000ffff397224 */ /* 0x000fe200010e0629 */
[----:B------:R-:W-:Y:S01]  /*7d90*/  IADD3 R24, P2, PT, R40, 0x19800, RZ ;  /* 0x0001980028187810 */ /* 0x000fe20007f5e0ff */
[----:B------:R3:W-:Y:S04]  /*7da0*/  STL.64 [R1+0x90], R20 ;  /* 0x0000901401007387 */ /* 0x0007e80000100a00 */
[----:B------:R4:W-:Y:S04]  /*7db0*/  STL.64 [R1+0xa8], R64 ;  /* 0x0000a84001007387 */ /* 0x0009e80000100a00 */
[----:B------:R1:W-:Y:S04]  /*7dc0*/  STL [R1+0x3c], R5 ;  /* 0x00003c0501007387 */ /* 0x0003e80000100800 */
[----:B---3--:R-:W3:Y:S01]  /*7dd0*/  LDL.LU.64 R20, [R1+0x48] ;  /* 0x0000480001147983 */ /* 0x008ee20000300a00 */
[----:B--2---:R-:W-:-:S03]  /*7de0*/  IMAD.MOV.U32 R29, RZ, RZ, R39 ;  /* 0x000000ffff1d7224 */ /* 0x004fc600078e0027 */
[----:B------:R-:W2:Y:S01]  /*7df0*/  LDL.LU R39, [R1+0xb0] ;  /* 0x0000b00001277983 */ /* 0x000ea20000300800 */
        /* <DEDUP_REMOVED lines=24> */
[----:B----4-:R-:W-:-:S02]  /*7f80*/  IMAD.MOV.U32 R64, RZ, RZ, R4 ;  /* 0x000000ffff407224 */ /* 0x010fc400078e0004 */
[----:B------:R-:W-:Y:S02]  /*7f90*/  IMAD.MOV.U32 R65, RZ, RZ, R5 ;  /* 0x000000ffff417224 */ /* 0x000fe400078e0005 */
[--C-:B------:R-:W-:Y:S01]  /*7fa0*/  IMAD.X R67, RZ, RZ, R41.reuse, P2 ;  /* 0x000000ffff437224 */ /* 0x100fe200010e0629 */
[C---:B------:R-:W-:Y:S01]  /*7fb0*/  IADD3 R6, P2, PT, R40.reuse, 0x1b600, RZ ;  /* 0x0001b60028067810 */ /* 0x040fe20007f5e0ff */
[--C-:B------:R-:W-:Y:S01]  /*7fc0*/  IMAD.X R63, RZ, RZ, R41.reuse, P3 ;  /* 0x000000ffff3f7224 */ /* 0x100fe200018e0629 */
[C---:B-1----:R-:W-:Y:S01]  /*7fd0*/  IADD3 R5, P3, PT, R40.reuse, 0x1b800, RZ ;  /* 0x0001b80028057810 */ /* 0x042fe20007f7e0ff */
[--C-:B------:R-:W-:Y:S01]  /*7fe0*/  IMAD.X R55, RZ, RZ, R41.reuse, P4 ;  /* 0x000000ffff377224 */ /* 0x100fe200020e0629 */
[C---:B------:R-:W-:Y:S01]  /*7ff0*/  IADD3 R4, P4, PT, R40.reuse, 0x1ba00, RZ ;  /* 0x0001ba0028047810 */ /* 0x040fe20007f9e0ff */
[--C-:B------:R-:W-:Y:S01]  /*8000*/  IMAD.X R53, RZ, RZ, R41.reuse, P0 ;  /* 0x000000ffff357224 */ /* 0x100fe200000e0629 */
[C---:B------:R-:W-:Y:S01]  /*8010*/  IADD3 R3, P0, PT, R40.reuse, 0x1bc00, RZ ;  /* 0x0001bc0028037810 */ /* 0x040fe20007f1e0ff */
[----:B------:R-:W-:Y:S01]  /*8020*/  IMAD.X R51, RZ, RZ, R41, P1 ;  /* 0x000000ffff337224 */ /* 0x000fe200008e0629 */
[----:B------:R-:W-:-:S02]  /*8030*/  IADD3 R0, P1, PT, R40, 0x1be00, RZ ;  /* 0x0001be0028007810 */ /* 0x000fc40007f3e0ff */
[----:B------:R-:W-:Y:S02]  /*8040*/  SHF.R.U64 R36, R35, 0x3, R31 ;  /* 0x0000000323247819 */ /* 0x000fe4000000121f */
[----:B---3--:R-:W-:Y:S02]  /*8050*/  SHF.R.U64 R38, R37, 0x3, R21 ;  /* 0x0000000325267819 */ /* 0x008fe40000001215 */
[----:B------:R-:W-:Y:S02]  /*8060*/  SHF.R.U64 R34, R33, 0x3, R65 ;  /* 0x0000000321227819 */ /* 0x000fe40000001241 */
[----:B------:R-:W-:Y:S01]  /*8070*/  LOP3.LUT R30, R35, 0x70, R36, 0x78, !PT ;  /* 0x00000070231e7812 */ /* 0x000fe200078e7824 */
[----:B------:R-:W3:Y:S01]  /*8080*/  LDL.LU.64 R64, [R1+0xa8] ;  /* 0x0000a80001407983 */ /* 0x000ee20000300a00 */
[----:B------:R-:W-:-:S03]  /*8090*/  LOP3.LUT R20, R37, 0x70, R38, 0x78, !PT ;  /* 0x0000007025147812 */ /* 0x000fc600078e7826 */
[----:B------:R1:W-:Y:S04]  /*80a0*/  STL.64 [R1+0x40], R30 ;  /* 0x0000401e01007387 */ /* 0x0003e80000100a00 */
[----:B-1----:R-:W4:Y:S01]  /*80b0*/  LDL.LU.64 R30, [R1+0x98] ;  /* 0x00009800011e7983 */ /* 0x002f220000300a00 */
[----:B--2---:R-:W-:-:S04]  /*80c0*/  SHF.R.U64 R40, R39, 0x3, R29 ;  /* 0x0000000327287819 */ /* 0x004fc8000000121d */
[----:B------:R-:W-:Y:S02]  /*80d0*/  LOP3.LUT R28, R39, 0x70, R40, 0x78, !PT ;  /* 0x00000070271c7812 */ /* 0x000fe400078e7828 */
[----:B------:R-:W2:Y:S04]  /*80e0*/  LDL.LU.64 R38, [R1+0x38] ;  /* 0x0000380001267983 */ /* 0x000ea80000300a00 */
[----:B------:R1:W-:Y:S04]  /*80f0*/  STL [R1+0x50], R28 ;  /* 0x0000501c01007387 */ /* 0x0003e80000100800 */
[----:B-1----:R-:W2:Y:S01]  /*8100*/  LDL.LU.64 R28, [R1+0xa0] ;  /* 0x0000a000011c7983 */ /* 0x002ea20000300a00 */
[----:B---3--:R-:W-:-:S04]  /*8110*/  SHF.R.U64 R35, R32, 0x3, R65 ;  /* 0x0000000320237819 */ /* 0x008fc80000001241 */
[----:B------:R-:W-:Y:S01]  /*8120*/  LOP3.LUT R64, R32, 0x70, R35, 0x78, !PT ;  /* 0x0000007020407812 */ /* 0x000fe200078e7823 */
[----:B------:R-:W-:Y:S01]  /*8130*/  IMAD.MOV.U32 R32, RZ, RZ, R20 ;  /* 0x000000ffff207224 */ /* 0x000fe200078e0014 */
[----:B----4-:R-:W-:-:S04]  /*8140*/  SHF.R.U64 R36, R31, 0x3, R61 ;  /* 0x000000031f247819 */ /* 0x010fc8000000123d */
[----:B------:R-:W-:Y:S02]  /*8150*/  LOP3.LUT R60, R31, 0x70, R36, 0x78, !PT ;  /* 0x000000701f3c7812 */ /* 0x000fe400078e7824 */
[----:B------:R-:W3:Y:S01]  /*8160*/  LDL.LU.64 R36, [R1+0x40] ;  /* 0x0000400001247983 */ /* 0x000ee20000300a00 */
[----:B--2---:R-:W-:Y:S02]  /*8170*/  LOP3.LUT R38, R33, 0x70, R34, 0x78, !PT ;  /* 0x0000007021267812 */ /* 0x004fe400078e7822 */
[----:B------:R-:W-:-:S04]  /*8180*/  SHF.R.U64 R33, R30, 0x3, R59 ;  /* 0x000000031e217819 */ /* 0x000fc8000000123b */
[----:B------:R-:W-:Y:S01]  /*8190*/  LOP3.LUT R58, R30, 0x70, R33, 0x78, !PT ;  /* 0x000000701e3a7812 */ /* 0x000fe200078e7821 */
[----:B------:R-:W-:Y:S02]  /*81a0*/  IMAD.MOV.U32 R33, RZ, RZ, R21 ;  /* 0x000000ffff217224 */ /* 0x000fe400078e0015 */
[----:B------:R-:W2:Y:S02]  /*81b0*/  LDL.LU.64 R20, [R1+0x90] ;  /* 0x0000900001147983 */ /* 0x000ea40000300a00 */
[----:B------:R-:W-:Y:S01]  /*81c0*/  IMAD.MOV.U32 R35, RZ, RZ, R33 ;  /* 0x000000ffff237224 */ /* 0x000fe200078e0021 */
[----:B------:R-:W-:-:S04]  /*81d0*/  SHF.R.U64 R34, R29, 0x3, R57 ;  /* 0x000000031d227819 */ /* 0x000fc80000001239 */
[----:B------:R-:W-:Y:S01]  /*81e0*/  LOP3.LUT R56, R29, 0x70, R34, 0x78, !PT ;  /* 0x000000701d387812 */ /* 0x000fe200078e7822 */
[----:B------:R-:W-:Y:S01]  /*81f0*/  IMAD.MOV.U32 R34, RZ, RZ, R32 ;  /* 0x000000ffff227224 */ /* 0x000fe200078e0020 */
[----:B------:R-:W-:-:S04]  /*8200*/  SHF.R.U64 R32, R27, 0x3, R93 ;  /* 0x000000031b207819 */ /* 0x000fc8000000125d */
[----:B------:R-:W-:Y:S02]  /*8210*/  LOP3.LUT R92, R27, 0x70, R32, 0x78, !PT ;  /* 0x000000701b5c7812 */ /* 0x000fe400078e7820 */
[----:B------:R-:W4:Y:S01]  /*8220*/  LDL.LU.64 R32, [R1+0x50] ;  /* 0x0000500001207983 */ /* 0x000f220000300a00 */
[----:B------:R-:W-:-:S04]  /*8230*/  SHF.R.U64 R31, R28, 0x3, R23 ;  /* 0x000000031c1f7819 */ /* 0x000fc80000001217 */
[----:B------:R-:W-:Y:S02]  /*8240*/  LOP3.LUT R22, R28, 0x70, R31, 0x78, !PT ;  /* 0x000000701c167812 */ /* 0x000fe400078e781f */
[C---:B------:R-:W-:Y:S02]  /*8250*/  SHF.R.U64 R29, R26.reuse, 0x3, R91 ;  /* 0x000000031a1d7819 */ /* 0x040fe4000000125b */
[C---:B------:R-:W-:Y:S02]  /*8260*/  SHF.R.U64 R30, R25.reuse, 0x3, R89 ;  /* 0x00000003191e7819 */ /* 0x040fe40000001259 */
[----:B------:R-:W-:Y:S02]  /*8270*/  LOP3.LUT R90, R26, 0x70, R29, 0x78, !PT ;  /* 0x000000701a5a7812 */ /* 0x000fe400078e781d */
[----:B------:R-:W-:Y:S02]  /*8280*/  SHF.R.U64 R27, R24, 0x3, R87 ;  /* 0x00000003181b7819 */ /* 0x000fe40000001257 */
[----:B------:R-:W-:-:S02]  /*8290*/  LOP3.LUT R88, R25, 0x70, R30, 0x78, !PT ;  /* 0x0000007019587812 */ /* 0x000fc400078e781e */
[C---:B------:R-:W-:Y:S02]  /*82a0*/  SHF.R.U64 R26, R19.reuse, 0x3, R81 ;  /* 0x00000003131a7819 */ /* 0x040fe40000001251 */
[----:B------:R-:W-:Y:S02]  /*82b0*/  LOP3.LUT R86, R24, 0x70, R27, 0x78, !PT ;  /* 0x0000007018567812 */ /* 0x000fe400078e781b */
[----:B------:R-:W-:Y:S02]  /*82c0*/  LOP3.LUT R80, R19, 0x70, R26, 0x78, !PT ;  /* 0x0000007013507812 */ /* 0x000fe400078e781a */
[C---:B------:R-:W-:Y:S02]  /*82d0*/  SHF.R.U64 R24, R17.reuse, 0x3, R77 ;  /* 0x0000000311187819 */ /* 0x040fe4000000124d */
[C---:B------:R-:W-:Y:S02]  /*82e0*/  SHF.R.U64 R19, R14.reuse, 0x3, R73 ;  /* 0x000000030e137819 */ /* 0x040fe40000001249 */
[----:B------:R-:W-:Y:S01]  /*82f0*/  LOP3.LUT R76, R17, 0x70, R24, 0x78, !PT ;  /* 0x00000070114c7812 */ /* 0x000fe200078e7818 */
[----:B------:R-:W-:Y:S01]  /*8300*/  IMAD.X R49, RZ, RZ, R41, P2 ;  /* 0x000000ffff317224 */ /* 0x000fe200010e0629 */
[----:B------:R-:W-:-:S02]  /*8310*/  LOP3.LUT R72, R14, 0x70, R19, 0x78, !PT ;  /* 0x000000700e487812 */ /* 0x000fc400078e7813 */
[----:B------:R-:W-:Y:S02]  /*8320*/  SHF.R.U64 R17, R12, 0x3, R69 ;  /* 0x000000030c117819 */ /* 0x000fe40000001245 */
[----:B------:R-:W-:Y:S01]  /*8330*/  SHF.R.U64 R14, R11, 0x3, R67 ;  /* 0x000000030b0e7819 */ /* 0x000fe20000001243 */
[----:B----4-:R-:W-:Y:S04]  /*8340*/  ST.E desc[UR44][R32.64], RZ ;  /* 0x000000ff20007985 */ /* 0x010fe8000c10192c */
[----:B------:R-:W-:Y:S04]  /*8350*/  ST.E desc[UR44][R34.64], RZ ;  /* 0x000000ff22007985 */ /* 0x000fe8000c10192c */
[----:B---3--:R-:W-:Y:S04]  /*8360*/  ST.E desc[UR44][R36.64], RZ ;  /* 0x000000ff24007985 */ /* 0x008fe8000c10192c */
[----:B------:R-:W-:Y:S04]  /*8370*/  ST.E desc[UR44][R38.64], RZ ;  /* 0x000000ff26007985 */ /* 0x000fe8000c10192c */
[----:B------:R1:W-:Y:S04]  /*8380*/  ST.E desc[UR44][R64.64], RZ ;  /* 0x000000ff40007985 */ /* 0x0003e8000c10192c */
[----:B------:R3:W-:Y:S04]  /*8390*/  ST.E desc[UR44][R60.64], RZ ;  /* 0x000000ff3c007985 */ /* 0x0007e8000c10192c */
[----:B------:R4:W-:Y:S04]  /*83a0*/  ST.E desc[UR44][R58.64], RZ ;  /* 0x000000ff3a007985 */ /* 0x0009e8000c10192c */
[----:B------:R2:W-:Y:S04]  /*83b0*/  ST.E desc[UR44][R56.64], RZ ;  /* 0x000000ff38007985 */ /* 0x0005e8000c10192c */
[----:B------:R2:W-:Y:S04]  /*83c0*/  ST.E desc[UR44][R22.64], RZ ;  /* 0x000000ff16007985 */ /* 0x0005e8000c10192c */
[----:B-1----:R1:W5:Y:S04]  /*83d0*/  LDL.LU R64, [R1+0x8c] ;  /* 0x00008c0001407983 */ /* 0x0023680000300800 */
[----:B---3--:R1:W5:Y:S04]  /*83e0*/  LDL.LU R60, [R1+0x88] ;  /* 0x00008800013c7983 */ /* 0x0083680000300800 */
[----:B----4-:R1:W5:Y:S04]  /*83f0*/  LDL.LU.64 R58, [R1+0x80] ;  /* 0x00008000013a7983 */ /* 0x0103680000300a00 */
[----:B--2---:R1:W5:Y:S04]  /*8400*/  LDL.LU.64 R56, [R1+0x78] ;  /* 0x0000780001387983 */ /* 0x0043680000300a00 */
[----:B------:R1:W5:Y:S01]  /*8410*/  LDL.LU.64 R22, [R1+0x70] ;  /* 0x0000700001167983 */ /* 0x0003620000300a00 */
[----:B------:R-:W-:-:S02]  /*8420*/  SHF.R.U64 R28, R21, 0x3, R85 ;  /* 0x00000003151c7819 */ /* 0x000fc40000001255 */
[----:B------:R-:W-:Y:S02]  /*8430*/  SHF.R.U64 R25, R20, 0x3, R83 ;  /* 0x0000000314197819 */ /* 0x000fe40000001253 */
[----:B------:R-:W-:Y:S02]  /*8440*/  LOP3.LUT R84, R21, 0x70, R28, 0x78, !PT ;  /* 0x0000007015547812 */ /* 0x000fe400078e781c */
[----:B------:R-:W-:Y:S02]  /*8450*/  SHF.R.U64 R21, R18, 0x3, R79 ;  /* 0x0000000312157819 */ /* 0x000fe4000000124f */
[----:B------:R-:W-:Y:S02]  /*8460*/  LOP3.LUT R82, R20, 0x70, R25, 0x78, !PT ;  /* 0x0000007014527812 */ /* 0x000fe400078e7819 */
[----:B------:R-:W-:Y:S01]  /*8470*/  SHF.R.U64 R20, R15, 0x3, R75 ;  /* 0x000000030f147819 */ /* 0x000fe2000000124b */
[----:B------:R1:W-:Y:S01]  /*8480*/  ST.E desc[UR44][R92.64], RZ ;  /* 0x000000ff5c007985 */ /* 0x0003e2000c10192c */
[----:B------:R-:W-:-:S02]  /*8490*/  LOP3.LUT R78, R18, 0x70, R21, 0x78, !PT ;  /* 0x00000070124e7812 */ /* 0x000fc400078e7815 */
[----:B------:R-:W-:Y:S01]  /*84a0*/  SHF.R.U64 R18, R13, 0x3, R71 ;  /* 0x000000030d127819 */ /* 0x000fe20000001247 */
[----:B------:R1:W-:Y:S01]  /*84b0*/  ST.E desc[UR44][R90.64], RZ ;  /* 0x000000ff5a007985 */ /* 0x0003e2000c10192c */
[----:B------:R-:W-:Y:S02]  /*84c0*/  LOP3.LUT R74, R15, 0x70, R20, 0x78, !PT ;  /* 0x000000700f4a7812 */ /* 0x000fe400078e7814 */
[----:B------:R-:W-:Y:S01]  /*84d0*/  SHF.R.U64 R15, R10, 0x3, R63 ;  /* 0x000000030a0f7819 */ /* 0x000fe2000000123f */
[----:B------:R1:W-:Y:S01]  /*84e0*/  ST.E desc[UR44][R88.64], RZ ;  /* 0x000000ff58007985 */ /* 0x0003e2000c10192c */
[----:B------:R-:W-:Y:S01]  /*84f0*/  LOP3.LUT R70, R13, 0x70, R18, 0x78, !PT ;  /* 0x000000700d467812 */ /* 0x000fe200078e7812 */
[----:B------:R-:W-:Y:S02]  /*8500*/  IMAD.X R47, RZ, RZ, R41, P3 ;  /* 0x000000ffff2f7224 */ /* 0x000fe400018e0629 */
[----:B------:R1:W-:Y:S01]  /*8510*/  ST.E desc[UR44][R86.64], RZ ;  /* 0x000000ff56007985 */ /* 0x0003e2000c10192c */
[----:B------:R-:W-:Y:S01]  /*8520*/  LOP3.LUT R68, R12, 0x70, R17, 0x78, !PT ;  /* 0x000000700c447812 */ /* 0x000fe200078e7811 */
[----:B------:R-:W-:Y:S01]  /*8530*/  IMAD.X R45, RZ, RZ, R41, P4 ;  /* 0x000000ffff2d7224 */ /* 0x000fe200020e0629 */
[----:B------:R-:W-:Y:S01]  /*8540*/  SHF.R.U64 R13, R8, 0x3, R53 ;  /* 0x00000003080d7819 */ /* 0x000fe20000001235 */
        /* <DEDUP_REMOVED lines=9> */
[----:B------:R-:W-:-:S03]  /*85e0*/  SHF.R.U64 R10, R7, 0x3, R51 ;  /* 0x00000003070a7819 */ /* 0x000fc60000001233 */
[----:B------:R1:W-:Y:S01]  /*85f0*/  ST.E desc[UR44][R78.64], RZ ;  /* 0x000000ff4e007985 */ /* 0x0003e2000c10192c */
[----:B------:R-:W-:-:S03]  /*8600*/  LOP3.LUT R52, R8, 0x70, R13, 0x78, !PT ;  /* 0x0000007008347812 */ /* 0x000fc600078e780d */
[----:B------:R1:W-:Y:S01]  /*8610*/  ST.E desc[UR44][R76.64], RZ ;  /* 0x000000ff4c007985 */ /* 0x0003e2000c10192c */
[----:B------:R-:W-:Y:S02]  /*8620*/  LOP3.LUT R54, R9, 0x70, R12, 0x78, !PT ;  /* 0x0000007009367812 */ /* 0x000fe400078e780c */
[----:B------:R-:W-:Y:S01]  /*8630*/  SHF.R.U64 R8, R5, 0x3, R47 ;  /* 0x0000000305087819 */ /* 0x000fe2000000122f */
[----:B------:R1:W-:Y:S01]  /*8640*/  ST.E desc[UR44][R74.64], RZ ;  /* 0x000000ff4a007985 */ /* 0x0003e2000c10192c */
[----:B------:R-:W-:Y:S02]  /*8650*/  LOP3.LUT R48, R6, 0x70, R11, 0x78, !PT ;  /* 0x0000007006307812 */ /* 0x000fe400078e780b */
[----:B------:R-:W-:Y:S01]  /*8660*/  SHF.R.U64 R9, R4, 0x3, R45 ;  /* 0x0000000304097819 */ /* 0x000fe2000000122d */
[----:B------:R1:W-:Y:S01]  /*8670*/  ST.E desc[UR44][R72.64], RZ ;  /* 0x000000ff48007985 */ /* 0x0003e2000c10192c */
[----:B------:R-:W-:Y:S02]  /*8680*/  LOP3.LUT R50, R7, 0x70, R10, 0x78, !PT ;  /* 0x0000007007327812 */ /* 0x000fe400078e780a */
[----:B------:R-:W-:Y:S01]  /*8690*/  SHF.R.U64 R6, R3, 0x3, R43 ;  /* 0x0000000303067819 */ /* 0x000fe2000000122b */
[----:B------:R1:W-:Y:S01]  /*86a0*/  ST.E desc[UR44][R70.64], RZ ;  /* 0x000000ff46007985 */ /* 0x0003e2000c10192c */
[----:B------:R-:W-:-:S03]  /*86b0*/  SHF.R.U64 R7, R0, 0x3, R41 ;  /* 0x0000000300077819 */ /* 0x000fc60000001229 */
[----:B------:R1:W-:Y:S01]  /*86c0*/  ST.E desc[UR44][R68.64], RZ ;  /* 0x000000ff44007985 */ /* 0x0003e2000c10192c */
[----:B------:R-:W-:-:S03]  /*86d0*/  LOP3.LUT R46, R5, 0x70, R8, 0x78, !PT ;  /* 0x00000070052e7812 */ /* 0x000fc600078e7808 */
[----:B------:R1:W-:Y:S01]  /*86e0*/  ST.E desc[UR44][R66.64], RZ ;  /* 0x000000ff42007985 */ /* 0x0003e2000c10192c */
[----:B------:R-:W-:-:S03]  /*86f0*/  LOP3.LUT R44, R4, 0x70, R9, 0x78, !PT ;  /* 0x00000070042c7812 */ /* 0x000fc600078e7809 */
[----:B------:R1:W-:Y:S01]  /*8700*/  ST.E desc[UR44][R62.64], RZ ;  /* 0x000000ff3e007985 */ /* 0x0003e2000c10192c */
[----:B------:R-:W-:-:S03]  /*8710*/  LOP3.LUT R42, R3, 0x70, R6, 0x78, !PT ;  /* 0x00000070032a7812 */ /* 0x000fc600078e7806 */
[----:B------:R1:W-:Y:S01]  /*8720*/  ST.E desc[UR44][R54.64], RZ ;  /* 0x000000ff36007985 */ /* 0x0003e2000c10192c */
[----:B------:R-:W-:-:S03]  /*8730*/  LOP3.LUT R40, R0, 0x70, R7, 0x78, !PT ;  /* 0x0000007000287812 */ /* 0x000fc600078e7807 */
[----:B------:R1:W-:Y:S04]  /*8740*/  ST.E desc[UR44][R52.64], RZ ;  /* 0x000000ff34007985 */ /* 0x0003e8000c10192c */
[----:B------:R1:W-:Y:S04]  /*8750*/  ST.E desc[UR44][R50.64], RZ ;  /* 0x000000ff32007985 */ /* 0x0003e8000c10192c */
[----:B------:R1:W-:Y:S04]  /*8760*/  ST.E desc[UR44][R48.64], RZ ;  /* 0x000000ff30007985 */ /* 0x0003e8000c10192c */
[----:B------:R1:W-:Y:S04]  /*8770*/  ST.E desc[UR44][R46.64], RZ ;  /* 0x000000ff2e007985 */ /* 0x0003e8000c10192c */
[----:B------:R1:W-:Y:S04]  /*8780*/  ST.E desc[UR44][R44.64], RZ ;  /* 0x000000ff2c007985 */ /* 0x0003e8000c10192c */
[----:B------:R1:W-:Y:S04]  /*8790*/  ST.E desc[UR44][R42.64], RZ ;  /* 0x000000ff2a007985 */ /* 0x0003e8000c10192c */
[----:B------:R1:W-:Y:S01]  /*87a0*/  ST.E desc[UR44][R40.64], RZ ;  /* 0x000000ff28007985 */ /* 0x0003e2000c10192c */
[----:B------:R-:W-:Y:S01]  /*87b0*/  @!PT LDS RZ, [RZ] ;  /* 0x00000000fffff984 */ /* 0x000fe20000000800 */
[----:B------:R-:W-:Y:S01]  /*87c0*/  @!PT LDS RZ, [RZ] ;  /* 0x00000000fffff984 */ /* 0x000fe20000000800 */
[----:B------:R-:W-:Y:S01]  /*87d0*/  @!PT LDS RZ, [RZ] ;  /* 0x00000000fffff984 */ /* 0x000fe20000000800 */
[----:B------:R-:W-:Y:S01]  /*87e0*/  @!PT LDS RZ, [RZ] ;  /* 0x00000000fffff984 */ /* 0x000fe20000000800 */
[----:B------:R2:W-:Y:S06]  /*87f0*/  MEMBAR.ALL.CTA ;  /* 0x0000000000007992 */ /* 0x0005ec0000008000 */
[----:B--2---:R-:W2:Y:S01]  /*8800*/  FENCE.VIEW.ASYNC.S ;  /* 0x00000000000073c6 */ /* 0x004ea20000000000 */
[----:B------:R-:W-:Y:S05]  /*8810*/  BRA.U UP0, `(.L_x_161) ;  /* 0x0000000100047547 */ /* 0x000fea000b800000 */
[----:B------:R-:W-:Y:S05]  /*8820*/  BPT.TRAP 0x1 ;  /* 0x000000040000795c */ /* 0x000fea0000300000 */
.L_x_161:
[----:B-----5:R-:W-:Y:S01]  /*8830*/  SHF.L.U32 R3, R57, 0x1f, RZ ;  /* 0x0000001f39037819 */ /* 0x020fe200000006ff */
[----:B------:R-:W-:Y:S03]  /*8840*/  BSSY B0, `(.L_x_162) ;  /* 0x0000003000007945 */ /* 0x000fe60003800000 */
[----:B--2---:R-:W2:Y:S02]  /*8850*/  SYNCS.PHASECHK.TRANS64.TRYWAIT P0, [R16+URZ+0x1c0c8], R3 ;  /* 0x01c0c803100075a7 */ /* 0x004ea400080011ff */
[----:B--2---:R-:W-:Y:S05]  /*8860*/  @!P0 BRA `(.L_x_163) ;  /* 0x0000012800d88947 */ /* 0x004fea0003800000 */
.L_x_427:
[----:B------:R-:W-:Y:S05]  /*8870*/  BSYNC B0 ;  /* 0x0000000000007941 */ /* 0x000fea0003800000 */
.L_x_162:
[----:B------:R-:W-:Y:S05]  /*8880*/  @!P5 BRA `(.L_x_164) ;  /* 0x0000000000ccd947 */ /* 0x000fea0003800000 */
[----:B--2---:R-:W2:Y:S01]  /*8890*/  LDC R3, c[0x0][0x904] ;  /* 0x00024100ff037b82 */ /* 0x004ea20000000800 */
        /* <DEDUP_REMOVED lines=8> */
[----:B------:R-:W-:-:S05]  /*8920*/  IMAD R7, R3, R0, R59 ;  /* 0x0000000003077224 */ /* 0x000fca00078e023b */
[----:B------:R-:W-:-:S05]  /*8930*/  LEA R7, R7, R58, 0x8 ;  /* 0x0000003a07077211 */ /* 0x000fca00078e40ff */
[----:B------:R-:W-:-:S05]  /*8940*/  VIADD R7, R7, 0x80 ;  /* 0x0000008007077836 */ /* 0x000fca0000000000 */
        /* <DEDUP_REMOVED lines=10> */
[----:B------:R-:W2:Y:S02]  /*89f0*/  F2I.FTZ.U32.TRUNC.NTZ R9, R8 ;  /* 0x0000000800097305 */ /* 0x000ea4000021f000 */
[----:B--2---:R-:W-:Y:S01]  /*8a00*/  IADD3 R0, PT, PT, RZ, -R9, RZ ;  /* 0x80000009ff007210 */ /* 0x004fe20007ffe0ff */
[----:B------:R-:W-:-:S04]  /*8a10*/  IMAD.MOV.U32 R8, RZ, RZ, RZ ;  /* 0x000000ffff087224 */ /* 0x000fc800078e00ff */
[----:B------:R-:W-:Y:S01]  /*8a20*/  IMAD R3, R0, R4, RZ ;  /* 0x0000000400037224 */ /* 0x000fe200078e02ff */
[----:B------:R-:W-:-:S03]  /*8a30*/  IABS R0, R2 ;  /* 0x0000000200007213 */ /* 0x000fc60000000000 */
[----:B------:R-:W-:Y:S01]  /*8a40*/  IMAD.HI.U32 R3, R9, R3, R8 ;  /* 0x0000000309037227 */ /* 0x000fe200078e0008 */
[----:B------:R-:W-:Y:S01]  /*8a50*/  MOV R6, R0 ;  /* 0x0000000000067202 */ /* 0x000fe20000000f00 */
[----:B------:R-:W2:Y:S04]  /*8a60*/  LDC.64 R8, c[0x0][0x880] ;  /* 0x00022000ff087b82 */ /* 0x000ea80000000a00 */
[----:B------:R-:W-:-:S04]  /*8a70*/  IMAD.HI.U32 R0, R3, R6, RZ ;  /* 0x0000000603007227 */ /* 0x000fc800078e00ff */
[----:B------:R-:W-:-:S04]  /*8a80*/  IMAD.MOV R3, RZ, RZ, -R0 ;  /* 0x000000ffff037224 */ /* 0x000fc800078e0a00 */
[----:B------:R-:W-:-:S05]  /*8a90*/  IMAD R3, R4, R3, R6 ;  /* 0x0000000304037224 */ /* 0x000fca00078e0206 */
[----:B------:R-:W-:-:S13]  /*8aa0*/  ISETP.GT.U32.AND P0, PT, R4, R3, PT ;  /* 0x000000030400720c */ /* 0x000fda0003f04070 */
[-C--:B------:R-:W-:Y:S01]  /*8ab0*/  @!P0 IADD3 R3, PT, PT, R3, -R4.reuse, RZ ;  /* 0x8000000403038210 */ /* 0x080fe20007ffe0ff */
[----:B------:R-:W-:Y:S01]  /*8ac0*/  @!P0 VIADD R0, R0, 0x1 ;  /* 0x0000000100008836 */ /* 0x000fe20000000000 */
[----:B------:R-:W-:Y:S02]  /*8ad0*/  ISETP.NE.AND P0, PT, R5, RZ, PT ;  /* 0x000000ff0500720c */ /* 0x000fe40003f05270 */
[----:B------:R-:W-:Y:S02]  /*8ae0*/  ISETP.GE.U32.AND P2, PT, R3, R4, PT ;  /* 0x000000040300720c */ /* 0x000fe40003f46070 */
[----:B------:R-:W-:-:S04]  /*8af0*/  LOP3.LUT R3, R2, R5, RZ, 0x3c, !PT ;  /* 0x0000000502037212 */ /* 0x000fc800078e3cff */
[----:B------:R-:W-:-:S07]  /*8b00*/  ISETP.GE.AND P1, PT, R3, RZ, PT ;  /* 0x000000ff0300720c */ /* 0x000fce0003f26270 */
[----:B------:R-:W-:-:S06]  /*8b10*/  @P2 IADD3 R0, PT, PT, R0, 0x1, RZ ;  /* 0x0000000100002810 */ /* 0x000fcc0007ffe0ff */
[----:B------:R-:W-:Y:S01]  /*8b20*/  @!P1 IMAD.MOV R0, RZ, RZ, -R0 ;  /* 0x000000ffff009224 */ /* 0x000fe200078e0a00 */
[----:B------:R-:W-:-:S04]  /*8b30*/  @!P0 LOP3.LUT R0, RZ, R5, RZ, 0x33, !PT ;  /* 0x00000005ff008212 */ /* 0x000fc800078e33ff */
[C---:B------:R-:W-:Y:S01]  /*8b40*/  IADD3 R3, PT, PT, -R0.reuse, RZ, RZ ;  /* 0x000000ff00037210 */ /* 0x040fe20007ffe1ff */
[----:B----4-:R-:W-:Y:S02]  /*8b50*/  IMAD R7, R0, UR5, R7 ;  /* 0x0000000500077c24 */ /* 0x010fe4000f8e0207 */
[----:B------:R-:W-:Y:S02]  /*8b60*/  IMAD.MOV.U32 R0, RZ, RZ, -0x800000 ;  /* 0xff800000ff007424 */ /* 0x000fe400078e00ff */
[----:B------:R-:W-:-:S04]  /*8b70*/  IMAD R2, R5, R3, R2 ;  /* 0x0000000305027224 */ /* 0x000fc800078e0202 */
[----:B------:R-:W-:-:S04]  /*8b80*/  IMAD R7, R2, UR4, R7 ;  /* 0x0000000402077c24 */ /* 0x000fc8000f8e0207 */
[----:B--2---:R-:W-:-:S05]  /*8b90*/  IMAD.WIDE R8, R7, 0x4, R8 ;  /* 0x0000000407087825 */ /* 0x004fca00078e0208 */
[----:B------:R2:W-:Y:S02]  /*8ba0*/  STG.E desc[UR44][R8.64], R0 ;  /* 0x0000000008007986 */ /* 0x0005e4000c10192c */
.L_x_165:
[----:B------:R-:W-:Y:S05]  /*8bb0*/  BSYNC.RECONVERGENT B0 ;  /* 0x0000000000007941 */ /* 0x000fea0003800200 */
.L_x_164:
[----:B------:R-:W-:Y:S01]  /*8bc0*/  @!PT LDS RZ, [RZ] ;  /* 0x00000000fffff984 */ /* 0x000fe20000000800 */
[----:B------:R-:W-:Y:S01]  /*8bd0*/  @!PT LDS RZ, [RZ] ;  /* 0x00000000fffff984 */ /* 0x000fe20000000800 */
[----:B------:R-:W-:Y:S01]  /*8be0*/  @!PT LDS RZ, [RZ] ;  /* 0x00000000fffff984 */ /* 0x000fe20000000800 */
[----:B------:R-:W-:Y:S01]  /*8bf0*/  @!PT LDS RZ, [RZ] ;  /* 0x00000000fffff984 */ /* 0x000fe20000000800 */
[----:B------:R3:W-:Y:S06]  /*8c00*/  MEMBAR.ALL.CTA ;  /* 0x0000000000007992 */ /* 0x0007ec0000008000 */
[----:B---3--:R-:W3:Y:S01]  /*8c10*/  FENCE.VIEW.ASYNC.S ;  /* 0x00000000000073c6 */ /* 0x008ee20000000000 */
[----:B------:R-:W-:-:S09]  /*8c20*/  UISETP.NE.AND UP0, UPT, UR41, URZ, UPT ;  /* 0x000000ff2900728c */ /* 0x000fd2000bf05270 */
[----:B------:R-:W-:Y:S05]  /*8c30*/  BRA.U UP0, `(.L_x_166) ;  /* 0x0000000100047547 */ /* 0x000fea000b800000 */
[----:B------:R-:W-:Y:S05]  /*8c40*/  BPT.TRAP 0x1 ;  /* 0x000000040000795c */ /* 0x000fea0000300000 */
.L_x_166:
[----:B---3--:R3:W-:Y:S01]  /*8c50*/  SYNCS.ARRIVE.TRANS64.A1T0 RZ, [R16+URZ+0x1c0b8], RZ ;  /* 0x01c0b8ff10ff79a7 */ /* 0x0087e200081000ff */
[----:B------:R-:W-:Y:S01]  /*8c60*/  LOP3.LUT R57, R57, 0x1, RZ, 0x3c, !PT ;  /* 0x0000000139397812 */ /* 0x000fe200078e3cff */
[----:B------:R-:W-:Y:S06]  /*8c70*/  BRA `(.L_x_92) ;  /* 0x00000040008c7947 */ /* 0x000fec0003800000 */
.L_x_93:
[----:B------:R-:W-:-:S09]  /*8c80*/  UISETP.NE.AND UP0, UPT, UR40, URZ, UPT ;  /* 0x000000ff2800728c */ /* 0x000fd2000bf05270 */
[----:B------:R-:W-:Y:S05]  /*8c90*/  BRA.U !UP0, `(.L_x_167) ;  /* 0x0000000108047547 */ /* 0x000fea000b800000 */
[----:B------:R-:W-:Y:S05]  /*8ca0*/  BPT.TRAP 0x1 ;  /* 0x000000040000795c */ /* 0x000fea0000300000 */
.L_x_167:
[----:B------:R-:W1:Y:S01]  /*8cb0*/  S2R R62, SR_CgaCtaId ;  /* 0x00000000003e7919 */ /* 0x000e620000008800 */
[----:B------:R-:W-:Y:S01]  /*8cc0*/  MOV R61, 0x400 ;  /* 0x00000400003d7802 */ /* 0x000fe20000000f00 */
[----:B------:R-:W-:Y:S01]  /*8cd0*/  BSSY B0, `(.L_x_168) ;  /* 0x0000005000007945 */ /* 0x000fe20003800000 */
[----:B------:R-:W-:Y:S02]  /*8ce0*/  SHF.L.U32 R0, R56, 0x1f, RZ ;  /* 0x0000001f38007819 */ /* 0x000fe400000006ff */
[----:B-1----:R-:W-:-:S04]  /*8cf0*/  LEA R61, R62, R61, 0x18 ;  /* 0x0000003d3e3d7211 */ /* 0x002fc800078ec0ff */
[----:B------:R-:W1:Y:S02]  /*8d00*/  SYNCS.PHASECHK.TRANS64.TRYWAIT P0, [R61+URZ+0x1c070], R0 ;  /* 0x01c070003d0075a7 */ /* 0x000e6400080011ff */
[----:B-1----:R-:W-:Y:S05]  /*8d10*/  @!P0 BRA `(.L_x_169) ;  /* 0x0000012400c08947 */ /* 0x002fea0003800000 */
.L_x_428:
[----:B------:R-:W-:Y:S05]  /*8d20*/  BSYNC B0 ;  /* 0x0000000000007941 */ /* 0x000fea0003800000 */
.L_x_168:
[----:B------:R-:W-:-:S09]  /*8d30*/  UISETP.NE.AND UP0, UPT, UR40, URZ, UPT ;  /* 0x000000ff2800728c */ /* 0x000fd2000bf05270 */
[----:B------:R-:W-:Y:S05]  /*8d40*/  BRA.U !UP0, `(.L_x_170) ;  /* 0x0000000108047547 */ /* 0x000fea000b800000 */
[----:B------:R-:W-:Y:S05]  /*8d50*/  BPT.TRAP 0x1 ;  /* 0x000000040000795c */ /* 0x000fea0000300000 */
.L_x_170:
[----:B------:R-:W-:Y:S01]  /*8d60*/  IADD3 R65, PT, PT, R61, 0x1c078, RZ ;  /* 0x0001c0783d417810 */ /* 0x000fe20007ffe0ff */
[----:B------:R-:W-:-:S03]  /*8d70*/  UISETP.NE.AND UP0, UPT, UR39, URZ, UPT ;  /* 0x000000ff2700728c */ /* 0x000fc6000bf05270 */
[----:B-1----:R-:W-:-:S04]  /*8d80*/  PRMT R0, R62, 0x654, R65 ;  /* 0x000006543e007816 */ /* 0x002fc80000000041 */
[----:B------:R1:W-:Y:S02]  /*8d90*/  SYNCS.ARRIVE.TRANS64.RED.A1T0 RZ, [R0+URZ], RZ ;  /* 0x000000ff00ff79a7 */ /* 0x0003e400081004ff */
[----:B------:R-:W-:Y:S05]  /*8da0*/  BRA.U !UP0, `(.L_x_171) ;  /* 0x0000000108047547 */ /* 0x000fea000b800000 */
[----:B------:R-:W-:Y:S05]  /*8db0*/  BPT.TRAP 0x1 ;  /* 0x000000040000795c */ /* 0x000fea0000300000 */
.L_x_171:
[----:B------:R-:W-:Y:S01]  /*8dc0*/  IMAD.U32 R3, RZ, RZ, UR42 ;  /* 0x0000002aff037e24 */ /* 0x000fe2000f8e00ff */
[----:B------:R-:W-:-:S04]  /*8dd0*/  ISETP.GE.AND P0, PT, R4, 0x81, PT ;  /* 0x000000810400780c */ /* 0x000fc80003f06270 */
[----:B------:R-:W-:-:S04]  /*8de0*/  SHF.L.U32 R6, R3, 0x1f, RZ ;  /* 0x0000001f03067819 */ /* 0x000fc800000006ff */
[----:B------:R-:W2:Y:S02]  /*8df0*/  SYNCS.PHASECHK.TRANS64.TRYWAIT P1, [R61+URZ+0x1c080], R6 ;  /* 0x01c080063d0075a7 */ /* 0x000ea400080211ff */
[----:B--2---:R-:W-:Y:S05]  /*8e00*/  @!P1 BRA `(.L_x_172) ;  /* 0x0000012400989947 */ /* 0x004fea0003800000 */
.L_x_429:
[----:B------:R-:W-:Y:S02]  /*8e10*/  LOP3.LUT R3, R56, 0x1, RZ, 0x3c, !PT ;  /* 0x0000000138037812 */ /* 0x000fe400078e3cff */
[----:B------:R-:W-:Y:S01]  /*8e20*/  MOV R63, R64 ;  /* 0x00000040003f7202 */ /* 0x000fe20000000f00 */
[----:B------:R-:W-:Y:S06]  /*8e30*/  @!P0 BRA `(.L_x_173) ;  /* 0x00000014007c8947 */ /* 0x000fec0003800000 */
[----:B------:R-:W-:-:S05]  /*8e40*/  VIADD R5, R4, 0x7f ;  /* 0x0000007f04057836 */ /* 0x000fca0000000000 */
[----:B-1----:R-:W-:-:S04]  /*8e50*/  SHF.R.S32.HI R0, RZ, 0x1f, R5 ;  /* 0x0000001fff007819 */ /* 0x002fc80000011405 */
[----:B------:R-:W-:-:S04]  /*8e60*/  LEA.HI R0, R0, R5, RZ, 0x7 ;  /* 0x0000000500007211 */ /* 0x000fc800078f38ff */
[----:B------:R-:W-:-:S04]  /*8e70*/  SHF.R.S32.HI R0, RZ, 0x7, R0 ;  /* 0x00000007ff007819 */ /* 0x000fc80000011400 */
[----:B------:R-:W-:-:S04]  /*8e80*/  VIMNMX R5, PT, PT, R0, 0x2, PT ;  /* 0x0000000200057848 */ /* 0x000fc80003fe0100 */
[----:B------:R-:W-:-:S05]  /*8e90*/  IADD3 R5, PT, PT, -R5, R64, R0 ;  /* 0x0000004005057210 */ /* 0x000fca0007ffe100 */
[----:B------:R-:W-:-:S07]  /*8ea0*/  VIADD R63, R5, 0x1 ;  /* 0x00000001053f7836 */ /* 0x000fce0000000000 */
.L_x_200:
[----:B------:R-:W-:Y:S05]  /*8eb0*/  YIELD ;  /* 0x0000000000007946 */ /* 0x000fea0003800000 */
[----:B------:R-:W-:Y:S01]  /*8ec0*/  UISETP.NE.AND UP0, UPT, UR40, URZ, UPT ;  /* 0x000000ff2800728c */ /* 0x000fe2000bf05270 */
[----:B------:R-:W-:Y:S02]  /*8ed0*/  VIADD R64, R64, 0x1 ;  /* 0x0000000140407836 */ /* 0x000fe40000000000 */
[----:B------:R-:W-:-:S03]  /*8ee0*/  IMAD.MOV.U32 R56, RZ, RZ, R3 ;  /* 0x000000ffff387224 */ /* 0x000fc600078e0003 */
[----:B------:R-:W-:-:S04]  /*8ef0*/  ISETP.NE.AND P0, PT, R64, R63, PT ;  /* 0x0000003f4000720c */ /* 0x000fc80003f05270 */
[----:B------:R-:W-:Y:S01]  /*8f00*/  P2R R66, PR, RZ, 0x1 ;  /* 0x00000001ff427803 */ /* 0x000fe20000000000 */
[----:B---34-:R-:W-:Y:S08]  /*8f10*/  BRA.U !UP0, `(.L_x_174) ;  /* 0x0000000108047547 */ /* 0x018ff0000b800000 */
[----:B------:R-:W-:Y:S05]  /*8f20*/  BPT.TRAP 0x1 ;  /* 0x000000040000795c */ /* 0x000fea0000300000 */
.L_x_174:
[----:B------:R-:W-:Y:S01]  /*8f30*/  SHF.L.U32 R0, R56, 0x1f, RZ ;  /* 0x0000001f38007819 */ /* 0x000fe200000006ff */
[----:B------:R-:W-:-:S03]  /*8f40*/  IMAD.U32 R67, R23, 0x10000, RZ ;  /* 0x0001000017437824 */ /* 0x000fc600078e00ff */
[----:B------:R-:W1:Y:S02]  /*8f50*/  SYNCS.PHASECHK.TRANS64.TRYWAIT P0, [R61+URZ+0x1c070], R0 ;  /* 0x01c070003d0075a7 */ /* 0x000e6400080011ff */
[----:B------:R-:W-:Y:S01]  /*8f60*/  LOP3.LUT R67, R67, 0x600000, RZ, 0xc0, !PT ;  /* 0x0060000043437812 */ /* 0x000fe200078ec0ff */
[----:B-1----:R-:W-:Y:S06]  /*8f70*/  @!P0 BRA `(.L_x_175) ;  /* 0x0000012400508947 */ /* 0x002fec0003800000 */
.L_x_430:
[----:B------:R-:W-:Y:S05]  /*8f80*/  WARPSYNC.ALL ;  /* 0x0000000000007948 */ /* 0x000fea0003800000 */
[----:B------:R-:W-:Y:S01]  /*8f90*/  R2UR UR4, R67 ;  /* 0x00000000430472ca */ /* 0x000fe200000e0000 */
[----:B------:R-:W-:Y:S01]  /*8fa0*/  UISETP.NE.AND UP0, UPT, UR41, URZ, UPT ;  /* 0x000000ff2900728c */ /* 0x000fe2000bf05270 */
[----:B------:R-:W-:Y:S01]  /*8fb0*/  PLOP3.LUT P0, PT, PT, PT, PT, 0x80, 0x8 ;  /* 0x000000000008781c */ /* 0x000fe20003f0f070 */
[----:B------:R-:W-:-:S10]  /*8fc0*/  IMAD.MOV.U32 R68, RZ, RZ, 0x3f800000 ;  /* 0x3f800000ff447424 */ /* 0x000fd400078e00ff */
[----:B------:R-:W3:Y:S02]  /*8fd0*/  LDTM.x2 R4, tmem[UR4] ;  /* 0x00000004000479ee */ /* 0x000ee400080c0000 */
[----:B---3--:R-:W-:-:S13]  /*8fe0*/  FSETP.NEU.AND P2, PT, R4, R5, PT ;  /* 0x000000050400720b */ /* 0x008fda0003f4d000 */
[----:B-1----:R-:W1:Y:S01]  /*8ff0*/  @P2 LDC R0, c[0x0][0x704] ;  /* 0x0001c100ff002b82 */ /* 0x002e620000000800 */
[----:B------:R-:W-:-:S04]  /*9000*/  @P2 FADD R5, R4, -R5 ;  /* 0x8000000504052221 */ /* 0x000fc80000000000 */
[----:B-1----:R-:W-:-:S05]  /*9010*/  @P2 FMUL R5, R5, R0 ;  /* 0x0000000005052220 */ /* 0x002fca0000400000 */
[----:B------:R-:W-:-:S04]  /*9020*/  @P2 FSETP.GEU.AND P1, PT, R5, -126, PT ;  /* 0xc2fc00000500280b */ /* 0x000fc80003f2e000 */
[----:B------:R-:W-:-:S13]  /*9030*/  @P2 PLOP3.LUT P0, PT, P1, PT, PT, 0x80, 0x8 ;  /* 0x000000000008281c */ /* 0x000fda0000f0f070 */
[----:B------:R-:W-:-:S04]  /*9040*/  @!P0 FMUL R5, R5, 0.5 ;  /* 0x3f00000005058820 */ /* 0x000fc80000400000 */
[----:B------:R-:W1:Y:S02]  /*9050*/  @P2 MUFU.EX2 R0, R5 ;  /* 0x0000000500002308 */ /* 0x000e640000000800 */
[----:B-1----:R-:W-:-:S05]  /*9060*/  @!P0 FMUL R0, R0, R0 ;  /* 0x0000000000008220 */ /* 0x002fca0000400000 */
[----:B------:R-:W-:Y:S01]  /*9070*/  @P2 MOV R68, R0 ;  /* 0x0000000000442202 */ /* 0x000fe20000000f00 */
[----:B------:R-:W-:Y:S06]  /*9080*/  BRA.U UP0, `(.L_x_176) ;  /* 0x0000000100047547 */ /* 0x000fec000b800000 */
[----:B------:R-:W-:Y:S05]  /*9090*/  BPT.TRAP 0x1 ;  /* 0x000000040000795c */ /* 0x000fea0000300000 */
.L_x_176:
[----:B------:R-:W-:Y:S01]  /*90a0*/  IMAD.U32 R0, RZ, RZ, UR43 ;  /* 0x0000002bff007e24 */ /* 0x000fe2000f8e00ff */
[----:B------:R-:W-:-:S04]  /*90b0*/  FSETP.NEU.AND P1, PT, R68, 1, PT ;  /* 0x3f8000004400780b */ /* 0x000fc80003f2d000 */
[----:B------:R-:W-:-:S04]  /*90c0*/  SHF.L.U32 R0, R0, 0x1f, RZ ;  /* 0x0000001f00007819 */ /* 0x000fc800000006ff */
[----:B------:R-:W1:Y:S02]  /*90d0*/  SYNCS.PHASECHK.TRANS64.TRYWAIT P0, [R61+URZ+0x1c090], R0 ;  /* 0x01c090003d0075a7 */ /* 0x000e6400080011ff */
[----:B-1----:R-:W-:Y:S05]  /*90e0*/  @!P0 BRA `(.L_x_177) ;  /* 0x0000012400088947 */ /* 0x002fea0003800000 */
.L_x_431:
[----:B------:R-:W-:-:S13]  /*90f0*/  VOTE.ANY P1, P1 ;  /* 0x0000000000ff7806 */ /* 0x000fda0000820100 */
[----:B------:R-:W-:Y:S05]  /*9100*/  @!P1 BRA `(.L_x_178) ;  /* 0x0000000400e49947 */ /* 0x000fea0003800000 */
[----:B------:R-:W-:Y:S01]  /*9110*/  SHF.R.U32.HI R16, RZ, 0x5, R23 ;  /* 0x00000005ff107819 */ /* 0x000fe20000011617 */
[----:B------:R-:W-:Y:S01]  /*9120*/  BSSY.RECONVERGENT B6, `(.L_x_179) ;  /* 0x0000018000067945 */ /* 0x000fe20003800200 */
[----:B------:R-:W-:Y:S02]  /*9130*/  LOP3.LUT R19, R67, 0x100, RZ, 0xfc, !PT ;  /* 0x0000010043137812 */ /* 0x000fe400078efcff */
[----:B------:R-:W-:Y:S02]  /*9140*/  SHF.R.U32.HI R17, RZ, 0x15, R67 ;  /* 0x00000015ff117819 */ /* 0x000fe40000011643 */
[----:B------:R-:W-:Y:S02]  /*9150*/  LOP3.LUT R16, R16, 0x3, RZ, 0xc0, !PT ;  /* 0x0000000310107812 */ /* 0x000fe400078ec0ff */
[----:B------:R-:W-:Y:S02]  /*9160*/  R2UR UR4, R19 ;  /* 0x00000000130472ca */ /* 0x000fe400000e0000 */
[----:B------:R-:W-:-:S11]  /*9170*/  ISETP.NE.AND P0, PT, R16, R17, PT ;  /* 0x000000111000720c */ /* 0x000fd60003f05270 */
[----:B------:R-:W3:Y:S02]  /*9180*/  LDTM.x16 R24, tmem[UR4] ;  /* 0x00000004001879ee */ /* 0x000ee40008240000 */
[----:B---3--:R-:W-:Y:S05]  /*9190*/  @!P0 BRA `(.L_x_180) ;  /* 0x0000000000408947 */ /* 0x008fea0003800000 */
[----:B------:R-:W-:Y:S01]  /*91a0*/  MOV R14, 0x8 ;  /* 0x00000008000e7802 */ /* 0x000fe20000000f00 */
[----:B------:R-:W3:Y:S01]  /*91b0*/  LDCU.64 UR8, c[0x4][0xb0] ;  /* 0x01001600ff0877ac */ /* 0x000ee20008000a00 */
[----:B------:R-:W-:Y:S02]  /*91c0*/  HFMA2 R12, -RZ, RZ, 0, 5.9604644775390625e-08 ;  /* 0x00000001ff0c7431 */ /* 0x000fe400000001ff */
[----:B------:R-:W-:Y:S01]  /*91d0*/  IMAD.MOV.U32 R8, RZ, RZ, 0x192 ;  /* 0x00000192ff087424 */ /* 0x000fe200078e00ff */
[----:B------:R-:W2:Y:S01]  /*91e0*/  LDCU.64 UR6, c[0x4][0xb8] ;  /* 0x01001700ff0677ac */ /* 0x000ea20008000a00 */
[----:B------:R-:W4:Y:S01]  /*91f0*/  LDC.64 R14, c[0x4][R14] ;  /* 0x010000000e0e7b82 */ /* 0x000f220000000a00 */
[----:B------:R-:W-:Y:S01]  /*9200*/  IMAD.MOV.U32 R13, RZ, RZ, RZ ;  /* 0x000000ffff0d7224 */ /* 0x000fe200078e00ff */
[----:B------:R-:W5:Y:S01]  /*9210*/  LDCU.64 UR4, c[0x4][0x30] ;  /* 0x01000600ff0477ac */ /* 0x000f620008000a00 */
[----:B---3--:R-:W-:Y:S01]  /*9220*/  IMAD.U32 R4, RZ, RZ, UR8 ;  /* 0x00000008ff047e24 */ /* 0x008fe2000f8e00ff */
[----:B------:R-:W-:Y:S01]  /*9230*/  MOV R5, UR9 ;  /* 0x0000000900057c02 */ /* 0x000fe20008000f00 */
[----:B--2---:R-:W-:Y:S01]  /*9240*/  IMAD.U32 R6, RZ, RZ, UR6 ;  /* 0x00000006ff067e24 */ /* 0x004fe2000f8e00ff */
[----:B------:R-:W-:Y:S01]  /*9250*/  MOV R7, UR7 ;  /* 0x0000000700077c02 */ /* 0x000fe20008000f00 */
[----:B-----5:R-:W-:Y:S01]  /*9260*/  IMAD.U32 R10, RZ, RZ, UR4 ;  /* 0x00000004ff0a7e24 */ /* 0x020fe2000f8e00ff */
[----:B------:R-:W-:-:S02]  /*9270*/  MOV R11, UR5 ;  /* 0x00000005000b7c02 */ /* 0x000fc40008000f00 */
[----:B------:R-:W-:-:S07]  /*9280*/  LEPC R20, `(.L_x_180) ;  /* 0x000000001014794e */ /* 0x000fce0000000000 */
[----:B-1--4-:R-:W-:Y:S05]  /*9290*/  CALL.ABS.NOINC R14 ;  /* 0x000000000e007343 */ /* 0x012fea0003c00000 */
.L_x_180:
[----:B------:R-:W-:Y:S05]  /*92a0*/  BSYNC.RECONVERGENT B6 ;  /* 0x0000000000067941 */ /* 0x000fea0003800200 */
.L_x_179:
[----:B------:R-:W-:Y:S01]  /*92b0*/  FSETP.NEU.AND P0, PT, R68, 1, PT ;  /* 0x3f8000004400780b */ /* 0x000fe20003f0d000 */
[----:B------:R-:W-:Y:S05]  /*92c0*/  WARPSYNC.ALL ;  /* 0x0000000000007948 */ /* 0x000fea0003800000 */
[----:B------:R-:W-:Y:S01]  /*92d0*/  LOP3.LUT R18, R67, 0x110, RZ, 0xfc, !PT ;  /* 0x0000011043127812 */ /* 0x000fe200078efcff */
[----:B------:R-:W-:Y:S01]  /*92e0*/  BSSY.RECONVERGENT B6, `(.L_x_181) ;  /* 0x000001f000067945 */ /* 0x000fe20003800200 */
[----:B------:R-:W-:Y:S02]  /*92f0*/  R2UR UR4, R19 ;  /* 0x00000000130472ca */ /* 0x000fe400000e0000 */
[----:B------:R-:W-:-:S03]  /*9300*/  R2UR UR5, R18 ;  /* 0x00000000120572ca */ /* 0x000fc600000e0000 */
[C---:B------:R-:W-:Y:S02]  /*9310*/  @P0 FMUL2 R24, R68.reuse.F32, R24.F32x2.HI_LO ;  /* 0x000000184418024a */ /* 0x040fe40000040000 */
[C---:B------:R-:W-:Y:S02]  /*9320*/  @P0 FMUL2 R26, R68.reuse.F32, R26.F32x2.HI_LO ;  /* 0x0000001a441a024a */ /* 0x040fe40000040000 */
[C---:B------:R-:W-:Y:S02]  /*9330*/  @P0 FMUL2 R28, R68.reuse.F32, R28.F32x2.HI_LO ;  /* 0x0000001c441c024a */ /* 0x040fe40000040000 */
[C---:B------:R-:W-:Y:S02]  /*9340*/  @P0 FMUL2 R30, R68.reuse.F32, R30.F32x2.HI_LO ;  /* 0x0000001e441e024a */ /* 0x040fe40000040000 */
[C---:B------:R-:W-:Y:S02]  /*9350*/  @P0 FMUL2 R32, R68.reuse.F32, R32.F32x2.HI_LO ;  /* 0x000000204420024a */ /* 0x040fe40000040000 */
[C---:B------:R-:W-:Y:S01]  /*9360*/  @P0 FMUL2 R34, R68.reuse.F32, R34.F32x2.HI_LO ;  /* 0x000000224422024a */ /* 0x040fe20000040000 */
[----:B------:R-:W3:Y:S01]  /*9370*/  LDTM.x16 R40, tmem[UR5] ;  /* 0x00000005002879ee */ /* 0x000ee20008240000 */
[----:B------:R-:W-:-:S02]  /*9380*/  @P0 FMUL2 R36, R68.F32, R36.F32x2.HI_LO ;  /* 0x000000244424024a */ /* 0x000fc40000040000 */
[----:B------:R-:W-:Y:S01]  /*9390*/  @P0 FMUL2 R38, R68.F32, R38.F32x2.HI_LO ;  /* 0x000000264426024a */ /* 0x000fe20000040000 */
[----:B------:R-:W-:-:S03]  /*93a0*/  ISETP.NE.AND P0, PT, R16, R17, PT ;  /* 0x000000111000720c */ /* 0x000fc60003f05270 */
[----:B------:R4:W-:Y:S10]  /*93b0*/  STTM.x16 tmem[UR4], R24 ;  /* 0x00000018000079ed */ /* 0x0009f40008240004 */
[----:B---3--:R-:W-:Y:S05]  /*93c0*/  @!P0 BRA `(.L_x_182) ;  /* 0x0000000000408947 */ /* 0x008fea0003800000 */
[----:B------:R-:W-:Y:S01]  /*93d0*/  MOV R14, 0x8 ;  /* 0x00000008000e7802 */ /* 0x000fe20000000f00 */
[----:B------:R-:W3:Y:S01]  /*93e0*/  LDCU.64 UR8, c[0x4][0xb0] ;  /* 0x01001600ff0877ac */ /* 0x000ee20008000a00 */
[----:B------:R-:W-:Y:S02]  /*93f0*/  HFMA2 R12, -RZ, RZ, 0, 5.9604644775390625e-08 ;  /* 0x00000001ff0c7431 */ /* 0x000fe400000001ff */
[----:B------:R-:W-:Y:S01]  /*9400*/  IMAD.MOV.U32 R8, RZ, RZ, 0x192 ;  /* 0x00000192ff087424 */ /* 0x000fe200078e00ff */
[----:B------:R-:W2:Y:S01]  /*9410*/  LDCU.64 UR6, c[0x4][0xb8] ;  /* 0x01001700ff0677ac */ /* 0x000ea20008000a00 */
[----:B------:R-:W1:Y:S01]  /*9420*/  LDC.64 R14, c[0x4][R14] ;  /* 0x010000000e0e7b82 */ /* 0x000e620000000a00 */
        /* <DEDUP_REMOVED lines=10> */
.L_x_182:
[----:B------:R-:W-:Y:S05]  /*94d0*/  BSYNC.RECONVERGENT B6 ;  /* 0x0000000000067941 */ /* 0x000fea0003800200 */
.L_x_181:
        /* <DEDUP_REMOVED lines=12> */
[----:B----4-:R-:W3:Y:S01]  /*95a0*/  LDTM.x16 R24, tmem[UR5] ;  /* 0x00000005001879ee */ /* 0x010ee20008240000 */
        /* <DEDUP_REMOVED lines=21> */
.L_x_184:
[----:B------:R-:W-:Y:S05]  /*9700*/  BSYNC.RECONVERGENT B6 ;  /* 0x0000000000067941 */ /* 0x000fea0003800200 */
.L_x_183:
[----:B-1----:R-:W-:Y:S01]  /*9710*/  LOP3.LUT R0, R67, 0x130, RZ, 0xfc, !PT ;  /* 0x0000013043007812 */ /* 0x002fe200078efcff */
[----:B------:R-:W-:Y:S05]  /*9720*/  WARPSYNC.ALL ;  /* 0x0000000000007948 */ /* 0x000fea0003800000 */
[----:B------:R-:W-:Y:S02]  /*9730*/  R2UR UR4, R0 ;  /* 0x00000000000472ca */ /* 0x000fe400000e0000 */
[----:B------:R-:W-:Y:S02]  /*9740*/  FSETP.NEU.AND P0, PT, R68, 1, PT ;  /* 0x3f8000004400780b */ /* 0x000fe40003f0d000 */
[----:B------:R-:W-:-:S09]  /*9750*/  R2UR UR5, R69 ;  /* 0x00000000450572ca */ /* 0x000fd200000e0000 */
[----:B--2---:R-:W1:Y:S01]  /*9760*/  LDTM.x16 R4, tmem[UR4] ;  /* 0x00000004000479ee */ /* 0x004e620008240000 */
[----:B------:R-:W-:Y:S01]  /*9770*/  R2UR UR4, R0 ;  /* 0x00000000000472ca */ /* 0x000fe200000e0000 */
[C---:B------:R-:W-:Y:S02]  /*9780*/  @P0 FMUL2 R24, R68.reuse.F32, R24.F32x2.HI_LO ;  /* 0x000000184418024a */ /* 0x040fe40000040000 */
[C---:B------:R-:W-:Y:S02]  /*9790*/  @P0 FMUL2 R26, R68.reuse.F32, R26.F32x2.HI_LO ;  /* 0x0000001a441a024a */ /* 0x040fe40000040000 */
[C---:B------:R-:W-:Y:S02]  /*97a0*/  @P0 FMUL2 R28, R68.reuse.F32, R28.F32x2.HI_LO ;  /* 0x0000001c441c024a */ /* 0x040fe40000040000 */
[C---:B------:R-:W-:Y:S02]  /*97b0*/  @P0 FMUL2 R30, R68.reuse.F32, R30.F32x2.HI_LO ;  /* 0x0000001e441e024a */ /* 0x040fe40000040000 */
[----:B------:R-:W-:-:S02]  /*97c0*/  @P0 FMUL2 R32, R68.F32, R32.F32x2.HI_LO ;  /* 0x000000204420024a */ /* 0x000fc40000040000 */
[C---:B------:R-:W-:Y:S02]  /*97d0*/  @P0 FMUL2 R34, R68.reuse.F32, R34.F32x2.HI_LO ;  /* 0x000000224422024a */ /* 0x040fe40000040000 */
[C---:B------:R-:W-:Y:S02]  /*97e0*/  @P0 FMUL2 R36, R68.reuse.F32, R36.F32x2.HI_LO ;  /* 0x000000244424024a */ /* 0x040fe40000040000 */
[----:B------:R-:W-:-:S04]  /*97f0*/  @P0 FMUL2 R38, R68.F32, R38.F32x2.HI_LO ;  /* 0x000000264426024a */ /* 0x000fc80000040000 */
[----:B------:R3:W-:Y:S01]  /*9800*/  STTM.x16 tmem[UR5], R24 ;  /* 0x00000018000079ed */ /* 0x0007e20008240005 */
[C---:B-1----:R-:W-:Y:S02]  /*9810*/  @P0 FMUL2 R4, R68.reuse.F32, R4.F32x2.HI_LO ;  /* 0x000000044404024a */ /* 0x042fe40000040000 */
[C---:B------:R-:W-:Y:S02]  /*9820*/  @P0 FMUL2 R6, R68.reuse.F32, R6.F32x2.HI_LO ;  /* 0x000000064406024a */ /* 0x040fe40000040000 */
[C---:B------:R-:W-:Y:S02]  /*9830*/  @P0 FMUL2 R8, R68.reuse.F32, R8.F32x2.HI_LO ;  /* 0x000000084408024a */ /* 0x040fe40000040000 */
[C---:B------:R-:W-:Y:S02]  /*9840*/  @P0 FMUL2 R10, R68.reuse.F32, R10.F32x2.HI_LO ;  /* 0x0000000a440a024a */ /* 0x040fe40000040000 */
[C---:B------:R-:W-:Y:S02]  /*9850*/  @P0 FMUL2 R12, R68.reuse.F32, R12.F32x2.HI_LO ;  /* 0x0000000c440c024a */ /* 0x040fe40000040000 */
[----:B------:R-:W-:-:S02]  /*9860*/  @P0 FMUL2 R14, R68.F32, R14.F32x2.HI_LO ;  /* 0x0000000e440e024a */ /* 0x000fc40000040000 */
[C---:B------:R-:W-:Y:S02]  /*9870*/  @P0 FMUL2 R16, R68.reuse.F32, R16.F32x2.HI_LO ;  /* 0x000000104410024a */ /* 0x040fe40000040000 */
[----:B------:R-:W-:-:S04]  /*9880*/  @P0 FMUL2 R18, R68.F32, R18.F32x2.HI_LO ;  /* 0x000000124412024a */ /* 0x000fc80000040000 */
[----:B------:R3:W-:Y:S02]  /*9890*/  STTM.x16 tmem[UR4], R4 ;  /* 0x00000004000079ed */ /* 0x0007e40008240004 */
.L_x_178:
[----:B------:R-:W-:-:S09]  /*98a0*/  UISETP.NE.AND UP0, UPT, UR39, URZ, UPT ;  /* 0x000000ff2700728c */ /* 0x000fd2000bf05270 */
[----:B------:R-:W-:Y:S05]  /*98b0*/  BRA.U !UP0, `(.L_x_185) ;  /* 0x0000000108047547 */ /* 0x000fea000b800000 */
[----:B------:R-:W-:Y:S05]  /*98c0*/  BPT.TRAP 0x1 ;  /* 0x000000040000795c */ /* 0x000fea0000300000 */
.L_x_185:
[----:B------:R-:W-:Y:S01]  /*98d0*/  IADD3 R3, PT, PT, R61, 0x1c088, RZ ;  /* 0x0001c0883d037810 */ /* 0x000fe20007ffe0ff */
[----:B------:R-:W-:Y:S02]  /*98e0*/  UISETP.NE.AND UP0, UPT, UR41, URZ, UPT ;  /* 0x000000ff2900728c */ /* 0x000fe4000bf05270 */
[----:B------:R-:W-:Y:S01]  /*98f0*/  ULOP3.LUT UR42, UR42, 0x1, URZ, 0x3c, !UPT ;  /* 0x000000012a2a7892 */ /* 0x000fe2000f8e3cff */
[----:B-1----:R-:W-:-:S04]  /*9900*/  PRMT R0, R62, 0x654, R3 ;  /* 0x000006543e007816 */ /* 0x002fc80000000003 */
[----:B------:R1:W-:Y:S01]  /*9910*/  SYNCS.ARRIVE.TRANS64.RED.A1T0 RZ, [R0+URZ], RZ ;  /* 0x000000ff00ff79a7 */ /* 0x0003e200081004ff */
[----:B------:R-:W1:Y:S01]  /*9920*/  FENCE.VIEW.ASYNC.T ;  /* 0x00000000000073c6 */ /* 0x000e620000000200 */
[----:B------:R-:W-:Y:S05]  /*9930*/  BRA.U UP0, `(.L_x_186) ;  /* 0x0000000100087547 */ /* 0x000fea000b800000 */
[----:B------:R-:W-:Y:S05]  /*9940*/  BPT.TRAP 0x1 ;  /* 0x000000040000795c */ /* 0x000fea0000300000 */
[----:B------:R-:W-:Y:S05]  /*9950*/  BPT.TRAP 0x1 ;  /* 0x000000040000795c */ /* 0x000fea0000300000 */
.L_x_186:
[----:B------:R-:W-:Y:S01]  /*9960*/  IADD3 R3, PT, PT, R61, 0x1c0a0, RZ ;  /* 0x0001c0a03d037810 */ /* 0x000fe20007ffe0ff */
[----:B------:R-:W-:-:S03]  /*9970*/  UISETP.NE.AND UP0, UPT, UR39, URZ, UPT ;  /* 0x000000ff2700728c */ /* 0x000fc6000bf05270 */
[----:B-1----:R-:W-:-:S04]  /*9980*/  PRMT R0, R62, 0x654, R3 ;  /* 0x000006543e007816 */ /* 0x002fc80000000003 */
[----:B------:R1:W-:Y:S02]  /*9990*/  SYNCS.ARRIVE.TRANS64.RED.A1T0 RZ, [R0+URZ], RZ ;  /* 0x000000ff00ff79a7 */ /* 0x0003e400081004ff */
[----:B------:R-:W-:Y:S05]  /*99a0*/  BRA.U !UP0, `(.L_x_187) ;  /* 0x0000000108047547 */ /* 0x000fea000b800000 */
[----:B------:R-:W-:Y:S05]  /*99b0*/  BPT.TRAP 0x1 ;  /* 0x000000040000795c */ /* 0x000fea0000300000 */
.L_x_187:
[----:B-1----:R-:W-:Y:S01]  /*99c0*/  IMAD.U32 R0, RZ, RZ, UR42 ;  /* 0x0000002aff007e24 */ /* 0x002fe2000f8e00ff */
[----:B------:R-:W-:-:S04]  /*99d0*/  LOP3.LUT R3, R67, 0x80, RZ, 0xfc, !PT ;  /* 0x0000008043037812 */ /* 0x000fc800078efcff */
[----:B------:R-:W-:-:S04]  /*99e0*/  SHF.L.U32 R0, R0, 0x1f, RZ ;  /* 0x0000001f00007819 */ /* 0x000fc800000006ff */
[----:B------:R-:W1:Y:S02]  /*99f0*/  SYNCS.PHASECHK.TRANS64.TRYWAIT P0, [R61+URZ+0x1c080], R0 ;  /* 0x01c080003d0075a7 */ /* 0x000e6400080011ff */
[----:B-1----:R-:W-:Y:S05]  /*9a00*/  @!P0 BRA `(.L_x_188) ;  /* 0x0000011800d48947 */ /* 0x002fea0003800000 */
.L_x_432:
[----:B------:R-:W-:Y:S01]  /*9a10*/  R2UR UR4, R3 ;  /* 0x00000000030472ca */ /* 0x000fe200000e0000 */
[----:B------:R-:W-:Y:S01]  /*9a20*/  UISETP.NE.AND UP0, UPT, UR41, URZ, UPT ;  /* 0x000000ff2900728c */ /* 0x000fe2000bf05270 */
[----:B------:R-:W-:Y:S01]  /*9a30*/  PLOP3.LUT P0, PT, PT, PT, PT, 0x80, 0x8 ;  /* 0x000000000008781c */ /* 0x000fe20003f0f070 */
[----:B------:R-:W-:-:S10]  /*9a40*/  IMAD.MOV.U32 R68, RZ, RZ, 0x3f800000 ;  /* 0x3f800000ff447424 */ /* 0x000fd400078e00ff */
[----:B---3--:R-:W1:Y:S02]  /*9a50*/  LDTM.x2 R4, tmem[UR4] ;  /* 0x00000004000479ee */ /* 0x008e6400080c0000 */
[----:B-1----:R-:W-:-:S13]  /*9a60*/  FSETP.NEU.AND P2, PT, R4, R5, PT ;  /* 0x000000050400720b */ /* 0x002fda0003f4d000 */
[----:B------:R-:W1:Y:S01]  /*9a70*/  @P2 LDC R0, c[0x0][0x704] ;  /* 0x0001c100ff002b82 */ /* 0x000e620000000800 */
        /* <DEDUP_REMOVED lines=10> */
.L_x_189:
[----:B------:R-:W-:Y:S01]  /*9b20*/  IMAD.U32 R0, RZ, RZ, UR43 ;  /* 0x0000002bff007e24 */ /* 0x000fe2000f8e00ff */
[----:B------:R-:W-:-:S04]  /*9b30*/  FSETP.NEU.AND P1, PT, R68, 1, PT ;  /* 0x3f8000004400780b */ /* 0x000fc80003f2d000 */
[----:B------:R-:W-:-:S04]  /*9b40*/  SHF.L.U32 R0, R0, 0x1f, RZ ;  /* 0x0000001f00007819 */ /* 0x000fc800000006ff */
[----:B------:R-:W1:Y:S02]  /*9b50*/  SYNCS.PHASECHK.TRANS64.TRYWAIT P0, [R61+URZ+0x1c098], R0 ;  /* 0x01c098003d0075a7 */ /* 0x000e6400080011ff */
[----:B-1----:R-:W-:Y:S05]  /*9b60*/  @!P0 BRA `(.L_x_190) ;  /* 0x0000011800908947 */ /* 0x002fea0003800000 */
.L_x_433:
        /* <DEDUP_REMOVED lines=27> */
.L_x_193:
[----:B------:R-:W-:Y:S05]  /*9d20*/  BSYNC.RECONVERGENT B6 ;  /* 0x0000000000067941 */ /* 0x000fea0003800200 */
.L_x_192:
        /* <DEDUP_REMOVED lines=34> */
.L_x_195:
[----:B------:R-:W-:Y:S05]  /*9f50*/  BSYNC.RECONVERGENT B6 ;  /* 0x0000000000067941 */ /* 0x000fea0003800200 */
.L_x_194:
        /* <DEDUP_REMOVED lines=34> */
.L_x_197:
[----:B------:R-:W-:Y:S05]  /*a180*/  BSYNC.RECONVERGENT B6 ;  /* 0x0000000000067941 */ /* 0x000fea0003800200 */
.L_x_196:
[----:B------:R-:W-:Y:S01]  /*a190*/  LOP3.LUT R67, R67, 0x1b0, RZ, 0xfc, !PT ;  /* 0x000001b043437812 */ /* 0x000fe200078efcff */
[----:B------:R-:W-:Y:S05]  /*a1a0*/  WARPSYNC.ALL ;  /* 0x0000000000007948 */ /* 0x000fea0003800000 */
[----:B------:R-:W-:Y:S02]  /*a1b0*/  R2UR UR4, R67 ;  /* 0x00000000430472ca */ /* 0x000fe400000e0000 */
[----:B------:R-:W-:Y:S02]  /*a1c0*/  FSETP.NEU.AND P0, PT, R68, 1, PT ;  /* 0x3f8000004400780b */ /* 0x000fe40003f0d000 */
[----:B------:R-:W-:-:S09]  /*a1d0*/  R2UR UR5, R69 ;  /* 0x00000000450572ca */ /* 0x000fd200000e0000 */
[----:B--2---:R-:W2:Y:S01]  /*a1e0*/  LDTM.x16 R4, tmem[UR4] ;  /* 0x00000004000479ee */ /* 0x004ea20008240000 */
        /* <DEDUP_REMOVED lines=10> */
[C---:B--2---:R-:W-:Y:S02]  /*a290*/  @P0 FMUL2 R4, R68.reuse.F32, R4.F32x2.HI_LO ;  /* 0x000000044404024a */ /* 0x044fe40000040000 */
        /* <DEDUP_REMOVED lines=8> */
.L_x_191:
[----:B------:R-:W-:-:S09]  /*a320*/  UISETP.NE.AND UP0, UPT, UR40, URZ, UPT ;  /* 0x000000ff2800728c */ /* 0x000fd2000bf05270 */
[----:B------:R-:W-:Y:S05]  /*a330*/  BRA.U !UP0, `(.L_x_198) ;  /* 0x0000000108047547 */ /* 0x000fea000b800000 */
[----:B------:R-:W-:Y:S05]  /*a340*/  BPT.TRAP 0x1 ;  /* 0x000000040000795c */ /* 0x000fea0000300000 */
.L_x_198:
[----:B-1----:R-:W-:Y:S01]  /*a350*/  PRMT R0, R62, 0x654, R65 ;  /* 0x000006543e007816 */ /* 0x002fe20000000041 */
[----:B------:R-:W-:-:S03]  /*a360*/  UISETP.NE.AND UP0, UPT, UR41, URZ, UPT ;  /* 0x000000ff2900728c */ /* 0x000fc6000bf05270 */
[----:B------:R1:W-:Y:S01]  /*a370*/  SYNCS.ARRIVE.TRANS64.RED.A1T0 RZ, [R0+URZ], RZ ;  /* 0x000000ff00ff79a7 */ /* 0x0003e200081004ff */
[----:B------:R-:W1:Y:S05]  /*a380*/  FENCE.VIEW.ASYNC.T ;  /* 0x00000000000073c6 */ /* 0x000e6a0000000200 */
[----:B------:R-:W-:Y:S05]  /*a390*/  BRA.U UP0, `(.L_x_199) ;  /* 0x0000000100087547 */ /* 0x000fea000b800000 */
[----:B------:R-:W-:Y:S05]  /*a3a0*/  BPT.TRAP 0x1 ;  /* 0x000000040000795c */ /* 0x000fea0000300000 */
[----:B------:R-:W-:Y:S05]  /*a3b0*/  BPT.TRAP 0x1 ;  /* 0x000000040000795c */ /* 0x000fea0000300000 */
.L_x_199:
[----:B------:R-:W-:Y:S01]  /*a3c0*/  ISETP.NE.AND P0, PT, R66, RZ, PT ;  /* 0x000000ff4200720c */ /* 0x000fe20003f05270 */
[----:B------:R-:W-:Y:S01]  /*a3d0*/  VIADD R3, R61, 0x1c0a8 ;  /* 0x0001c0a83d037836 */ /* 0x000fe20000000000 */
[----:B------:R-:W-:-:S04]  /*a3e0*/  ULOP3.LUT UR43, UR43, 0x1, URZ, 0x3c, !UPT ;  /* 0x000000012b2b7892 */ /* 0x000fc8000f8e3cff */
[----:B------:R-:W-:-:S04]  /*a3f0*/  PRMT R3, R62, 0x654, R3 ;  /* 0x000006543e037816 */ /* 0x000fc80000000003 */
[----:B-1----:R1:W-:Y:S02]  /*a400*/  SYNCS.ARRIVE.TRANS64.RED.A1T0 RZ, [R3+URZ], RZ ;  /* 0x000000ff03ff79a7 */ /* 0x0023e400081004ff */
[----:B-1----:R-:W-:Y:S01]  /*a410*/  LOP3.LUT R3, R56, 0x1, RZ, 0x3c, !PT ;  /* 0x0000000138037812 */ /* 0x002fe200078e3cff */
[----:B------:R-:W-:Y:S06]  /*a420*/  @P0 BRA `(.L_x_200) ;  /* 0xffffffe800a00947 */ /* 0x000fec000383ffff */
.L_x_173:
[----:B------:R-:W-:-:S09]  /*a430*/  UISETP.NE.AND UP0, UPT, UR39, URZ, UPT ;  /* 0x000000ff2700728c */ /* 0x000fd2000bf05270 */
[----:B------:R-:W-:Y:S05]  /*a440*/  BRA.U !UP0, `(.L_x_201) ;  /* 0x0000000108047547 */ /* 0x000fea000b800000 */
[----:B------:R-:W-:Y:S05]  /*a450*/  BPT.TRAP 0x1 ;  /* 0x000000040000795c */ /* 0x000fea0000300000 */
.L_x_201:
[----:B---3--:R-:W-:Y:S01]  /*a460*/  IADD3 R33, PT, PT, R61, 0x1c088, RZ ;  /* 0x0001c0883d217810 */ /* 0x008fe20007ffe0ff */
[----:B------:R-:W-:-:S03]  /*a470*/  UISETP.NE.AND UP0, UPT, UR40, URZ, UPT ;  /* 0x000000ff2800728c */ /* 0x000fc6000bf05270 */
[----:B------:R-:W-:-:S04]  /*a480*/  PRMT R4, R62, 0x654, R33 ;  /* 0x000006543e047816 */ /* 0x000fc80000000021 */
[----:B------:R3:W-:Y:S02]  /*a490*/  SYNCS.ARRIVE.TRANS64.RED.A1T0 RZ, [R4+URZ], RZ ;  /* 0x000000ff04ff79a7 */ /* 0x0007e400081004ff */
[----:B------:R-:W-:Y:S05]  /*a4a0*/  BRA.U !UP0, `(.L_x_202) ;  /* 0x0000000108047547 */ /* 0x000fea000b800000 */
[----:B------:R-:W-:Y:S05]  /*a4b0*/  BPT.TRAP 0x1 ;  /* 0x000000040000795c */ /* 0x000fea0000300000 */
.L_x_202:
[----:B---3--:R-:W-:Y:S01]  /*a4c0*/  SHF.L.U32 R4, R3, 0x1f, RZ ;  /* 0x0000001f03047819 */ /* 0x008fe200000006ff */
[----:B------:R-:W-:-:S03]  /*a4d0*/  IMAD.U32 R27, R23, 0x10000, RZ ;  /* 0x00010000171b7824 */ /* 0x000fc600078e00ff */
[----:B------:R-:W3:Y:S02]  /*a4e0*/  SYNCS.PHASECHK.TRANS64.TRYWAIT P0, [R61+URZ+0x1c070], R4 ;  /* 0x01c070043d0075a7 */ /* 0x000ee400080011ff */
[----:B------:R-:W-:Y:S01]  /*a4f0*/  LOP3.LUT R27, R27, 0x600000, RZ, 0xc0, !PT ;  /* 0x006000001b1b7812 */ /* 0x000fe200078ec0ff */
[----:B---3--:R-:W-:Y:S06]  /*a500*/  @!P0 BRA `(.L_x_203) ;  /* 0x00000110003c8947 */ /* 0x008fec0003800000 */
.L_x_434:
[----:B------:R-:W-:Y:S05]  /*a510*/  WARPSYNC.ALL ;  /* 0x0000000000007948 */ /* 0x000fea0003800000 */
[----:B------:R-:W-:Y:S01]  /*a520*/  R2UR UR4, R27 ;  /* 0x000000001b0472ca */ /* 0x000fe200000e0000 */
[----:B------:R-:W-:-:S12]  /*a530*/  UISETP.NE.AND UP0, UPT, UR40, URZ, UPT ;  /* 0x000000ff2800728c */ /* 0x000fd8000bf05270 */
[----:B------:R-:W1:Y:S02]  /*a540*/  LDTM.x2 R24, tmem[UR4] ;  /* 0x00000004001879ee */ /* 0x000e6400080c0000 */
[----:B-1----:R-:W-:Y:S05]  /*a550*/  BRA.U !UP0, `(.L_x_204) ;  /* 0x0000000108047547 */ /* 0x002fea000b800000 */
[----:B------:R-:W-:Y:S05]  /*a560*/  BPT.TRAP 0x1 ;  /* 0x000000040000795c */ /* 0x000fea0000300000 */
.L_x_204:
[----:B------:R1:W-:Y:S01]  /*a570*/  SYNCS.ARRIVE.TRANS64.RED.A1T0 RZ, [R0+URZ], RZ ;  /* 0x000000ff00ff79a7 */ /* 0x0003e200081004ff */
[----:B------:R-:W-:-:S09]  /*a580*/  UISETP.NE.AND UP0, UPT, UR41, URZ, UPT ;  /* 0x000000ff2900728c */ /* 0x000fd2000bf05270 */
[----:B------:R-:W-:Y:S05]  /*a590*/  BRA.U UP0, `(.L_x_205) ;  /* 0x0000000100047547 */ /* 0x000fea000b800000 */
[----:B------:R-:W-:Y:S05]  /*a5a0*/  BPT.TRAP 0x1 ;  /* 0x000000040000795c */ /* 0x000fea0000300000 */
.L_x_205:
[----:B-1----:R-:W-:-:S04]  /*a5b0*/  MOV R0, UR43 ;  /* 0x0000002b00007c02 */ /* 0x002fc80008000f00 */
[----:B------:R-:W-:-:S04]  /*a5c0*/  SHF.L.U32 R0, R0, 0x1f, RZ ;  /* 0x0000001f00007819 */ /* 0x000fc800000006ff */
[----:B------:R-:W1:Y:S02]  /*a5d0*/  SYNCS.PHASECHK.TRANS64.TRYWAIT P0, [R61+URZ+0x1c090], R0 ;  /* 0x01c090003d0075a7 */ /* 0x000e6400080011ff */
[----:B-1----:R-:W-:Y:S05]  /*a5e0*/  @!P0 BRA `(.L_x_206) ;  /* 0x0000011000188947 */ /* 0x002fea0003800000 */
.L_x_435:
[----:B------:R-:W-:-:S09]  /*a5f0*/  UISETP.NE.AND UP0, UPT, UR41, URZ, UPT ;  /* 0x000000ff2900728c */ /* 0x000fd2000bf05270 */
[----:B------:R-:W-:Y:S05]  /*a600*/  BRA.U UP0, `(.L_x_207) ;  /* 0x0000000100047547 */ /* 0x000fea000b800000 */
[----:B------:R-:W-:Y:S05]  /*a610*/  BPT.TRAP 0x1 ;  /* 0x000000040000795c */ /* 0x000fea0000300000 */
.L_x_207:
[----:B------:R-:W-:Y:S01]  /*a620*/  SHF.L.U32 R0, R57, 0x1f, RZ ;  /* 0x0000001f39007819 */ /* 0x000fe200000006ff */
[----:B------:R1:W1:Y:S01]  /*a630*/  MUFU.RCP R3, R24 ;  /* 0x0000001800037308 */ /* 0x0002620000001000 */
[----:B------:R-:W-:Y:S02]  /*a640*/  BSSY B0, `(.L_x_208) ;  /* 0x0000003000007945 */ /* 0x000fe40003800000 */
[----:B------:R-:W5:Y:S02]  /*a650*/  SYNCS.PHASECHK.TRANS64.TRYWAIT P0, [R61+URZ+0x1c0c0], R0 ;  /* 0x01c0c0003d0075a7 */ /* 0x000f6400080011ff */
[----:B-1---5:R-:W-:Y:S05]  /*a660*/  @!P0 BRA `(.L_x_209) ;  /* 0x00000110000c8947 */ /* 0x022fea0003800000 */
.L_x_436:
[----:B------:R-:W-:Y:S05]  /*a670*/  BSYNC B0 ;  /* 0x0000000000007941 */ /* 0x000fea0003800000 */
.L_x_208:
[----:B------:R-:W1:Y:S01]  /*a680*/  LDCU UR4, c[0x0][0x708] ;  /* 0x0000e100ff0477ac */ /* 0x000e620008000800 */
[----:B------:R-:W-:Y:S01]  /*a690*/  FFMA R34, -R24, R3, 1 ;  /* 0x3f80000018227423 */ /* 0x000fe20000000103 */
[----:B------:R-:W2:Y:S03]  /*a6a0*/  LDC R32, c[0x0][0x708] ;  /* 0x0001c200ff207b82 */ /* 0x000ea60000000800 */
[----:B------:R-:W-:Y:S01]  /*a6b0*/  FFMA R34, R3, R34, R3 ;  /* 0x0000002203227223 */ /* 0x000fe20000000003 */
[----:B-1----:R-:W-:-:S03]  /*a6c0*/  MOV R3, UR4 ;  /* 0x0000000400037c02 */ /* 0x002fc60008000f00 */
[----:B------:R-:W-:Y:S01]  /*a6d0*/  FFMA R5, R34, UR4, RZ ;  /* 0x0000000422057c23 */ /* 0x000fe200080000ff */
[----:B------:R-:W1:Y:S03]  /*a6e0*/  FCHK P0, R3, R24 ;  /* 0x0000001803007302 */ /* 0x000e660000000000 */
[----:B------:R-:W-:-:S04]  /*a6f0*/  FFMA R0, -R24, R5, UR4 ;  /* 0x0000000418007e23 */ /* 0x000fc80008000105 */
[----:B------:R-:W-:Y:S01]  /*a700*/  FFMA R34, R34, R0, R5 ;  /* 0x0000000022227223 */ /* 0x000fe20000000005 */
[----:B-1----:R-:W-:Y:S06]  /*a710*/  @!P0 BRA `(.L_x_210) ;  /* 0x0000000000088947 */ /* 0x002fec0003800000 */
[----:B---3--:R-:W-:Y:S02]  /*a720*/  MOV R4, 0xa740 ;  /* 0x0000a74000047802 */ /* 0x008fe40000000f00 */
[----:B--2-4-:R-:W-:Y:S05]  /*a730*/  CALL.REL.NOINC `($__internal_3_$__cuda_sm3x_div_rn_noftz_f32_slowpath) ;  /* 0x0000011c001c7944 */ /* 0x014fea0003c00000 */
.L_x_210:
[----:B------:R-:W-:Y:S01]  /*a740*/  LOP3.LUT R0, R27, 0x100, RZ, 0xfc, !PT ;  /* 0x000001001b007812 */ /* 0x000fe200078efcff */
[----:B------:R-:W-:Y:S05]  /*a750*/  WARPSYNC.ALL ;  /* 0x0000000000007948 */ /* 0x000fea0003800000 */
[----:B------:R-:W-:Y:S01]  /*a760*/  R2UR UR4, R0 ;  /* 0x00000000000472ca */ /* 0x000fe200000e0000 */
[----:B------:R-:W-:Y:S01]  /*a770*/  IMAD.SHL.U32 R26, R23, 0x40, RZ ;  /* 0x00000040171a7824 */ /* 0x000fe200078e00ff */
[----:B------:R-:W1:Y:S04]  /*a780*/  S2R R0, SR_SWINHI ;  /* 0x0000000000007919 */ /* 0x000e680000002f00 */
[----:B------:R-:W-:-:S07]  /*a790*/  LOP3.LUT R26, R26, 0x1fc0, RZ, 0xc0, !PT ;  /* 0x00001fc01a1a7812 */ /* 0x000fce00078ec0ff */
[----:B--23--:R-:W2:Y:S01]  /*a7a0*/  LDTM.x16 R4, tmem[UR4] ;  /* 0x00000004000479ee */ /* 0x00cea20008240000 */
[----:B------:R-:W-:Y:S02]  /*a7b0*/  MOV R30, R61 ;  /* 0x0000003d001e7202 */ /* 0x000fe40000000f00 */
[----:B-1----:R-:W-:Y:S01]  /*a7c0*/  MOV R31, R0 ;  /* 0x00000000001f7202 */ /* 0x002fe20000000f00 */
[----:B--2---:R-:W-:Y:S02]  /*a7d0*/  FMUL2 R28, R34.F32, R10.F32x2.HI_LO ;  /* 0x0000000a221c724a */ /* 0x004fe40000040000 */
[----:B------:R-:W-:-:S04]  /*a7e0*/  IMAD.WIDE.U32 R10, R26, 0x2, R30 ;  /* 0x000000021a0a7825 */ /* 0x000fc800078e001e */
[C---:B------:R-:W-:Y:S02]  /*a7f0*/  FMUL2 R20, R34.reuse.F32, R8.F32x2.HI_LO ;  /* 0x000000082214724a */ /* 0x040fe40000040000 */
[----:B------:R-:W-:Y:S01]  /*a800*/  FMUL2 R4, R34.F32, R4.F32x2.HI_LO ;  /* 0x000000042204724a */ /* 0x000fe20000040000 */
[----:B------:R-:W-:Y:S01]  /*a810*/  IADD3 R0, P1, PT, R10, 0x14000, RZ ;  /* 0x000140000a007810 */ /* 0x000fe20007f3e0ff */
[----:B------:R-:W-:Y:S01]  /*a820*/  FMUL2 R6, R34.F32, R6.F32x2.HI_LO ;  /* 0x000000062206724a */ /* 0x000fe20000040000 */
[----:B------:R-:W-:Y:S01]  /*a830*/  IADD3 R3, P0, PT, R10, 0x14010, RZ ;  /* 0x000140100a037810 */ /* 0x000fe20007f1e0ff */
[C---:B------:R-:W-:Y:S01]  /*a840*/  FMUL2 R12, R34.reuse.F32, R12.F32x2.HI_LO ;  /* 0x0000000c220c724a */ /* 0x040fe20000040000 */
[----:B------:R-:W-:Y:S01]  /*a850*/  F2FP.F16.F32.PACK_AB R10, R21, R20 ;  /* 0x00000014150a723e */ /* 0x000fe200000000ff */
[--C-:B------:R-:W-:Y:S01]  /*a860*/  IMAD.X R31, RZ, RZ, R11.reuse, P1 ;  /* 0x000000ffff1f7224 */ /* 0x100fe200008e060b */
[----:B------:R-:W-:Y:S01]  /*a870*/  F2FP.F16.F32.PACK_AB R8, R5, R4 ;  /* 0x000000040508723e */ /* 0x000fe200000000ff */
[----:B------:R-:W-:Y:S01]  /*a880*/  IMAD.X R21, RZ, RZ, R11, P0 ;  /* 0x000000ffff157224 */ /* 0x000fe200000e060b */
[----:B------:R-:W-:Y:S01]  /*a890*/  F2FP.F16.F32.PACK_AB R9, R7, R6 ;  /* 0x000000060709723e */ /* 0x000fe200000000ff */
[----:B------:R-:W-:Y:S01]  /*a8a0*/  FMUL2 R14, R34.F32, R14.F32x2.HI_LO ;  /* 0x0000000e220e724a */ /* 0x000fe20000040000 */
[----:B------:R-:W-:Y:S01]  /*a8b0*/  SHF.R.U64 R7, R0, 0x3, R31 ;  /* 0x0000000300077819 */ /* 0x000fe2000000121f */
[C---:B------:R-:W-:Y:S01]  /*a8c0*/  FMUL2 R16, R34.reuse.F32, R16.F32x2.HI_LO ;  /* 0x000000102210724a */ /* 0x040fe20000040000 */
[----:B------:R-:W-:Y:S01]  /*a8d0*/  F2FP.F16.F32.PACK_AB R4, R13, R12 ;  /* 0x0000000c0d04723e */ /* 0x000fe200000000ff */
[----:B------:R-:W-:Y:S01]  /*a8e0*/  FMUL2 R18, R34.F32, R18.F32x2.HI_LO ;  /* 0x000000122212724a */ /* 0x000fe20000040000 */
[----:B------:R-:W-:-:S02]  /*a8f0*/  SHF.R.U64 R12, R3, 0x3, R21 ;  /* 0x00000003030c7819 */ /* 0x000fc40000001215 */
[----:B------:R-:W-:Y:S02]  /*a900*/  F2FP.F16.F32.PACK_AB R11, R29, R28 ;  /* 0x0000001c1d0b723e */ /* 0x000fe400000000ff */
[----:B------:R-:W-:Y:S02]  /*a910*/  LOP3.LUT R30, R0, 0x70, R7, 0x78, !PT ;  /* 0x00000070001e7812 */ /* 0x000fe400078e7807 */
[----:B------:R-:W-:Y:S02]  /*a920*/  F2FP.F16.F32.PACK_AB R5, R15, R14 ;  /* 0x0000000e0f05723e */ /* 0x000fe400000000ff */
[----:B------:R-:W-:Y:S01]  /*a930*/  F2FP.F16.F32.PACK_AB R6, R17, R16 ;  /* 0x000000101106723e */ /* 0x000fe200000000ff */
[----:B------:R1:W-:Y:S01]  /*a940*/  ST.E.128 desc[UR44][R30.64], R8 ;  /* 0x000000081e007985 */ /* 0x0003e2000c101d2c */
[----:B------:R-:W-:Y:S02]  /*a950*/  LOP3.LUT R20, R3, 0x70, R12, 0x78, !PT ;  /* 0x0000007003147812 */ /* 0x000fe400078e780c */
[----:B------:R-:W-:-:S02]  /*a960*/  F2FP.F16.F32.PACK_AB R7, R19, R18 ;  /* 0x000000121307723e */ /* 0x000fc400000000ff */
[----:B------:R-:W-:Y:S02]  /*a970*/  SHF.R.U32.HI R29, RZ, 0x5, R23 ;  /* 0x00000005ff1d7819 */ /* 0x000fe40000011617 */
[----:B------:R-:W-:Y:S01]  /*a980*/  SHF.R.U32.HI R28, RZ, 0x15, R27 ;  /* 0x00000015ff1c7819 */ /* 0x000fe2000001161b */
[----:B------:R1:W-:Y:S01]  /*a990*/  ST.E.128 desc[UR44][R20.64], R4 ;  /* 0x0000000414007985 */ /* 0x0003e2000c101d2c */
[----:B------:R-:W-:-:S04]  /*a9a0*/  LOP3.LUT R29, R29, 0x3, RZ, 0xc0, !PT ;  /* 0x000000031d1d7812 */ /* 0x000fc800078ec0ff */
[----:B------:R-:W-:-:S13]  /*a9b0*/  ISETP.NE.AND P0, PT, R29, R28, PT ;  /* 0x0000001c1d00720c */ /* 0x000fda0003f05270 */
[----:B------:R-:W-:Y:S05]  /*a9c0*/  @!P0 BRA `(.L_x_211) ;  /* 0x0000000000408947 */ /* 0x000fea0003800000 */
[----:B------:R-:W-:Y:S01]  /*a9d0*/  MOV R14, 0x8 ;  /* 0x00000008000e7802 */ /* 0x000fe20000000f00 */
[----:B------:R-:W2:Y:S01]  /*a9e0*/  LDCU.64 UR6, c[0x4][0xb0] ;  /* 0x01001600ff0677ac */ /* 0x000ea20008000a00 */
[----:B------:R-:W-:Y:S02]  /*a9f0*/  HFMA2 R12, -RZ, RZ, 0, 5.9604644775390625e-08 ;  /* 0x00000001ff0c7431 */ /* 0x000fe400000001ff */
[----:B-1----:R-:W-:Y:S01]  /*aa00*/  IMAD.MOV.U32 R8, RZ, RZ, 0x192 ;  /* 0x00000192ff087424 */ /* 0x002fe200078e00ff */
[----:B------:R-:W1:Y:S01]  /*aa10*/  LDCU.64 UR4, c[0x4][0xb8] ;  /* 0x01001700ff0477ac */ /* 0x000e620008000a00 */
[----:B------:R-:W3:Y:S01]  /*aa20*/  LDC.64 R14, c[0x4][R14] ;  /* 0x010000000e0e7b82 */ /* 0x000ee20000000a00 */
[----:B------:R-:W-:Y:S01]  /*aa30*/  IMAD.MOV.U32 R13, RZ, RZ, RZ ;  /* 0x000000ffff0d7224 */ /* 0x000fe200078e00ff */
[----:B------:R-:W5:Y:S01]  /*aa40*/  LDCU.64 UR8, c[0x4][0x40] ;  /* 0x01000800ff0877ac */ /* 0x000f620008000a00 */
[----:B--2---:R-:W-:Y:S01]  /*aa50*/  IMAD.U32 R4, RZ, RZ, UR6 ;  /* 0x00000006ff047e24 */ /* 0x004fe2000f8e00ff */
[----:B------:R-:W-:Y:S01]  /*aa60*/  MOV R5, UR7 ;  /* 0x0000000700057c02 */ /* 0x000fe20008000f00 */
[----:B-1----:R-:W-:Y:S01]  /*aa70*/  IMAD.U32 R6, RZ, RZ, UR4 ;  /* 0x00000004ff067e24 */ /* 0x002fe2000f8e00ff */
[----:B------:R-:W-:Y:S01]  /*aa80*/  MOV R7, UR5 ;  /* 0x0000000500077c02 */ /* 0x000fe20008000f00 */
[----:B-----5:R-:W-:Y:S01]  /*aa90*/  IMAD.U32 R10, RZ, RZ, UR8 ;  /* 0x00000008ff0a7e24 */ /* 0x020fe2000f8e00ff */
[----:B------:R-:W-:-:S02]  /*aaa0*/  MOV R11, UR9 ;  /* 0x00000009000b7c02 */ /* 0x000fc40008000f00 */
[----:B------:R-:W-:-:S07]  /*aab0*/  LEPC R20, `(.L_x_211) ;  /* 0x000000001014794e */ /* 0x000fce0000000000 */
[----:B---34-:R-:W-:Y:S05]  /*aac0*/  CALL.ABS.NOINC R14 ;  /* 0x000000000e007343 */ /* 0x018fea0003c00000 */
.L_x_211:
[----:B------:R-:W-:Y:S01]  /*aad0*/  LOP3.LUT R0, R27, 0x110, RZ, 0xfc, !PT ;  /* 0x000001101b007812 */ /* 0x000fe200078efcff */
[----:B------:R-:W-:Y:S05]  /*aae0*/  WARPSYNC.ALL ;  /* 0x0000000000007948 */ /* 0x000fea0003800000 */
[----:B------:R-:W-:Y:S02]  /*aaf0*/  R2UR UR4, R0 ;  /* 0x00000000000472ca */ /* 0x000fe400000e0000 */
[----:B------:R-:W2:Y:S11]  /*ab00*/  S2R R0, SR_SWINHI ;  /* 0x0000000000007919 */ /* 0x000eb60000002f00 */
[----:B-1----:R-:W1:Y:S01]  /*ab10*/  LDTM.x16 R4, tmem[UR4] ;  /* 0x00000004000479ee */ /* 0x002e620008240000 */
[----:B------:R-:W-:-:S02]  /*ab20*/  MOV R36, R61 ;  /* 0x0000003d00247202 */ /* 0x000fc40000000f00 */
[----:B--2---:R-:W-:Y:S01]  /*ab30*/  MOV R37, R0 ;  /* 0x0000000000257202 */ /* 0x004fe20000000f00 */
[----:B-1----:R-:W-:Y:S02]  /*ab40*/  FMUL2 R6, R34.F32, R6.F32x2.HI_LO ;  /* 0x000000062206724a */ /* 0x002fe40000040000 */
[----:B------:R-:W-:-:S04]  /*ab50*/  IMAD.WIDE.U32 R36, R26, 0x2, R36 ;  /* 0x000000021a247825 */ /* 0x000fc800078e0024 */
[C---:B------:R-:W-:Y:S02]  /*ab60*/  FMUL2 R20, R34.reuse.F32, R8.F32x2.HI_LO ;  /* 0x000000082214724a */ /* 0x040fe40000040000 */
[C---:B------:R-:W-:Y:S01]  /*ab70*/  FMUL2 R4, R34.reuse.F32, R4.F32x2.HI_LO ;  /* 0x000000042204724a */ /* 0x040fe20000040000 */
[----:B------:R-:W-:Y:S01]  /*ab80*/  F2FP.F16.F32.PACK_AB R9, R7, R6 ;  /* 0x000000060709723e */ /* 0x000fe200000000ff */
[----:B------:R-:W-:Y:S01]  /*ab90*/  FMUL2 R30, R34.F32, R10.F32x2.HI_LO ;  /* 0x0000000a221e724a */ /* 0x000fe20000040000 */
[----:B------:R-:W-:Y:S01]  /*aba0*/  IADD3 R0, P1, PT, R36, 0x14030, RZ ;  /* 0x0001403024007810 */ /* 0x000fe20007f3e0ff */
[----:B------:R-:W-:Y:S01]  /*abb0*/  FMUL2 R12, R34.F32, R12.F32x2.HI_LO ;  /* 0x0000000c220c724a */ /* 0x000fe20000040000 */
[----:B------:R-:W-:Y:S01]  /*abc0*/  IADD3 R3, P0, PT, R36, 0x14020, RZ ;  /* 0x0001402024037810 */ /* 0x000fe20007f1e0ff */
[----:B------:R-:W-:Y:S01]  /*abd0*/  FMUL2 R14, R34.F32, R14.F32x2.HI_LO ;  /* 0x0000000e220e724a */ /* 0x000fe20000040000 */
[----:B------:R-:W-:Y:S01]  /*abe0*/  F2FP.F16.F32.PACK_AB R8, R5, R4 ;  /* 0x000000040508723e */ /* 0x000fe200000000ff */
[----:B------:R-:W-:-:S02]  /*abf0*/  IMAD.X R39, RZ, RZ, R37, P1 ;  /* 0x000000ffff277224 */ /* 0x000fc400008e0625 */
[C---:B------:R-:W-:Y:S02]  /*ac00*/  FMUL2 R16, R34.reuse.F32, R16.F32x2.HI_LO ;  /* 0x000000102210724a */ /* 0x040fe40000040000 */
[----:B------:R-:W-:Y:S02]  /*ac10*/  IMAD.X R37, RZ, RZ, R37, P0 ;  /* 0x000000ffff257224 */ /* 0x000fe400000e0625 */
[----:B------:R-:W-:Y:S01]  /*ac20*/  FMUL2 R18, R34.F32, R18.F32x2.HI_LO ;  /* 0x000000122212724a */ /* 0x000fe20000040000 */
[----:B------:R-:W-:Y:S02]  /*ac30*/  F2FP.F16.F32.PACK_AB R10, R21, R20 ;  /* 0x00000014150a723e */ /* 0x000fe400000000ff */
[----:B------:R-:W-:Y:S02]  /*ac40*/  SHF.R.U64 R7, R0, 0x3, R39 ;  /* 0x0000000300077819 */ /* 0x000fe40000001227 */
[----:B------:R-:W-:Y:S02]  /*ac50*/  SHF.R.U64 R6, R3, 0x3, R37 ;  /* 0x0000000303067819 */ /* 0x000fe40000001225 */
[----:B------:R-:W-:-:S02]  /*ac60*/  F2FP.F16.F32.PACK_AB R11, R31, R30 ;  /* 0x0000001e1f0b723e */ /* 0x000fc400000000ff */
[----:B------:R-:W-:Y:S02]  /*ac70*/  LOP3.LUT R36, R3, 0x70, R6, 0x78, !PT ;  /* 0x0000007003247812 */ /* 0x000fe400078e7806 */
[----:B------:R-:W-:Y:S02]  /*ac80*/  LOP3.LUT R38, R0, 0x70, R7, 0x78, !PT ;  /* 0x0000007000267812 */ /* 0x000fe400078e7807 */
[----:B------:R-:W-:Y:S01]  /*ac90*/  F2FP.F16.F32.PACK_AB R4, R13, R12 ;  /* 0x0000000c0d04723e */ /* 0x000fe200000000ff */
[----:B------:R1:W-:Y:S01]  /*aca0*/  ST.E.128 desc[UR44][R36.64], R8 ;  /* 0x0000000824007985 */ /* 0x0003e2000c101d2c */
[----:B------:R-:W-:Y:S02]  /*acb0*/  F2FP.F16.F32.PACK_AB R5, R15, R14 ;  /* 0x0000000e0f05723e */ /* 0x000fe400000000ff */
[----:B------:R-:W-:Y:S02]  /*acc0*/  F2FP.F16.F32.PACK_AB R6, R17, R16 ;  /* 0x000000101106723e */ /* 0x000fe400000000ff */
[----:B------:R-:W-:-:S02]  /*acd0*/  F2FP.F16.F32.PACK_AB R7, R19, R18 ;  /* 0x000000121307723e */ /* 0x000fc400000000ff */
[----:B------:R-:W-:-:S03]  /*ace0*/  ISETP.NE.AND P0, PT, R29, R28, PT ;  /* 0x0000001c1d00720c */ /* 0x000fc60003f05270 */
[----:B------:R1:W-:Y:S10]  /*acf0*/  ST.E.128 desc[UR44][R38.64], R4 ;  /* 0x0000000426007985 */ /* 0x0003f4000c101d2c */
        /* <DEDUP_REMOVED lines=17> */
.L_x_212:
        /* <DEDUP_REMOVED lines=52> */
.L_x_213:
[----:B------:R-:W-:Y:S01]  /*b150*/  LOP3.LUT R0, R27, 0x130, RZ, 0xfc, !PT ;  /* 0x000001301b007812 */ /* 0x000fe200078efcff */
[----:B------:R-:W-:Y:S05]  /*b160*/  WARPSYNC.ALL ;  /* 0x0000000000007948 */ /* 0x000fea0003800000 */
[----:B------:R-:W-:Y:S02]  /*b170*/  R2UR UR4, R0 ;  /* 0x00000000000472ca */ /* 0x000fe400000e0000 */
[----:B------:R-:W2:Y:S11]  /*b180*/  S2R R0, SR_SWINHI ;  /* 0x0000000000007919 */ /* 0x000eb60000002f00 */
[----:B-1----:R-:W1:Y:S01]  /*b190*/  LDTM.x16 R4, tmem[UR4] ;  /* 0x00000004000479ee */ /* 0x002e620008240000 */
[----:B------:R-:W3:Y:S02]  /*b1a0*/  LDCU.64 UR4, c[0x0][0x880] ;  /* 0x00011000ff0477ac */ /* 0x000ee40008000a00 */
[----:B---3--:R-:W-:Y:S01]  /*b1b0*/  UISETP.NE.U32.AND UP0, UPT, UR4, URZ, UPT ;  /* 0x000000ff0400728c */ /* 0x008fe2000bf05070 */
[----:B------:R-:W-:-:S02]  /*b1c0*/  MOV R36, R61 ;  /* 0x0000003d00247202 */ /* 0x000fc40000000f00 */
[----:B--2---:R-:W-:Y:S01]  /*b1d0*/  MOV R37, R0 ;  /* 0x0000000000257202 */ /* 0x004fe20000000f00 */
[----:B------:R-:W-:Y:S01]  /*b1e0*/  UISETP.NE.AND.EX UP0, UPT, UR5, URZ, UPT, UP0 ;  /* 0x000000ff0500728c */ /* 0x000fe2000bf05300 */
        /* <DEDUP_REMOVED lines=25> */
[----:B------:R-:W-:-:S05]  /*b380*/  F2FP.F16.F32.PACK_AB R7, R19, R18 ;  /* 0x000000121307723e */ /* 0x000fca00000000ff */
[----:B------:R1:W-:Y:S01]  /*b390*/  ST.E.128 desc[UR44][R34.64], R4 ;  /* 0x0000000422007985 */ /* 0x0003e2000c101d2c */
[----:B------:R-:W-:Y:S01]  /*b3a0*/  @!PT LDS RZ, [RZ] ;  /* 0x00000000fffff984 */ /* 0x000fe20000000800 */
[----:B------:R-:W-:Y:S01]  /*b3b0*/  @!PT LDS RZ, [RZ] ;  /* 0x00000000fffff984 */ /* 0x000fe20000000800 */
[----:B------:R-:W-:Y:S01]  /*b3c0*/  @!PT LDS RZ, [RZ] ;  /* 0x00000000fffff984 */ /* 0x000fe20000000800 */
[----:B------:R-:W-:Y:S01]  /*b3d0*/  @!PT LDS RZ, [RZ] ;  /* 0x00000000fffff984 */ /* 0x000fe20000000800 */
[----:B------:R2:W-:Y:S06]  /*b3e0*/  MEMBAR.ALL.CTA ;  /* 0x0000000000007992 */ /* 0x0005ec0000008000 */
[----:B--2---:R-:W2:Y:S01]  /*b3f0*/  FENCE.VIEW.ASYNC.S ;  /* 0x00000000000073c6 */ /* 0x004ea20000000000 */
[----:B------:R-:W-:Y:S05]  /*b400*/  BRA.U !UP0, `(.L_x_214) ;  /* 0x0000000508347547 */ /* 0x000fea000b800000 */
[C---:B------:R-:W-:Y:S01]  /*b410*/  FSETP.GEU.AND P0, PT, R24.reuse, 1.175494350822287508e-38, PT ;  /* 0x008000001800780b */ /* 0x040fe20003f0e000 */
[----:B-1----:R-:W1:Y:S01]  /*b420*/  LDC R4, c[0x0][0x904] ;  /* 0x00024100ff047b82 */ /* 0x002e620000000800 */
[----:B------:R-:W-:Y:S01]  /*b430*/  MOV R3, 0x3e055027 ;  /* 0x3e05502700037802 */ /* 0x000fe20000000f00 */
[----:B------:R-:W3:Y:S01]  /*b440*/  LDCU.64 UR4, c[0x0][0x908] ;  /* 0x00012100ff0477ac */ /* 0x000ee20008000a00 */
[----:B------:R-:W-:Y:S01]  /*b450*/  FSEL R8, RZ, -23, P0 ;  /* 0xc1b80000ff087808 */ /* 0x000fe20000000000 */
[----:B------:R-:W-:Y:S08]  /*b460*/  BSSY.RECONVERGENT B0, `(.L_x_214) ;  /* 0x0000047000007945 */ /* 0x000ff00003800200 */
[----:B------:R-:W-:-:S05]  /*b470*/  @!P0 FMUL R24, R24, 8388608 ;  /* 0x4b00000018188820 */ /* 0x000fca0000400000 */
[C---:B------:R-:W-:Y:S02]  /*b480*/  IADD3 R5, PT, PT, R24.reuse, -0x3f2aaaab, RZ ;  /* 0xc0d5555518057810 */ /* 0x040fe40007ffe0ff */
[----:B------:R-:W-:Y:S01]  /*b490*/  ISETP.GT.U32.AND P1, PT, R24, 0x7f7fffff, PT ;  /* 0x7f7fffff1800780c */ /* 0x000fe20003f24070 */
[----:B---3--:R-:W-:Y:S01]  /*b4a0*/  IMAD.HI.U32 R0, R59, UR4, RZ ;  /* 0x000000043b007c27 */ /* 0x008fe2000f8e00ff */
[----:B------:R-:W-:Y:S01]  /*b4b0*/  LOP3.LUT R5, R5, 0xff800000, RZ, 0xc0, !PT ;  /* 0xff80000005057812 */ /* 0x000fe200078ec0ff */
[----:B------:R-:W3:Y:S01]  /*b4c0*/  LDCU UR4, c[0x0][0x380] ;  /* 0x00007000ff0477ac */ /* 0x000ee20008000800 */
[----:B-1----:R-:W-:Y:S02]  /*b4d0*/  ISETP.NE.AND P0, PT, R4, 0x1, PT ;  /* 0x000000010400780c */ /* 0x002fe40003f05270 */
[-C--:B------:R-:W-:Y:S02]  /*b4e0*/  IADD3 R6, PT, PT, R24, -R5.reuse, RZ ;  /* 0x8000000518067210 */ /* 0x080fe40007ffe0ff */
[----:B------:R-:W-:Y:S01]  /*b4f0*/  SHF.R.U32.HI R0, RZ, UR5, R0 ;  /* 0x00000005ff007c19 */ /* 0x000fe20008011600 */
[----:B------:R-:W1:Y:S01]  /*b500*/  LDCU UR5, c[0x0][0x700] ;  /* 0x0000e000ff0577ac */ /* 0x000e620008000800 */
[----:B------:R-:W-:Y:S01]  /*b510*/  I2FP.F32.S32 R5, R5 ;  /* 0x0000000500057245 */ /* 0x000fe20000201400 */
[----:B------:R-:W-:Y:S01]  /*b520*/  FADD R6, R6, -1 ;  /* 0xbf80000006067421 */ /* 0x000fe20000000000 */
[----:B------:R-:W-:-:S03]  /*b530*/  SEL R0, R59, R0, !P0 ;  /* 0x000000003b007207 */ /* 0x000fc60004000000 */
[----:B------:R-:W-:Y:S01]  /*b540*/  FFMA R3, R6, -R3, 0.14084610342979431152 ;  /* 0x3e1039f606037423 */ /* 0x000fe20000000803 */
[----:B------:R-:W-:Y:S01]  /*b550*/  IADD3 R0, PT, PT, -R0, RZ, RZ ;  /* 0x000000ff00007210 */ /* 0x000fe20007ffe1ff */
[----:B------:R-:W-:Y:S02]  /*b560*/  FFMA R5, R5, 1.1920928955078125e-07, R8 ;  /* 0x3400000005057823 */ /* 0x000fe40000000008 */
[----:B------:R-:W-:Y:S02]  /*b570*/  FFMA R3, R6, R3, -0.12148627638816833496 ;  /* 0xbdf8cdcc06037423 */ /* 0x000fe40000000003 */
[----:B------:R-:W-:Y:S02]  /*b580*/  IMAD R7, R4, R0, R59 ;  /* 0x0000000004077224 */ /* 0x000fe400078e023b */
[----:B------:R-:W-:-:S04]  /*b590*/  FFMA R3, R6, R3, 0.13980610668659210205 ;  /* 0x3e0f295506037423 */ /* 0x000fc80000000003 */
[----:B------:R-:W-:-:S04]  /*b5a0*/  FFMA R3, R6, R3, -0.16684235632419586182 ;  /* 0xbe2ad8b906037423 */ /* 0x000fc80000000003 */
[----:B------:R-:W-:-:S04]  /*b5b0*/  FFMA R3, R6, R3, 0.20012299716472625732 ;  /* 0x3e4ced0b06037423 */ /* 0x000fc80000000003 */
[----:B------:R-:W-:-:S04]  /*b5c0*/  FFMA R3, R6, R3, -0.24999669194221496582 ;  /* 0xbe7fff2206037423 */ /* 0x000fc80000000003 */
[----:B------:R-:W-:-:S04]  /*b5d0*/  FFMA R3, R6, R3, 0.33333182334899902344 ;  /* 0x3eaaaa7806037423 */ /* 0x000fc80000000003 */
[----:B------:R-:W-:-:S04]  /*b5e0*/  FFMA R3, R6, R3, -0.5 ;  /* 0xbf00000006037423 */ /* 0x000fc80000000003 */
[----:B------:R-:W-:-:S04]  /*b5f0*/  FMUL R3, R6, R3 ;  /* 0x0000000306037220 */ /* 0x000fc80000400000 */
[----:B------:R-:W-:Y:S01]  /*b600*/  FFMA R6, R6, R3, R6 ;  /* 0x0000000306067223 */ /* 0x000fe20000000006 */
[----:B------:R-:W-:-:S03]  /*b610*/  MOV R3, 0x7f800000 ;  /* 0x7f80000000037802 */ /* 0x000fc60000000f00 */
[----:B------:R-:W-:Y:S02]  /*b620*/  FFMA R5, R5, 0.69314718246459960938, R6 ;  /* 0x3f31721805057823 */ /* 0x000fe40000000006 */
[C---:B------:R-:W-:Y:S01]  /*b630*/  @P1 FFMA R5, R24.reuse, R3, +INF ;  /* 0x7f80000018051423 */ /* 0x040fe20000000003 */
[----:B------:R-:W-:Y:S02]  /*b640*/  LEA R3, R7, R58, 0x8 ;  /* 0x0000003a07037211 */ /* 0x000fe400078e40ff */
[----:B------:R-:W-:Y:S02]  /*b650*/  FSETP.NEU.AND P1, PT, R24, RZ, PT ;  /* 0x000000ff1800720b */ /* 0x000fe40003f2d000 */
[----:B---3--:R-:W-:Y:S02]  /*b660*/  ISETP.GE.AND P0, PT, R3, UR4, PT ;  /* 0x0000000403007c0c */ /* 0x008fe4000bf06270 */
[----:B------:R-:W-:-:S05]  /*b670*/  FSEL R0, R5, -INF , P1 ;  /* 0xff80000005007808 */ /* 0x000fca0000800000 */
[----:B-1----:R-:W-:-:S06]  /*b680*/  FFMA R25, R25, UR5, R0 ;  /* 0x0000000519197c23 */ /* 0x002fcc0008000000 */
[----:B------:R-:W-:Y:S05]  /*b690*/  @P0 BRA `(.L_x_215) ;  /* 0x00000000008c0947 */ /* 0x000fea0003800000 */
[----:B------:R-:W1:Y:S01]  /*b6a0*/  LDC R7, c[0x0][0x38c] ;  /* 0x0000e300ff077b82 */ /* 0x000e620000000800 */
[----:B------:R-:W3:Y:S01]  /*b6b0*/  LDCU UR6, c[0x0][0x890] ;  /* 0x00011200ff0677ac */ /* 0x000ee20008000800 */
[----:B------:R-:W5:Y:S01]  /*b6c0*/  LDCU.64 UR4, c[0x0][0x888] ;  /* 0x00011100ff0477ac */ /* 0x000f620008000a00 */
[----:B---3--:R-:W-:Y:S01]  /*b6d0*/  IMAD R3, R22, UR6, R3 ;  /* 0x0000000616037c24 */ /* 0x008fe2000f8e0203 */
[----:B-1----:R-:W-:-:S04]  /*b6e0*/  IABS R5, R7 ;  /* 0x0000000700057213 */ /* 0x002fc80000000000 */
[----:B------:R-:W1:Y:S08]  /*b6f0*/  I2F.RP R10, R5 ;  /* 0x00000005000a7306 */ /* 0x000e700000209400 */
[----:B-1----:R-:W1:Y:S02]  /*b700*/  MUFU.RCP R8, R10 ;  /* 0x0000000a00087308 */ /* 0x002e640000001000 */
[----:B-1----:R-:W-:-:S06]  /*b710*/  IADD3 R8, PT, PT, R8, 0xffffffe, RZ ;  /* 0x0ffffffe08087810 */ /* 0x002fcc0007ffe0ff */
[----:B------:R1:W3:Y:S02]  /*b720*/  F2I.FTZ.U32.TRUNC.NTZ R9, R8 ;  /* 0x0000000800097305 */ /* 0x0002e4000021f000 */
[----:B-1----:R-:W-:Y:S02]  /*b730*/  HFMA2 R8, -RZ, RZ, 0, 0 ;  /* 0x00000000ff087431 */ /* 0x002fe400000001ff */
[----:B---3--:R-:W-:-:S04]  /*b740*/  IMAD.MOV R0, RZ, RZ, -R9 ;  /* 0x000000ffff007224 */ /* 0x008fc800078e0a09 */
[----:B------:R-:W-:Y:S01]  /*b750*/  IMAD R4, R0, R5, RZ ;  /* 0x0000000500047224 */ /* 0x000fe200078e02ff */
[----:B------:R-:W-:-:S03]  /*b760*/  IABS R0, R2 ;  /* 0x0000000200007213 */ /* 0x000fc60000000000 */
[----:B------:R-:W-:-:S04]  /*b770*/  IMAD.HI.U32 R9, R9, R4, R8 ;  /* 0x0000000409097227 */ /* 0x000fc800078e0008 */
[----:B------:R-:W-:-:S04]  /*b780*/  IMAD.MOV.U32 R6, RZ, RZ, R0 ;  /* 0x000000ffff067224 */ /* 0x000fc800078e0000 */
[----:B------:R-:W-:Y:S02]  /*b790*/  IMAD.HI.U32 R4, R9, R6, RZ ;  /* 0x0000000609047227 */ /* 0x000fe400078e00ff */
[----:B------:R-:W1:Y:S03]  /*b7a0*/  LDC.64 R8, c[0x0][0x880] ;  /* 0x00022000ff087b82 */ /* 0x000e660000000a00 */
[----:B------:R-:W-:-:S05]  /*b7b0*/  IADD3 R0, PT, PT, -R4, RZ, RZ ;  /* 0x000000ff04007210 */ /* 0x000fca0007ffe1ff */
[----:B------:R-:W-:-:S05]  /*b7c0*/  IMAD R0, R5, R0, R6 ;  /* 0x0000000005007224 */ /* 0x000fca00078e0206 */
[----:B------:R-:W-:-:S13]  /*b7d0*/  ISETP.GT.U32.AND P0, PT, R5, R0, PT ;  /* 0x000000000500720c */ /* 0x000fda0003f04070 */
[----:B------:R-:W-:Y:S01]  /*b7e0*/  @!P0 IMAD.IADD R0, R0, 0x1, -R5 ;  /* 0x0000000100008824 */ /* 0x000fe200078e0a05 */
[----:B------:R-:W-:Y:S02]  /*b7f0*/  @!P0 IADD3 R4, PT, PT, R4, 0x1, RZ ;  /* 0x0000000104048810 */ /* 0x000fe40007ffe0ff */
[----:B------:R-:W-:Y:S02]  /*b800*/  ISETP.NE.AND P0, PT, R7, RZ, PT ;  /* 0x000000ff0700720c */ /* 0x000fe40003f05270 */
[----:B------:R-:W-:Y:S02]  /*b810*/  ISETP.GE.U32.AND P2, PT, R0, R5, PT ;  /* 0x000000050000720c */ /* 0x000fe40003f46070 */
[----:B------:R-:W-:-:S04]  /*b820*/  LOP3.LUT R0, R2, R7, RZ, 0x3c, !PT ;  /* 0x0000000702007212 */ /* 0x000fc800078e3cff */
[----:B------:R-:W-:-:S07]  /*b830*/  ISETP.GE.AND P1, PT, R0, RZ, PT ;  /* 0x000000ff0000720c */ /* 0x000fce0003f26270 */
[----:B------:R-:W-:-:S06]  /*b840*/  @P2 VIADD R4, R4, 0x1 ;  /* 0x0000000104042836 */ /* 0x000fcc0000000000 */
[----:B------:R-:W-:Y:S02]  /*b850*/  @!P1 IADD3 R4, PT, PT, -R4, RZ, RZ ;  /* 0x000000ff04049210 */ /* 0x000fe40007ffe1ff */
[----:B------:R-:W-:-:S04]  /*b860*/  @!P0 LOP3.LUT R4, RZ, R7, RZ, 0x33, !PT ;  /* 0x00000007ff048212 */ /* 0x000fc800078e33ff */
[C---:B------:R-:W-:Y:S01]  /*b870*/  IADD3 R0, PT, PT, -R4.reuse, RZ, RZ ;  /* 0x000000ff04007210 */ /* 0x040fe20007ffe1ff */
[----:B-----5:R-:W-:-:S04]  /*b880*/  IMAD R3, R4, UR5, R3 ;  /* 0x0000000504037c24 */ /* 0x020fc8000f8e0203 */
[----:B------:R-:W-:-:S04]  /*b890*/  IMAD R0, R7, R0, R2 ;  /* 0x0000000007007224 */ /* 0x000fc800078e0202 */
[----:B------:R-:W-:-:S04]  /*b8a0*/  IMAD R3, R0, UR4, R3 ;  /* 0x0000000400037c24 */ /* 0x000fc8000f8e0203 */
[----:B-1----:R-:W-:-:S05]  /*b8b0*/  IMAD.WIDE R8, R3, 0x4, R8 ;  /* 0x0000000403087825 */ /* 0x002fca00078e0208 */
[----:B------:R1:W-:Y:S02]  /*b8c0*/  STG.E desc[UR44][R8.64], R25 ;  /* 0x0000001908007986 */ /* 0x0003e4000c10192c */
.L_x_215:
[----:B------:R-:W-:Y:S05]  /*b8d0*/  BSYNC.RECONVERGENT B0 ;  /* 0x0000000000007941 */ /* 0x000fea0003800200 */
.L_x_214:
[----:B------:R-:W-:Y:S01]  /*b8e0*/  UISETP.NE.AND UP0, UPT, UR41, URZ, UPT ;  /* 0x000000ff2900728c */ /* 0x000fe2000bf05270 */
[----:B------:R-:W-:-:S08]  /*b8f0*/  NOP ;  /* 0x0000000000007918 */ /* 0x000fd00000000000 */
[----:B------:R-:W-:Y:S05]  /*b900*/  BRA.U UP0, `(.L_x_216) ;  /* 0x0000000100087547 */ /* 0x000fea000b800000 */
[----:B------:R-:W-:Y:S05]  /*b910*/  BPT.TRAP 0x1 ;  /* 0x000000040000795c */ /* 0x000fea0000300000 */
[----:B------:R-:W-:Y:S05]  /*b920*/  BPT.TRAP 0x1 ;  /* 0x000000040000795c */ /* 0x000fea0000300000 */
.L_x_216:
[----:B------:R-:W-:Y:S01]  /*b930*/  IADD3 R3, PT, PT, R61, 0x1c0a0, RZ ;  /* 0x0001c0a03d037810 */ /* 0x000fe20007ffe0ff */
[----:B------:R-:W-:-:S03]  /*b940*/  UISETP.NE.AND UP0, UPT, UR41, URZ, UPT ;  /* 0x000000ff2900728c */ /* 0x000fc6000bf05270 */
[----:B------:R-:W-:-:S04]  /*b950*/  PRMT R0, R62, 0x654, R3 ;  /* 0x000006543e007816 */ /* 0x000fc80000000003 */
[----:B--2---:R2:W-:Y:S02]  /*b960*/  SYNCS.ARRIVE.TRANS64.RED.A1T0 RZ, [R0+URZ], RZ ;  /* 0x000000ff00ff79a7 */ /* 0x0045e400081004ff */
[----:B------:R-:W-:Y:S05]  /*b970*/  BRA.U UP0, `(.L_x_217) ;  /* 0x0000000100047547 */ /* 0x000fea000b800000 */
[----:B------:R-:W-:Y:S05]  /*b980*/  BPT.TRAP 0x1 ;  /* 0x000000040000795c */ /* 0x000fea0000300000 */
.L_x_217:
[----:B------:R3:W-:Y:S01]  /*b990*/  SYNCS.ARRIVE.TRANS64.A1T0 RZ, [R61+URZ+0x1c0b0], RZ ;  /* 0x01c0b0ff3dff79a7 */ /* 0x0007e200081000ff */
[----:B------:R-:W-:-:S09]  /*b9a0*/  UISETP.NE.AND UP0, UPT, UR39, URZ, UPT ;  /* 0x000000ff2700728c */ /* 0x000fd2000bf05270 */
[----:B------:R-:W-:Y:S05]  /*b9b0*/  BRA.U !UP0, `(.L_x_218) ;  /* 0x0000000108047547 */ /* 0x000fea000b800000 */
[----:B------:R-:W-:Y:S05]  /*b9c0*/  BPT.TRAP 0x1 ;  /* 0x000000040000795c */ /* 0x000fea0000300000 */
.L_x_218:
[----:B------:R-:W-:Y:S01]  /*b9d0*/  ULOP3.LUT UR4, UR42, 0x1, URZ, 0x3c, !UPT ;  /* 0x000000012a047892 */ /* 0x000fe2000f8e3cff */
[----:B--2---:R-:W-:-:S05]  /*b9e0*/  LOP3.LUT R0, R27, 0x80, RZ, 0xfc, !PT ;  /* 0x000000801b007812 */ /* 0x004fca00078efcff */
[----:B-1----:R-:W-:-:S05]  /*b9f0*/  IMAD.U32 R4, RZ, RZ, UR4 ;  /* 0x00000004ff047e24 */ /* 0x002fca000f8e00ff */
[----:B------:R-:W-:-:S04]  /*ba00*/  SHF.L.U32 R4, R4, 0x1f, RZ ;  /* 0x0000001f04047819 */ /* 0x000fc800000006ff */
[----:B------:R-:W1:Y:S02]  /*ba10*/  SYNCS.PHASECHK.TRANS64.TRYWAIT P0, [R61+URZ+0x1c080], R4 ;  /* 0x01c080043d0075a7 */ /* 0x000e6400080011ff */
[----:B-1----:R-:W-:Y:S05]  /*ba20*/  @!P0 BRA `(.L_x_219) ;  /* 0x000000fc00308947 */ /* 0x002fea0003800000 */
.L_x_437:
[----:B------:R-:W-:Y:S01]  /*ba30*/  R2UR UR4, R0 ;  /* 0x00000000000472ca */ /* 0x000fe200000e0000 */
[----:B------:R-:W-:-:S12]  /*ba40*/  UISETP.NE.AND UP0, UPT, UR39, URZ, UPT ;  /* 0x000000ff2700728c */ /* 0x000fd8000bf05270 */
[----:B------:R-:W2:Y:S02]  /*ba50*/  LDTM.x2 R24, tmem[UR4] ;  /* 0x00000004001879ee */ /* 0x000ea400080c0000 */
[----:B--2---:R-:W-:Y:S05]  /*ba60*/  BRA.U !UP0, `(.L_x_220) ;  /* 0x0000000108047547 */ /* 0x004fea000b800000 */
[----:B------:R-:W-:Y:S05]  /*ba70*/  BPT.TRAP 0x1 ;  /* 0x000000040000795c */ /* 0x000fea0000300000 */
.L_x_220:
[----:B------:R-:W-:Y:S01]  /*ba80*/  PRMT R33, R62, 0x654, R33 ;  /* 0x000006543e217816 */ /* 0x000fe20000000021 */
[----:B------:R-:W-:-:S03]  /*ba90*/  UISETP.NE.AND UP0, UPT, UR41, URZ, UPT ;  /* 0x000000ff2900728c */ /* 0x000fc6000bf05270 */
[----:B------:R2:W-:Y:S06]  /*baa0*/  SYNCS.ARRIVE.TRANS64.RED.A1T0 RZ, [R33+URZ], RZ ;  /* 0x000000ff21ff79a7 */ /* 0x0005ec00081004ff */
[----:B------:R-:W-:Y:S05]  /*bab0*/  BRA.U UP0, `(.L_x_221) ;  /* 0x0000000100047547 */ /* 0x000fea000b800000 */
[----:B------:R-:W-:Y:S05]  /*bac0*/  BPT.TRAP 0x1 ;  /* 0x000000040000795c */ /* 0x000fea0000300000 */
.L_x_221:
[----:B------:R-:W-:-:S04]  /*bad0*/  MOV R0, UR43 ;  /* 0x0000002b00007c02 */ /* 0x000fc80008000f00 */
[----:B------:R-:W-:-:S04]  /*bae0*/  SHF.L.U32 R0, R0, 0x1f, RZ ;  /* 0x0000001f00007819 */ /* 0x000fc800000006ff */
[----:B------:R-:W5:Y:S02]  /*baf0*/  SYNCS.PHASECHK.TRANS64.TRYWAIT P0, [R61+URZ+0x1c098], R0 ;  /* 0x01c098003d0075a7 */ /* 0x000f6400080011ff */
[----:B-----5:R-:W-:Y:S05]  /*bb00*/  @!P0 BRA `(.L_x_222) ;  /* 0x000000fc000c8947 */ /* 0x020fea0003800000 */
.L_x_438:
[----:B------:R-:W-:-:S09]  /*bb10*/  UISETP.NE.AND UP0, UPT, UR41, URZ, UPT ;  /* 0x000000ff2900728c */ /* 0x000fd2000bf05270 */
[----:B------:R-:W-:Y:S05]  /*bb20*/  BRA.U UP0, `(.L_x_223) ;  /* 0x0000000100047547 */ /* 0x000fea000b800000 */
[----:B------:R-:W-:Y:S05]  /*bb30*/  BPT.TRAP 0x1 ;  /* 0x000000040000795c */ /* 0x000fea0000300000 */
.L_x_223:
[----:B------:R-:W-:Y:S01]  /*bb40*/  SHF.L.U32 R0, R57, 0x1f, RZ ;  /* 0x0000001f39007819 */ /* 0x000fe200000006ff */
[----:B------:R1:W1:Y:S01]  /*bb50*/  MUFU.RCP R3, R24 ;  /* 0x0000001800037308 */ /* 0x0002620000001000 */
[----:B------:R-:W-:Y:S02]  /*bb60*/  BSSY B0, `(.L_x_224) ;  /* 0x0000003000007945 */ /* 0x000fe40003800000 */
[----:B------:R-:W5:Y:S02]  /*bb70*/  SYNCS.PHASECHK.TRANS64.TRYWAIT P0, [R61+URZ+0x1c0c8], R0 ;  /* 0x01c0c8003d0075a7 */ /* 0x000f6400080011ff */
[----:B-1---5:R-:W-:Y:S05]  /*bb80*/  @!P0 BRA `(.L_x_225) ;  /* 0x000000fc00008947 */ /* 0x022fea0003800000 */
.L_x_439:
[----:B------:R-:W-:Y:S05]  /*bb90*/  BSYNC B0 ;  /* 0x0000000000007941 */ /* 0x000fea0003800000 */
.L_x_224:
[----:B------:R-:W1:Y:S01]  /*bba0*/  LDCU UR4, c[0x0][0x708] ;  /* 0x0000e100ff0477ac */ /* 0x000e620008000800 */
[----:B------:R-:W-:-:S04]  /*bbb0*/  FFMA R0, -R24, R3, 1 ;  /* 0x3f80000018007423 */ /* 0x000fc80000000103 */
[----:B------:R-:W-:Y:S01]  /*bbc0*/  FFMA R0, R3, R0, R3 ;  /* 0x0000000003007223 */ /* 0x000fe20000000003 */
[----:B-1----:R-:W-:-:S03]  /*bbd0*/  MOV R3, UR4 ;  /* 0x0000000400037c02 */ /* 0x002fc60008000f00 */
[----:B--2---:R-:W-:Y:S01]  /*bbe0*/  FFMA R33, R0, UR4, RZ ;  /* 0x0000000400217c23 */ /* 0x004fe200080000ff */
[----:B------:R-:W1:Y:S03]  /*bbf0*/  FCHK P0, R3, R24 ;  /* 0x0000001803007302 */ /* 0x000e660000000000 */
[----:B------:R-:W-:-:S04]  /*bc00*/  FFMA R4, -R24, R33, UR4 ;  /* 0x0000000418047e23 */ /* 0x000fc80008000121 */
[----:B------:R-:W-:Y:S01]  /*bc10*/  FFMA R33, R0, R4, R33 ;  /* 0x0000000400217223 */ /* 0x000fe20000000021 */
[----:B-1----:R-:W-:Y:S06]  /*bc20*/  @!P0 BRA `(.L_x_226) ;  /* 0x00000000000c8947 */ /* 0x002fec0003800000 */
[----:B------:R-:W-:Y:S02]  /*bc30*/  MOV R4, 0xbc50 ;  /* 0x0000bc5000047802 */ /* 0x000fe40000000f00 */
[----:B---34-:R-:W-:Y:S05]  /*bc40*/  CALL.REL.NOINC `($__internal_3_$__cuda_sm3x_div_rn_noftz_f32_slowpath) ;  /* 0x0000010400d87944 */ /* 0x018fea0003c00000 */
[----:B------:R-:W-:-:S07]  /*bc50*/  MOV R33, R34 ;  /* 0x0000002200217202 */ /* 0x000fce0000000f00 */
.L_x_226:
[----:B------:R-:W-:Y:S01]  /*bc60*/  LOP3.LUT R0, R27, 0x180, RZ, 0xfc, !PT ;  /* 0x000001801b007812 */ /* 0x000fe200078efcff */
[----:B------:R-:W-:Y:S05]  /*bc70*/  WARPSYNC.ALL ;  /* 0x0000000000007948 */ /* 0x000fea0003800000 */
[----:B------:R-:W-:Y:S02]  /*bc80*/  R2UR UR4, R0 ;  /* 0x00000000000472ca */ /* 0x000fe400000e0000 */
[----:B------:R-:W1:Y:S11]  /*bc90*/  S2R R0, SR_SWINHI ;  /* 0x0000000000007919 */ /* 0x000e760000002f00 */
[----:B------:R-:W2:Y:S01]  /*bca0*/  LDTM.x16 R4, tmem[UR4] ;  /* 0x00000004000479ee */ /* 0x000ea20008240000 */
[----:B------:R-:W-:-:S02]  /*bcb0*/  MOV R34, R61 ;  /* 0x0000003d00227202 */ /* 0x000fc40000000f00 */
[----:B-1----:R-:W-:Y:S01]  /*bcc0*/  MOV R35, R0 ;  /* 0x0000000000237202 */ /* 0x002fe20000000f00 */
[----:B--2---:R-:W-:Y:S02]  /*bcd0*/  FMUL2 R6, R33.F32, R6.F32x2.HI_LO ;  /* 0x000000062106724a */ /* 0x004fe40000040000 */
[----:B------:R-:W-:-:S04]  /*bce0*/  IMAD.WIDE.U32 R34, R26, 0x2, R34 ;  /* 0x000000021a227825 */ /* 0x000fc800078e0022 */
[C---:B------:R-:W-:Y:S02]  /*bcf0*/  FMUL2 R20, R33.reuse.F32, R8.F32x2.HI_LO ;  /* 0x000000082114724a */ /* 0x040fe40000040000 */
[----:B------:R-:W-:Y:S01]  /*bd00*/  FMUL2 R4, R33.F32, R4.F32x2.HI_LO ;  /* 0x000000042104724a */ /* 0x000fe20000040000 */
[----:B------:R-:W-:Y:S01]  /*bd10*/  F2FP.F16.F32.PACK_AB R9, R7, R6 ;  /* 0x000000060709723e */ /* 0x000fe200000000ff */
[C---:B------:R-:W-:Y:S01]  /*bd20*/  FMUL2 R30, R33.reuse.F32, R10.F32x2.HI_LO ;  /* 0x0000000a211e724a */ /* 0x040fe20000040000 */
[C---:B------:R-:W-:Y:S01]  /*bd30*/  IADD3 R0, P1, PT, R34.reuse, 0x18010, RZ ;  /* 0x0001801022007810 */ /* 0x040fe20007f3e0ff */
[C---:B------:R-:W-:Y:S01]  /*bd40*/  FMUL2 R12, R33.reuse.F32, R12.F32x2.HI_LO ;  /* 0x0000000c210c724a */ /* 0x040fe20000040000 */
        /* <DEDUP_REMOVED lines=37> */
.L_x_227:
        /* <DEDUP_REMOVED lines=52> */
.L_x_228:
        /* <DEDUP_REMOVED lines=52> */
.L_x_229:
[----:B------:R-:W2:Y:S01]  /*c620*/  LDCU.64 UR4, c[0x0][0x880] ;  /* 0x00011000ff0477ac */ /* 0x000ea20008000a00 */
[----:B------:R-:W5:Y:S01]  /*c630*/  S2R R0, SR_SWINHI ;  /* 0x0000000000007919 */ /* 0x000f620000002f00 */
[----:B------:R-:W-:Y:S02]  /*c640*/  LOP3.LUT R27, R27, 0x1b0, RZ, 0xfc, !PT ;  /* 0x000001b01b1b7812 */ /* 0x000fe400078efcff */
[----:B--2---:R-:W-:-:S04]  /*c650*/  ISETP.NE.U32.AND P0, PT, RZ, UR4, PT ;  /* 0x00000004ff007c0c */ /* 0x004fc8000bf05070 */
[----:B------:R-:W-:Y:S01]  /*c660*/  ISETP.NE.AND.EX P0, PT, RZ, UR5, PT, P0 ;  /* 0x00000005ff007c0c */ /* 0x000fe2000bf05300 */
[----:B------:R-:W-:Y:S05]  /*c670*/  WARPSYNC.ALL ;  /* 0x0000000000007948 */ /* 0x000fea0003800000 */
[----:B------:R-:W-:Y:S02]  /*c680*/  R2UR UR4, R27 ;  /* 0x000000001b0472ca */ /* 0x000fe400000e0000 */
[----:B------:R-:W-:Y:S02]  /*c690*/  MOV R30, R61 ;  /* 0x0000003d001e7202 */ /* 0x000fe40000000f00 */
[----:B-----5:R-:W-:-:S03]  /*c6a0*/  MOV R31, R0 ;  /* 0x00000000001f7202 */ /* 0x020fc60000000f00 */
[----:B------:R-:W-:-:S06]  /*c6b0*/  IMAD.WIDE.U32 R30, R26, 0x2, R30 ;  /* 0x000000021a1e7825 */ /* 0x000fcc00078e001e */
[----:B-1----:R-:W1:Y:S01]  /*c6c0*/  LDTM.x16 R4, tmem[UR4] ;  /* 0x00000004000479ee */ /* 0x002e620008240000 */
[C---:B------:R-:W-:Y:S02]  /*c6d0*/  IADD3 R28, P1, PT, R30.reuse, 0x18060, RZ ;  /* 0x000180601e1c7810 */ /* 0x040fe40007f3e0ff */
[----:B------:R-:W-:-:S03]  /*c6e0*/  IADD3 R3, P2, PT, R30, 0x18070, RZ ;  /* 0x000180701e037810 */ /* 0x000fc60007f5e0ff */
[--C-:B------:R-:W-:Y:S02]  /*c6f0*/  IMAD.X R29, RZ, RZ, R31.reuse, P1 ;  /* 0x000000ffff1d7224 */ /* 0x100fe400008e061f */
[----:B------:R-:W-:-:S05]  /*c700*/  IMAD.X R31, RZ, RZ, R31, P2 ;  /* 0x000000ffff1f7224 */ /* 0x000fca00010e061f */
[----:B------:R-:W-:-:S04]  /*c710*/  SHF.R.U64 R0, R3, 0x3, R31 ;  /* 0x0000000303007819 */ /* 0x000fc8000000121f */
[----:B------:R-:W-:Y:S01]  /*c720*/  LOP3.LUT R30, R3, 0x70, R0, 0x78, !PT ;  /* 0x00000070031e7812 */ /* 0x000fe200078e7800 */
[C---:B-1----:R-:W-:Y:S01]  /*c730*/  FMUL2 R20, R33.reuse.F32, R8.F32x2.HI_LO ;  /* 0x000000082114724a */ /* 0x042fe20000040000 */
[C---:B------:R-:W-:Y:S01]  /*c740*/  SHF.R.U64 R9, R28.reuse, 0x3, R29 ;  /* 0x000000031c097819 */ /* 0x040fe2000000121d */
[C---:B------:R-:W-:Y:S02]  /*c750*/  FMUL2 R4, R33.reuse.F32, R4.F32x2.HI_LO ;  /* 0x000000042104724a */ /* 0x040fe40000040000 */
[C---:B------:R-:W-:Y:S01]  /*c760*/  FMUL2 R6, R33.reuse.F32, R6.F32x2.HI_LO ;  /* 0x000000062106724a */ /* 0x040fe20000040000 */
[----:B------:R-:W-:Y:S01]  /*c770*/  LOP3.LUT R28, R28, 0x70, R9, 0x78, !PT ;  /* 0x000000701c1c7812 */ /* 0x000fe200078e7809 */
[----:B------:R-:W-:Y:S01]  /*c780*/  FMUL2 R26, R33.F32, R10.F32x2.HI_LO ;  /* 0x0000000a211a724a */ /* 0x000fe20000040000 */
[----:B------:R-:W-:Y:S01]  /*c790*/  F2FP.F16.F32.PACK_AB R8, R5, R4 ;  /* 0x000000040508723e */ /* 0x000fe200000000ff */
[----:B------:R-:W-:Y:S01]  /*c7a0*/  FMUL2 R12, R33.F32, R12.F32x2.HI_LO ;  /* 0x0000000c210c724a */ /* 0x000fe20000040000 */
[----:B------:R-:W-:Y:S01]  /*c7b0*/  F2FP.F16.F32.PACK_AB R9, R7, R6 ;  /* 0x000000060709723e */ /* 0x000fe200000000ff */
[----:B------:R-:W-:Y:S01]  /*c7c0*/  FMUL2 R14, R33.F32, R14.F32x2.HI_LO ;  /* 0x0000000e210e724a */ /* 0x000fe20000040000 */
[----:B------:R-:W-:Y:S01]  /*c7d0*/  F2FP.F16.F32.PACK_AB R10, R21, R20 ;  /* 0x00000014150a723e */ /* 0x000fe200000000ff */
[----:B------:R-:W-:Y:S01]  /*c7e0*/  FMUL2 R16, R33.F32, R16.F32x2.HI_LO ;  /* 0x000000102110724a */ /* 0x000fe20000040000 */
[----:B------:R-:W-:Y:S01]  /*c7f0*/  F2FP.F16.F32.PACK_AB R11, R27, R26 ;  /* 0x0000001a1b0b723e */ /* 0x000fe200000000ff */
[----:B------:R-:W-:Y:S01]  /*c800*/  FMUL2 R18, R33.F32, R18.F32x2.HI_LO ;  /* 0x000000122112724a */ /* 0x000fe20000040000 */
[----:B------:R-:W-:-:S02]  /*c810*/  F2FP.F16.F32.PACK_AB R4, R13, R12 ;  /* 0x0000000c0d04723e */ /* 0x000fc400000000ff */
[----:B------:R-:W-:Y:S01]  /*c820*/  F2FP.F16.F32.PACK_AB R5, R15, R14 ;  /* 0x0000000e0f05723e */ /* 0x000fe200000000ff */
[----:B------:R1:W-:Y:S01]  /*c830*/  ST.E.128 desc[UR44][R28.64], R8 ;  /* 0x000000081c007985 */ /* 0x0003e2000c101d2c */
        /* <DEDUP_REMOVED lines=9> */
[----:B------:R-:W-:Y:S05]  /*c8d0*/  @!P0 BRA `(.L_x_230) ;  /* 0x0000000400388947 */ /* 0x000fea0003800000 */
[C---:B------:R-:W-:Y:S01]  /*c8e0*/  FSETP.GEU.AND P1, PT, R24.reuse, 1.175494350822287508e-38, PT ;  /* 0x008000001800780b */ /* 0x040fe20003f2e000 */
[----:B------:R-:W5:Y:S01]  /*c8f0*/  LDC R3, c[0x0][0x904] ;  /* 0x00024100ff037b82 */ /* 0x000f620000000800 */
[----:B------:R-:W-:Y:S01]  /*c900*/  MOV R0, 0x3e055027 ;  /* 0x3e05502700007802 */ /* 0x000fe20000000f00 */
[----:B------:R-:W3:Y:S01]  /*c910*/  LDCU.64 UR4, c[0x0][0x908] ;  /* 0x00012100ff0477ac */ /* 0x000ee20008000a00 */
[----:B-1----:R-:W-:Y:S01]  /*c920*/  FSEL R7, RZ, -23, P1 ;  /* 0xc1b80000ff077808 */ /* 0x002fe20000800000 */
[----:B------:R-:W-:Y:S08]  /*c930*/  BSSY.RECONVERGENT B0, `(.L_x_230) ;  /* 0x0000048000007945 */ /* 0x000ff00003800200 */
[----:B------:R-:W-:-:S05]  /*c940*/  @!P1 FMUL R24, R24, 8388608 ;  /* 0x4b00000018189820 */ /* 0x000fca0000400000 */
[C---:B------:R-:W-:Y:S02]  /*c950*/  IADD3 R9, PT, PT, R24.reuse, -0x3f2aaaab, RZ ;  /* 0xc0d5555518097810 */ /* 0x040fe40007ffe0ff */
[C---:B------:R-:W-:Y:S02]  /*c960*/  FSETP.NEU.AND P1, PT, R24.reuse, RZ, PT ;  /* 0x000000ff1800720b */ /* 0x040fe40003f2d000 */
[----:B------:R-:W-:Y:S02]  /*c970*/  LOP3.LUT R9, R9, 0xff800000, RZ, 0xc0, !PT ;  /* 0xff80000009097812 */ /* 0x000fe400078ec0ff */
[----:B-----5:R-:W-:Y:S02]  /*c980*/  ISETP.NE.AND P0, PT, R3, 0x1, PT ;  /* 0x000000010300780c */ /* 0x020fe40003f05270 */
[-C--:B------:R-:W-:Y:S02]  /*c990*/  IADD3 R5, PT, PT, R24, -R9.reuse, RZ ;  /* 0x8000000918057210 */ /* 0x080fe40007ffe0ff */
[----:B------:R-:W-:-:S03]  /*c9a0*/  I2FP.F32.S32 R6, R9 ;  /* 0x0000000900067245 */ /* 0x000fc60000201400 */
[----:B------:R-:W-:Y:S02]  /*c9b0*/  FADD R5, R5, -1 ;  /* 0xbf80000005057421 */ /* 0x000fe40000000000 */
[----:B------:R-:W-:Y:S02]  /*c9c0*/  FFMA R6, R6, 1.1920928955078125e-07, R7 ;  /* 0x3400000006067823 */ /* 0x000fe40000000007 */
[----:B------:R-:W-:-:S04]  /*c9d0*/  FFMA R0, R5, -R0, 0.14084610342979431152 ;  /* 0x3e1039f605007423 */ /* 0x000fc80000000800 */
[----:B------:R-:W-:Y:S01]  /*c9e0*/  FFMA R4, R5, R0, -0.12148627638816833496 ;  /* 0xbdf8cdcc05047423 */ /* 0x000fe20000000000 */
[----:B---3--:R-:W-:Y:S01]  /*c9f0*/  IMAD.HI.U32 R0, R59, UR4, RZ ;  /* 0x000000043b007c27 */ /* 0x008fe2000f8e00ff */
[----:B------:R-:W1:Y:S03]  /*ca00*/  LDCU UR4, c[0x0][0x380] ;  /* 0x00007000ff0477ac */ /* 0x000e660008000800 */
[C---:B------:R-:W-:Y:S01]  /*ca10*/  FFMA R4, R5.reuse, R4, 0.13980610668659210205 ;  /* 0x3e0f295505047423 */ /* 0x040fe20000000004 */
[----:B------:R-:W-:Y:S01]  /*ca20*/  SHF.R.U32.HI R0, RZ, UR5, R0 ;  /* 0x00000005ff007c19 */ /* 0x000fe20008011600 */
[----:B------:R-:W3:Y:S02]  /*ca30*/  LDCU UR5, c[0x0][0x700] ;  /* 0x0000e000ff0577ac */ /* 0x000ee40008000800 */
[----:B------:R-:W-:Y:S01]  /*ca40*/  FFMA R4, R5, R4, -0.16684235632419586182 ;  /* 0xbe2ad8b905047423 */ /* 0x000fe20000000004 */
[----:B------:R-:W-:-:S03]  /*ca50*/  SEL R0, R59, R0, !P0 ;  /* 0x000000003b007207 */ /* 0x000fc60004000000 */
[C---:B------:R-:W-:Y:S01]  /*ca60*/  FFMA R4, R5.reuse, R4, 0.20012299716472625732 ;  /* 0x3e4ced0b05047423 */ /* 0x040fe20000000004 */
[----:B------:R-:W-:Y:S02]  /*ca70*/  ISETP.GT.U32.AND P0, PT, R24, 0x7f7fffff, PT ;  /* 0x7f7fffff1800780c */ /* 0x000fe40003f04070 */
[----:B------:R-:W-:Y:S01]  /*ca80*/  IADD3 R0, PT, PT, -R0, RZ, RZ ;  /* 0x000000ff00007210 */ /* 0x000fe20007ffe1ff */
[----:B------:R-:W-:-:S04]  /*ca90*/  FFMA R4, R5, R4, -0.24999669194221496582 ;  /* 0xbe7fff2205047423 */ /* 0x000fc80000000004 */
[----:B------:R-:W-:Y:S01]  /*caa0*/  FFMA R4, R5, R4, 0.33333182334899902344 ;  /* 0x3eaaaa7805047423 */ /* 0x000fe20000000004 */
[----:B------:R-:W-:Y:S01]  /*cab0*/  IMAD R7, R3, R0, R59 ;  /* 0x0000000003077224 */ /* 0x000fe200078e023b */
[----:B------:R-:W-:Y:S02]  /*cac0*/  MOV R3, 0x7f800000 ;  /* 0x7f80000000037802 */ /* 0x000fe40000000f00 */
[----:B------:R-:W-:Y:S02]  /*cad0*/  FFMA R4, R5, R4, -0.5 ;  /* 0xbf00000005047423 */ /* 0x000fe40000000004 */
[----:B------:R-:W-:Y:S02]  /*cae0*/  LEA R7, R7, R58, 0x8 ;  /* 0x0000003a07077211 */ /* 0x000fe400078e40ff */
[----:B------:R-:W-:-:S04]  /*caf0*/  FMUL R4, R5, R4 ;  /* 0x0000000405047220 */ /* 0x000fc80000400000 */
[----:B------:R-:W-:-:S04]  /*cb00*/  FFMA R5, R5, R4, R5 ;  /* 0x0000000405057223 */ /* 0x000fc80000000005 */
[----:B------:R-:W-:Y:S01]  /*cb10*/  FFMA R5, R6, 0.69314718246459960938, R5 ;  /* 0x3f31721806057823 */ /* 0x000fe20000000005 */
[----:B------:R-:W-:Y:S01]  /*cb20*/  @P0 FFMA R5, R24, R3, +INF ;  /* 0x7f80000018050423 */ /* 0x000fe20000000003 */
[----:B------:R-:W-:-:S04]  /*cb30*/  IADD3 R3, PT, PT, R7, 0x80, RZ ;  /* 0x0000008007037810 */ /* 0x000fc80007ffe0ff */
[----:B-1----:R-:W-:Y:S02]  /*cb40*/  ISETP.GE.AND P0, PT, R3, UR4, PT ;  /* 0x0000000403007c0c */ /* 0x002fe4000bf06270 */
[----:B------:R-:W-:-:S05]  /*cb50*/  FSEL R0, R5, -INF , P1 ;  /* 0xff80000005007808 */ /* 0x000fca0000800000 */
[----:B---3--:R-:W-:-:S06]  /*cb60*/  FFMA R25, R25, UR5, R0 ;  /* 0x0000000519197c23 */ /* 0x008fcc0008000000 */
        /* <DEDUP_REMOVED lines=36> */
.L_x_231:
[----:B------:R-:W-:Y:S05]  /*cdb0*/  BSYNC.RECONVERGENT B0 ;  /* 0x0000000000007941 */ /* 0x000fea0003800200 */
.L_x_230:
[----:B------:R-:W-:Y:S01]  /*cdc0*/  UISETP.NE.AND UP0, UPT, UR41, URZ, UPT ;  /* 0x000000ff2900728c */ /* 0x000fe2000bf05270 */
[----:B------:R-:W-:-:S08]  /*cdd0*/  NOP ;  /* 0x0000000000007918 */ /* 0x000fd00000000000 */
[----:B------:R-:W-:Y:S05]  /*cde0*/  BRA.U UP0, `(.L_x_232) ;  /* 0x0000000100087547 */ /* 0x000fea000b800000 */
[----:B------:R-:W-:Y:S05]  /*cdf0*/  BPT.TRAP 0x1 ;  /* 0x000000040000795c */ /* 0x000fea0000300000 */
[----:B------:R-:W-:Y:S05]  /*ce00*/  BPT.TRAP 0x1 ;  /* 0x000000040000795c */ /* 0x000fea0000300000 */
.L_x_232:
[----:B------:R-:W-:Y:S01]  /*ce10*/  IADD3 R3, PT, PT, R61, 0x1c0a8, RZ ;  /* 0x0001c0a83d037810 */ /* 0x000fe20007ffe0ff */
[----:B------:R-:W-:-:S03]  /*ce20*/  UISETP.NE.AND UP0, UPT, UR41, URZ, UPT ;  /* 0x000000ff2900728c */ /* 0x000fc6000bf05270 */
[----:B------:R-:W-:-:S04]  /*ce30*/  PRMT R3, R62, 0x654, R3 ;  /* 0x000006543e037816 */ /* 0x000fc80000000003 */
[----:B--2---:R2:W-:Y:S02]  /*ce40*/  SYNCS.ARRIVE.TRANS64.RED.A1T0 RZ, [R3+URZ], RZ ;  /* 0x000000ff03ff79a7 */ /* 0x0045e400081004ff */
[----:B------:R-:W-:Y:S05]  /*ce50*/  BRA.U UP0, `(.L_x_233) ;  /* 0x0000000100047547 */ /* 0x000fea000b800000 */
[----:B------:R-:W-:Y:S05]  /*ce60*/  BPT.TRAP 0x1 ;  /* 0x000000040000795c */ /* 0x000fea0000300000 */
.L_x_233:
[----:B------:R1:W-:Y:S01]  /*ce70*/  SYNCS.ARRIVE.TRANS64.A1T0 RZ, [R61+URZ+0x1c0b8], RZ ;  /* 0x01c0b8ff3dff79a7 */ /* 0x0003e200081000ff */
[----:B------:R-:W-:Y:S01]  /*ce80*/  LOP3.LUT R57, R57, 0x1, RZ, 0x3c, !PT ;  /* 0x0000000139397812 */ /* 0x000fe200078e3cff */
[----:B------:R-:W-:Y:S01]  /*ce90*/  ULOP3.LUT UR43, UR43, 0x1, URZ, 0x3c, !UPT ;  /* 0x000000012b2b7892 */ /* 0x000fe2000f8e3cff */
[----:B------:R-:W-:-:S11]  /*cea0*/  IADD3 R64, PT, PT, R63, 0x2, RZ ;  /* 0x000000023f407810 */ /* 0x000fd60007ffe0ff */
.L_x_92:
[----:B------:R-:W-:Y:S05]  /*ceb0*/  BSYNC B7 ;  /* 0x0000000000077941 */ /* 0x000fea0003800000 */
.L_x_91:
[----:B------:R-:W5:Y:S01]  /*cec0*/  LDCU UR4, c[0x0][0x900] ;  /* 0x00012000ff0477ac */ /* 0x000f620008000800 */
[----:B------:R-:W-:-:S04]  /*ced0*/  IADD3 R59, PT, PT, R59, UR36, RZ ;  /* 0x000000243b3b7c10 */ /* 0x000fc8000fffe0ff */
[----:B-----5:R-:W-:-:S13]  /*cee0*/  ISETP.GE.AND P0, PT, R59, UR4, PT ;  /* 0x000000043b007c0c */ /* 0x020fda000bf06270 */
[----:B------:R-:W-:Y:S05]  /*cef0*/  @!P0 BRA `(.L_x_234) ;  /* 0xffffff78001c8947 */ /* 0x000fea000383ffff */
[----:B------:R-:W-:Y:S05]  /*cf00*/  BSYNC B8 ;  /* 0x0000000000087941 */ /* 0x000fea0003800000 */
.L_x_90:
[----:B------:R-:W-:Y:S05]  /*cf10*/  EXIT ;  /* 0x000000000000794d */ /* 0x000fea0003800000 */
.L_x_27:
[----:B------:R-:W-:-:S08]  /*cf20*/  NOP ;  /* 0x0000000000007918 */ /* 0x000fd00000000000 */
[----:B------:R-:W1:Y:S02]  /*cf30*/  USETMAXREG.TRY_ALLOC.CTAPOOL UP0, 0xc0 ;  /* 0x000000c0000079c8 */ /* 0x000e640008000600 */
[----:B-1----:R-:W-:Y:S05]  /*cf40*/  BRA.U !UP0, `(.L_x_27) ;  /* 0xfffffffd08f47547 */ /* 0x002fea000b83ffff */
[----:B------:R-:W1:Y:S08]  /*cf50*/  LDC R0, c[0x0][0x900] ;  /* 0x00024000ff007b82 */ /* 0x000e700000000800 */
[----:B------:R-:W2:Y:S01]  /*cf60*/  S2UR UR38, SR_CgaCtaId ;  /* 0x00000000002679c3 */ /* 0x000ea20000008800 */
[----:B-1----:R-:W-:-:S13]  /*cf70*/  ISETP.LE.AND P0, PT, R0, UR36, PT ;  /* 0x0000002400007c0c */ /* 0x002fda000bf03270 */
[----:B--2---:R-:W-:Y:S05]  /*cf80*/  @P0 EXIT ;  /* 0x000000000000094d */ /* 0x004fea0003800000 */
[----:B------:R-:W-:Y:S02]  /*cf90*/  UISETP.NE.AND UP0, UPT, UR50, URZ, UPT ;  /* 0x000000ff3200728c */ /* 0x000fe4000bf05270 */
[----:B------:R-:W-:Y:S01]  /*cfa0*/  USHF.L.U32 UR41, UR8, 0x3, URZ ;  /* 0x0000000308297899 */ /* 0x000fe200080006ff */
[----:B------:R-:W-:Y:S01]  /*cfb0*/  UMOV UR40, 0x400 ;  /* 0x0000040000287882 */ /* 0x000fe20000000000 */
[----:B------:R-:W-:Y:S02]  /*cfc0*/  USEL UR43, UR7, UR4, UP0 ;  /* 0x00000004072b7287 */ /* 0x000fe40008000000 */
[----:B------:R-:W-:Y:S02]  /*cfd0*/  ULEA UR40, UR38, UR40, 0x18 ;  /* 0x0000002826287291 */ /* 0x000fe4000f8ec0ff */
[----:B------:R-:W-:Y:S02]  /*cfe0*/  ULOP3.LUT UR9, UR41, 0x8, URZ, 0x3c, !UPT ;  /* 0x0000000829097892 */ /* 0x000fe4000f8e3cff */
[----:B------:R-:W-:-:S02]  /*cff0*/  UIADD3 UR41, UPT, UPT, UR41, 0x1c0d0, UR40 ;  /* 0x0001c0d029297890 */ /* 0x000fc4000fffe028 */
[----:B------:R-:W-:Y:S02]  /*d000*/  USEL UR42, UR6, UR5, UP0 ;  /* 0x00000005062a7287 */ /* 0x000fe40008000000 */
[----:B------:R-:W-:Y:S02]  /*d010*/  ULOP3.LUT UR43, UR43, 0x1, URZ, 0xc0, !UPT ;  /* 0x000000012b2b7892 */ /* 0x000fe4000f8ec0ff */
[----:B------:R-:W-:Y:S01]  /*d020*/  UIADD3 UR40, UPT, UPT, UR9, 0x1c0d0, UR40 ;  /* 0x0001c0d009287890 */ /* 0x000fe2000fffe028 */
[----:B------:R-:W-:Y:S01]  /*d030*/  UMOV UR48, URZ ;  /* 0x000000ff00307c82 */ /* 0x000fe20008000000 */
[----:B------:R-:W-:Y:S01]  /*d040*/  UMOV UR47, 0x1 ;  /* 0x00000001002f7882 */ /* 0x000fe20000000000 */
[----:B------:R-:W-:Y:S01]  /*d050*/  UMOV UR46, 0x1 ;  /* 0x00000001002e7882 */ /* 0x000fe20000000000 */
[----:B------:R-:W-:-:S08]  /*d060*/  UMOV UR45, URZ ;  /* 0x000000ff002d7c82 */ /* 0x000fd00008000000 */
.L_x_284:
[----:B-1----:R-:W1:Y:S01]  /*d070*/  LDCU.64 UR6, c[0x0][0x908] ;  /* 0x00012100ff0677ac */ /* 0x002e620008000a00 */
[----:B--2---:R-:W2:Y:S01]  /*d080*/  LDCU UR8, c[0x0][0x904] ;  /* 0x00012080ff0877ac */ /* 0x004ea20008000800 */
[----:B---3--:R-:W3:Y:S01]  /*d090*/  LDCU.64 UR4, c[0x0][0x380] ;  /* 0x00007000ff0477ac */ /* 0x008ee20008000a00 */
[----:B-1----:R-:W-:Y:S02]  /*d0a0*/  UIMAD.WIDE.U32 UR10, UR36, UR6, URZ ;  /* 0x00000006240a72a5 */ /* 0x002fe4000f8e00ff */
[----:B--2---:R-:W-:Y:S02]  /*d0b0*/  UISETP.NE.AND UP0, UPT, UR8, 0x1, UPT ;  /* 0x000000010800788c */ /* 0x004fe4000bf05270 */
[----:B------:R-:W-:-:S04]  /*d0c0*/  USHF.R.U32.HI UR6, URZ, UR7, UR11 ;  /* 0x00000007ff067299 */ /* 0x000fc8000801160b */
[----:B------:R-:W-:Y:S02]  /*d0d0*/  USEL UR6, UR36, UR6, !UP0 ;  /* 0x0000000624067287 */ /* 0x000fe4000c000000 */
[----:B---3--:R-:W-:Y:S02]  /*d0e0*/  UISETP.NE.AND UP0, UPT, UR5, URZ, UPT ;  /* 0x000000ff0500728c */ /* 0x008fe4000bf05270 */
[----:B------:R-:W-:-:S04]  /*d0f0*/  UIADD3 UR6, UPT, UPT, -UR6, URZ, URZ ;  /* 0x000000ff06067290 */ /* 0x000fc8000fffe1ff */
[----:B------:R-:W-:-:S04]  /*d100*/  UIMAD UR6, UR8, UR6, UR36 ;  /* 0x00000006080672a4 */ /* 0x000fc8000f8e0224 */
[----:B------:R-:W-:-:S04]  /*d110*/  USHF.L.U32 UR6, UR6, 0x8, URZ ;  /* 0x0000000806067899 */ /* 0x000fc800080006ff */
[----:B------:R-:W-:-:S09]  /*d120*/  UISETP.GE.OR UP0, UPT, UR6, UR4, !UP0 ;  /* 0x000000040600728c */ /* 0x000fd2000c706670 */
[----:B------:R-:W-:Y:S05]  /*d130*/  BRA.U UP0, `(.L_x_235) ;  /* 0x000000a500ac7547 */ /* 0x000fea000b800000 */
[----:B------:R-:W-:Y:S02]  /*d140*/  UIADD3 UR4, UPT, UPT, UR5, 0x7f, URZ ;  /* 0x0000007f05047890 */ /* 0x000fe4000fffe0ff */
[----:B------:R-:W-:Y:S02]  /*d150*/  ULOP3.LUT UP0, URZ, UR5, 0x7f, URZ, 0xc0, !UPT ;  /* 0x0000007f05ff7892 */ /* 0x000fe4000f80c0ff */
[----:B------:R-:W-:-:S04]  /*d160*/  USHF.R.S32.HI UR5, URZ, 0x1f, UR4 ;  /* 0x0000001fff057899 */ /* 0x000fc80008011404 */
[----:B------:R-:W-:-:S05]  /*d170*/  ULEA.HI UR4, UR5, UR4, URZ, 0x7 ;  /* 0x0000000405047291 */ /* 0x000fca000f8f38ff */
[----:B------:R-:W-:Y:S02]  /*d180*/  @UP0 ULEA.HI.SX32 UR53, UR4, 0xffffffff, 0x19 ;  /* 0xffffffff04350891 */ /* 0x000fe4000f8fcaff */
[----:B------:R-:W-:Y:S02]  /*d190*/  @!UP0 USHF.R.S32.HI UR53, URZ, 0x7, UR4 ;  /* 0x00000007ff358899 */ /* 0x000fe40008011404 */
[----:B------:R-:W-:-:S09]  /*d1a0*/  UISETP.NE.AND UP0, UPT, UR43, URZ, UPT ;  /* 0x000000ff2b00728c */ /* 0x000fd2000bf05270 */
[----:B------:R-:W-:Y:S05]  /*d1b0*/  BRA.U UP0, `(.L_x_236) ;  /* 0x0000000100047547 */ /* 0x000fea000b800000 */
[----:B------:R-:W-:Y:S05]  /*d1c0*/  BPT.TRAP 0x1 ;  /* 0x000000040000795c */ /* 0x000fea0000300000 */
.L_x_236:
[----:B------:R-:W1:Y:S01]  /*d1d0*/  S2UR UR4, SR_CgaCtaId ;  /* 0x00000000000479c3 */ /* 0x000e620000008800 */
[----:B------:R-:W-:Y:S01]  /*d1e0*/  UISETP.NE.AND UP0, UPT, UR50, URZ, UPT ;  /* 0x000000ff3200728c */ /* 0x000fe2000bf05270 */
[----:B------:R-:W-:Y:S02]  /*d1f0*/  UMOV UR5, 0x400 ;  /* 0x0000040000057882 */ /* 0x000fe40000000000 */
[----:B-1----:R-:W-:Y:S02]  /*d200*/  ULEA UR4, UR4, UR5, 0x18 ;  /* 0x0000000504047291 */ /* 0x002fe4000f8ec0ff */
[----:B------:R-:W-:Y:S02]  /*d210*/  USEL UR5, UR46, UR47, UP0 ;  /* 0x0000002f2e057287 */ /* 0x000fe40008000000 */
[----:B------:R-:W-:-:S04]  /*d220*/  UIADD3 UR6, UPT, UPT, UR4, 0x1c088, URZ ;  /* 0x0001c08804067890 */ /* 0x000fc8000fffe0ff */
[----:B------:R-:W-:Y:S01]  /*d230*/  @UP0 UIADD3 UR6, UPT, UPT, UR4, 0x1c078, URZ ;  /* 0x0001c07804060890 */ /* 0x000fe2000fffe0ff */
[----:B------:R-:W-:-:S04]  /*d240*/  MOV R3, UR5 ;  /* 0x0000000500037c02 */ /* 0x000fc80008000f00 */
[----:B------:R-:W-:-:S04]  /*d250*/  SHF.L.U32 R3, R3, 0x1f, RZ ;  /* 0x0000001f03037819 */ /* 0x000fc800000006ff */
[----:B------:R-:W1:Y:S02]  /*d260*/  SYNCS.PHASECHK.TRANS64.TRYWAIT P0, [UR6], R3 ;  /* 0x00000003ff0075a7 */ /* 0x000e640008001106 */
[----:B-1----:R-:W-:Y:S05]  /*d270*/  @!P0 BRA `(.L_x_237) ;  /* 0x000000e400588947 */ /* 0x002fea0003800000 */
.L_x_441:
[----:B------:R-:W-:Y:S01]  /*d280*/  UISETP.GE.AND UP0, UPT, UR53, 0x1, UPT ;  /* 0x000000013500788c */ /* 0x000fe2000bf06270 */
[----:B------:R-:W-:Y:S01]  /*d290*/  HFMA2 R16, -RZ, RZ, 0, 0 ;  /* 0x00000000ff107431 */ /* 0x000fe200000001ff */
[----:B------:R-:W-:Y:S01]  /*d2a0*/  MOV R17, 0xff800000 ;  /* 0xff80000000117802 */ /* 0x000fe20000000f00 */
[----:B------:R-:W-:-:S06]  /*d2b0*/  UMOV UR44, URZ ;  /* 0x000000ff002c7c82 */ /* 0x000fcc0008000000 */
[----:B------:R-:W-:Y:S05]  /*d2c0*/  BRA.U !UP0, `(.L_x_238) ;  /* 0x0000004508687547 */ /* 0x000fea000b800000 */
[----:B------:R-:W-:Y:S01]  /*d2d0*/  MOV R16, RZ ;  /* 0x000000ff00107202 */ /* 0x000fe20000000f00 */
[----:B------:R-:W-:Y:S01]  /*d2e0*/  USHF.L.U32 UR44, UR53, 0x7, URZ ;  /* 0x00000007352c7899 */ /* 0x000fe200080006ff */
[----:B------:R-:W-:Y:S01]  /*d2f0*/  MOV R156, 0xff800000 ;  /* 0xff800000009c7802 */ /* 0x000fe20000000f00 */
[----:B------:R-:W2:Y:S01]  /*d300*/  LDCU UR39, c[0x0][0x704] ;  /* 0x0000e080ff2777ac */ /* 0x000ea20008000800 */
[----:B------:R-:W3:Y:S01]  /*d310*/  LDCU UR37, c[0x0][0x384] ;  /* 0x00007080ff2577ac */ /* 0x000ee20008000800 */
[----:B------:R-:W-:-:S08]  /*d320*/  UIADD3 UR53, UPT, UPT, UR53, -0x1, URZ ;  /* 0xffffffff35357890 */ /* 0x000fd0000fffe0ff */
.L_x_259:
[----:B------:R-:W4:Y:S01]  /*d330*/  S2R R2, SR_TID.X ;  /* 0x0000000000027919 */ /* 0x000f220000002100 */
[----:B------:R-:W-:Y:S01]  /*d340*/  UISETP.NE.AND UP0, UPT, UR50, URZ, UPT ;  /* 0x000000ff3200728c */ /* 0x000fe2000bf05270 */
[----:B------:R-:W-:-:S03]  /*d350*/  UMOV UR4, 0x20 ;  /* 0x0000002000047882 */ /* 0x000fc60000000000 */
[----:B------:R-:W-:Y:S01]  /*d360*/  USEL UR4, UR4, 0xa0, UP0 ;  /* 0x000000a004047887 */ /* 0x000fe20008000000 */
[----:B----4-:R-:W-:-:S05]  /*d370*/  IMAD.U32 R18, R2, 0x10000, RZ ;  /* 0x0001000002127824 */ /* 0x010fca00078e00ff */
[----:B------:R-:W-:-:S05]  /*d380*/  LOP3.LUT R18, R18, 0x600000, RZ, 0xc0, !PT ;  /* 0x0060000012127812 */ /* 0x000fca00078ec0ff */
[----:B-1----:R-:W-:Y:S01]  /*d390*/  VIADD R0, R18, UR4 ;  /* 0x0000000412007c36 */ /* 0x002fe20008000000 */
[----:B------:R-:W-:Y:S02]  /*d3a0*/  USEL UR4, UR45, UR48, UP0 ;  /* 0x000000302d047287 */ /* 0x000fe40008000000 */
[----:B------:R-:W-:-:S03]  /*d3b0*/  UISETP.GT.U32.AND UP0, UPT, UR42, 0x1, UPT ;  /* 0x000000012a00788c */ /* 0x000fc6000bf04070 */
[----:B------:R-:W1:Y:S02]  /*d3c0*/  SHFL.IDX PT, R0, R0, RZ, 0x1f ;  /* 0x00001fff00007589 */ /* 0x000e6400000e0000 */
[----:B-1----:R-:W-:-:S04]  /*d3d0*/  R2UR UR52, R0 ;  /* 0x00000000003472ca */ /* 0x002fc800000e0000 */
[----:B--2---:R-:W-:Y:S11]  /*d3e0*/  BRA.U UP0, `(.L_x_239) ;  /* 0x0000000100047547 */ /* 0x004ff6000b800000 */
[----:B--23--:R-:W-:Y:S05]  /*d3f0*/  BPT.TRAP 0x1 ;  /* 0x000000040000795c */ /* 0x00cfea0000300000 */
.L_x_239:
[----:B------:R-:W1:Y:S01]  /*d400*/  S2UR UR51, SR_CgaCtaId ;  /* 0x00000000003379c3 */ /* 0x000e620000008800 */
[----:B------:R-:W-:Y:S01]  /*d410*/  UISETP.NE.AND UP0, UPT, UR50, URZ, UPT ;  /* 0x000000ff3200728c */ /* 0x000fe2000bf05270 */
[----:B------:R-:W-:Y:S01]  /*d420*/  IMAD.U32 R3, RZ, RZ, UR4 ;  /* 0x00000004ff037e24 */ /* 0x000fe2000f8e00ff */
[----:B------:R-:W-:Y:S01]  /*d430*/  UMOV UR5, 0x400 ;  /* 0x0000040000057882 */ /* 0x000fe20000000000 */
[----:B------:R-:W-:Y:S01]  /*d440*/  SHF.R.U32.HI R2, RZ, 0x5, R2 ;  /* 0x00000005ff027819 */ /* 0x000fe20000011602 */
[----:B------:R-:W-:Y:S01]  /*d450*/  USEL UR4, URZ, 0x80, UP0 ;  /* 0x00000080ff047887 */ /* 0x000fe20008000000 */
[----:B------:R-:W-:Y:S02]  /*d460*/  SHF.R.U32.HI R22, RZ, 0x15, R18 ;  /* 0x00000015ff167819 */ /* 0x000fe40000011612 */
[----:B------:R-:W-:Y:S02]  /*d470*/  SHF.L.U32 R3, R3, 0x1f, RZ ;  /* 0x0000001f03037819 */ /* 0x000fe400000006ff */
[----:B------:R-:W-:-:S02]  /*d480*/  LOP3.LUT R19, R2, 0x3, RZ, 0xc0, !PT ;  /* 0x0000000302137812 */ /* 0x000fc400078ec0ff */
[----:B------:R-:W-:Y:S02]  /*d490*/  LOP3.LUT R18, R18, UR4, RZ, 0xfc, !PT ;  /* 0x0000000412127c12 */ /* 0x000fe4000f8efcff */
[----:B------:R-:W-:Y:S01]  /*d4a0*/  ISETP.NE.AND P0, PT, R19, R22, PT ;  /* 0x000000161300720c */ /* 0x000fe20003f05270 */
[----:B-1----:R-:W-:-:S04]  /*d4b0*/  ULEA UR51, UR51, UR5, 0x18 ;  /* 0x0000000533337291 */ /* 0x002fc8000f8ec0ff */
[----:B------:R-:W-:Y:S02]  /*d4c0*/  UIADD3 UR5, UPT, UPT, UR51, 0x1c060, URZ ;  /* 0x0001c06033057890 */ /* 0x000fe4000fffe0ff */
[----:B------:R-:W-:-:S09]  /*d4d0*/  @UP0 UIADD3 UR5, UPT, UPT, UR51, 0x1c050, URZ ;  /* 0x0001c05033050890 */ /* 0x000fd2000fffe0ff */
[----:B------:R-:W1:Y:S02]  /*d4e0*/  SYNCS.PHASECHK.TRANS64.TRYWAIT P1, [UR5], R3 ;  /* 0x00000003ff0075a7 */ /* 0x000e640008021105 */
[----:B-1----:R-:W-:Y:S05]  /*d4f0*/  @!P1 BRA `(.L_x_240) ;  /* 0x000000e000d09947 */ /* 0x002fea0003800000 */
.L_x_443:
[----:B------:R-:W-:Y:S05]  /*d500*/  @!P0 BRA `(.L_x_241) ;  /* 0x0000000000408947 */ /* 0x000fea0003800000 */
[----:B------:R-:W-:Y:S01]  /*d510*/  MOV R14, 0x8 ;  /* 0x00000008000e7802 */ /* 0x000fe20000000f00 */
[----:B------:R-:W4:Y:S01]  /*d520*/  LDCU.64 UR6, c[0x4][0xb0] ;  /* 0x01001600ff0677ac */ /* 0x000f220008000a00 */
[----:B------:R-:W-:Y:S02]  /*d530*/  HFMA2 R12, -RZ, RZ, 0, 5.9604644775390625e-08 ;  /* 0x00000001ff0c7431 */ /* 0x000fe400000001ff */
[----:B------:R-:W-:Y:S01]  /*d540*/  IMAD.MOV.U32 R8, RZ, RZ, 0x192 ;  /* 0x00000192ff087424 */ /* 0x000fe200078e00ff */
[----:B------:R-:W5:Y:S01]  /*d550*/  LDCU.64 UR4, c[0x4][0xb8] ;  /* 0x01001700ff0477ac */ /* 0x000f620008000a00 */
[----:B------:R-:W1:Y:S01]  /*d560*/  LDC.64 R14, c[0x4][R14] ;  /* 0x010000000e0e7b82 */ /* 0x000e620000000a00 */
[----:B------:R-:W-:Y:S01]  /*d570*/  IMAD.MOV.U32 R13, RZ, RZ, RZ ;  /* 0x000000ffff0d7224 */ /* 0x000fe200078e00ff */
[----:B------:R-:W2:Y:S01]  /*d580*/  LDCU.64 UR8, c[0x4][0x10] ;  /* 0x01000200ff0877ac */ /* 0x000ea20008000a00 */
[----:B----4-:R-:W-:Y:S01]  /*d590*/  IMAD.U32 R4, RZ, RZ, UR6 ;  /* 0x00000006ff047e24 */ /* 0x010fe2000f8e00ff */
[----:B------:R-:W-:Y:S01]  /*d5a0*/  MOV R5, UR7 ;  /* 0x0000000700057c02 */ /* 0x000fe20008000f00 */
[----:B-----5:R-:W-:Y:S01]  /*d5b0*/  IMAD.U32 R6, RZ, RZ, UR4 ;  /* 0x00000004ff067e24 */ /* 0x020fe2000f8e00ff */
[----:B------:R-:W-:Y:S01]  /*d5c0*/  MOV R7, UR5 ;  /* 0x0000000500077c02 */ /* 0x000fe20008000f00 */
[----:B--2---:R-:W-:Y:S01]  /*d5d0*/  IMAD.U32 R10, RZ, RZ, UR8 ;  /* 0x00000008ff0a7e24 */ /* 0x004fe2000f8e00ff */
[----:B------:R-:W-:-:S02]  /*d5e0*/  MOV R11, UR9 ;  /* 0x00000009000b7c02 */ /* 0x000fc40008000f00 */
[----:B------:R-:W-:-:S07]  /*d5f0*/  LEPC R20, `(.L_x_241) ;  /* 0x000000001014794e */ /* 0x000fce0000000000 */
[----:B-1-3--:R-:W-:Y:S05]  /*d600*/  CALL.ABS.NOINC R14 ;  /* 0x000000000e007343 */ /* 0x00afea0003c00000 */
.L_x_241:
[C---:B-1----:R-:W-:Y:S01]  /*d610*/  VIADD R0, R18.reuse, 0x20 ;  /* 0x0000002012007836 */ /* 0x042fe20000000000 */
[----:B------:R-:W-:Y:S05]  /*d620*/  WARPSYNC.ALL ;  /* 0x0000000000007948 */ /* 0x000fea0003800000 */
[----:B------:R-:W-:Y:S02]  /*d630*/  SHF.R.U32.HI R0, RZ, 0x15, R0 ;  /* 0x00000015ff007819 */ /* 0x000fe40000011600 */
[----:B------:R-:W-:Y:S02]  /*d640*/  R2UR UR4, R18 ;  /* 0x00000000120472ca */ /* 0x000fe400000e0000 */
[----:B------:R-:W-:-:S11]  /*d650*/  ISETP.NE.AND P0, PT, R19, R0, PT ;  /* 0x000000001300720c */ /* 0x000fd60003f05270 */
[----:B------:R-:W1:Y:S02]  /*d660*/  LDTM.x32 R124, tmem[UR4] ;  /* 0x00000004007c79ee */ /* 0x000e6400082c0000 */
[----:B-1----:R-:W-:Y:S05]  /*d670*/  @!P0 BRA `(.L_x_242) ;  /* 0x0000000000408947 */ /* 0x002fea0003800000 */
[----:B------:R-:W-:Y:S01]  /*d680*/  MOV R14, 0x8 ;  /* 0x00000008000e7802 */ /* 0x000fe20000000f00 */
[----:B------:R-:W1:Y:S01]  /*d690*/  LDCU.64 UR8, c[0x4][0xb0] ;  /* 0x01001600ff0877ac */ /* 0x000e620008000a00 */
[----:B------:R-:W-:Y:S02]  /*d6a0*/  HFMA2 R12, -RZ, RZ, 0, 5.9604644775390625e-08 ;  /* 0x00000001ff0c7431 */ /* 0x000fe400000001ff */
[----:B------:R-:W-:Y:S01]  /*d6b0*/  IMAD.MOV.U32 R8, RZ, RZ, 0x192 ;  /* 0x00000192ff087424 */ /* 0x000fe200078e00ff */
[----:B------:R-:W4:Y:S01]  /*d6c0*/  LDCU.64 UR6, c[0x4][0xb8] ;  /* 0x01001700ff0677ac */ /* 0x000f220008000a00 */
[----:B------:R-:W2:Y:S01]  /*d6d0*/  LDC.64 R14, c[0x4][R14] ;  /* 0x010000000e0e7b82 */ /* 0x000ea20000000a00 */
[----:B------:R-:W-:Y:S01]  /*d6e0*/  IMAD.MOV.U32 R13, RZ, RZ, RZ ;  /* 0x000000ffff0d7224 */ /* 0x000fe200078e00ff */
[----:B------:R-:W5:Y:S01]  /*d6f0*/  LDCU.64 UR4, c[0x4][0x10] ;  /* 0x01000200ff0477ac */ /* 0x000f620008000a00 */
[----:B-1----:R-:W-:Y:S01]  /*d700*/  IMAD.U32 R4, RZ, RZ, UR8 ;  /* 0x00000008ff047e24 */ /* 0x002fe2000f8e00ff */
[----:B------:R-:W-:Y:S01]  /*d710*/  MOV R5, UR9 ;  /* 0x0000000900057c02 */ /* 0x000fe20008000f00 */
[----:B----4-:R-:W-:Y:S01]  /*d720*/  IMAD.U32 R6, RZ, RZ, UR6 ;  /* 0x00000006ff067e24 */ /* 0x010fe2000f8e00ff */
[----:B------:R-:W-:Y:S01]  /*d730*/  MOV R7, UR7 ;  /* 0x0000000700077c02 */ /* 0x000fe20008000f00 */
[----:B-----5:R-:W-:Y:S01]  /*d740*/  IMAD.U32 R10, RZ, RZ, UR4 ;  /* 0x00000004ff0a7e24 */ /* 0x020fe2000f8e00ff */
[----:B------:R-:W-:-:S02]  /*d750*/  MOV R11, UR5 ;  /* 0x00000005000b7c02 */ /* 0x000fc40008000f00 */
[----:B------:R-:W-:-:S07]  /*d760*/  LEPC R20, `(.L_x_242) ;  /* 0x000000001014794e */ /* 0x000fce0000000000 */
[----:B--23--:R-:W-:Y:S05]  /*d770*/  CALL.ABS.NOINC R14 ;  /* 0x000000000e007343 */ /* 0x00cfea0003c00000 */
.L_x_242:
[C---:B------:R-:W-:Y:S01]  /*d780*/  VIADD R0, R18.reuse, 0x40 ;  /* 0x0000004012007836 */ /* 0x040fe20000000000 */
[----:B------:R-:W-:Y:S05]  /*d790*/  WARPSYNC.ALL ;  /* 0x0000000000007948 */ /* 0x000fea0003800000 */
[----:B------:R-:W-:Y:S02]  /*d7a0*/  SHF.R.U32.HI R0, RZ, 0x15, R0 ;  /* 0x00000015ff007819 */ /* 0x000fe40000011600 */
[----:B------:R-:W-:Y:S02]  /*d7b0*/  R2UR UR4, R18 ;  /* 0x00000000120472ca */ /* 0x000fe400000e0000 */
[----:B------:R-:W-:-:S11]  /*d7c0*/  ISETP.NE.AND P0, PT, R19, R0, PT ;  /* 0x000000001300720c */ /* 0x000fd60003f05270 */
[----:B------:R-:W1:Y:S02]  /*d7d0*/  LDTM.x32 R92, tmem[UR4+0x20] ;  /* 0x00002004005c79ee */ /* 0x000e6400082c0000 */
        /* <DEDUP_REMOVED lines=17> */
.L_x_243:
        /* <DEDUP_REMOVED lines=23> */
.L_x_244:
[C---:B------:R-:W-:Y:S01]  /*da60*/  FMNMX3 R3, R156.reuse, R124, R128, !PT ;  /* 0x0000007c9c037276 */ /* 0x040fe20007800080 */
[----:B------:R-:W-:Y:S05]  /*da70*/  WARPSYNC.ALL ;  /* 0x0000000000007948 */ /* 0x000fea0003800000 */
[C---:B------:R-:W-:Y:S02]  /*da80*/  FMNMX3 R0, R156.reuse, R125, R129, !PT ;  /* 0x0000007d9c007276 */ /* 0x040fe40007800081 */
[----:B------:R-:W-:Y:S02]  /*da90*/  FMNMX3 R5, R156, R126, R130, !PT ;  /* 0x0000007e9c057276 */ /* 0x000fe40007800082 */
[----:B------:R-:W-:-:S02]  /*daa0*/  FMNMX3 R3, R3, R132, R136, !PT ;  /* 0x0000008403037276 */ /* 0x000fc40007800088 */
[----:B------:R-:W-:Y:S02]  /*dab0*/  FMNMX3 R0, R0, R133, R137, !PT ;  /* 0x0000008500007276 */ /* 0x000fe40007800089 */
[----:B------:R-:W-:Y:S02]  /*dac0*/  FMNMX3 R6, R156, R127, R131, !PT ;  /* 0x0000007f9c067276 */ /* 0x000fe40007800083 */
[----:B------:R-:W-:Y:S02]  /*dad0*/  FMNMX3 R5, R5, R134, R138, !PT ;  /* 0x0000008605057276 */ /* 0x000fe4000780008a */
[----:B------:R-:W-:Y:S02]  /*dae0*/  FMNMX3 R3, R3, R140, R144, !PT ;  /* 0x0000008c03037276 */ /* 0x000fe40007800090 */
[----:B------:R-:W-:Y:S02]  /*daf0*/  FMNMX3 R0, R0, R141, R145, !PT ;  /* 0x0000008d00007276 */ /* 0x000fe40007800091 */
[----:B------:R-:W-:-:S02]  /*db00*/  FMNMX3 R6, R6, R135, R139, !PT ;  /* 0x0000008706067276 */ /* 0x000fc4000780008b */
[----:B------:R-:W-:Y:S02]  /*db10*/  FMNMX3 R5, R5, R142, R146, !PT ;  /* 0x0000008e05057276 */ /* 0x000fe40007800092 */
[----:B------:R-:W-:Y:S02]  /*db20*/  R2UR UR4, R18 ;  /* 0x00000000120472ca */ /* 0x000fe400000e0000 */
[----:B------:R-:W-:Y:S02]  /*db30*/  FMNMX3 R3, R3, R148, R152, !PT ;  /* 0x0000009403037276 */ /* 0x000fe40007800098 */
[----:B------:R-:W-:Y:S02]  /*db40*/  FMNMX3 R0, R0, R149, R153, !PT ;  /* 0x0000009500007276 */ /* 0x000fe40007800099 */
[----:B------:R-:W-:Y:S02]  /*db50*/  FMNMX3 R6, R6, R143, R147, !PT ;  /* 0x0000008f06067276 */ /* 0x000fe40007800093 */
[----:B------:R-:W-:-:S02]  /*db60*/  FMNMX3 R5, R5, R150, R154, !PT ;  /* 0x0000009605057276 */ /* 0x000fc4000780009a */
[----:B------:R-:W-:Y:S02]  /*db70*/  FMNMX3 R3, R3, R92, R96, !PT ;  /* 0x0000005c03037276 */ /* 0x000fe40007800060 */
[----:B------:R-:W-:Y:S01]  /*db80*/  FMNMX3 R0, R0, R93, R97, !PT ;  /* 0x0000005d00007276 */ /* 0x000fe20007800061 */
[----:B------:R-:W1:Y:S01]  /*db90*/  LDTM.x32 R60, tmem[UR4+0x60] ;  /* 0x00006004003c79ee */ /* 0x000e6200082c0000 */
[----:B------:R-:W-:Y:S02]  /*dba0*/  FMNMX3 R6, R6, R151, R155, !PT ;  /* 0x0000009706067276 */ /* 0x000fe4000780009b */
[----:B------:R-:W-:Y:S02]  /*dbb0*/  FMNMX3 R5, R5, R94, R98, !PT ;  /* 0x0000005e05057276 */ /* 0x000fe40007800062 */
        /* <DEDUP_REMOVED lines=28> */
[----:B-1----:R-:W-:Y:S02]  /*dd80*/  FMNMX3 R3, R3, R60, R64, !PT ;  /* 0x0000003c03037276 */ /* 0x002fe40007800040 */
        /* <DEDUP_REMOVED lines=15> */
[----:B------:R-:W-:Y:S02]  /*de80*/  ISETP.NE.AND P0, PT, R19, R22, PT ;  /* 0x000000161300720c */ /* 0x000fe40003f05270 */
[----:B------:R-:W-:Y:S02]  /*de90*/  FMNMX3 R17, R6, R87, R91, !PT ;  /* 0x0000005706117276 */ /* 0x000fe4000780005b */
[----:B------:R-:W-:-:S04]  /*dea0*/  FMNMX3 R0, R4, R3, R0, !PT ;  /* 0x0000000304007276 */ /* 0x000fc80007800000 */
[----:B------:R-:W-:-:S04]  /*deb0*/  FMNMX R17, R17, R0, !PT ;  /* 0x0000000011117209 */ /* 0x000fc80007800000 */
[----:B------:R-:W-:-:S04]  /*dec0*/  FSETP.NEU.AND P1, PT, R17, -INF , PT ;  /* 0xff8000001100780b */ /* 0x000fc80003f2d000 */
[----:B------:R-:W-:Y:S01]  /*ded0*/  FSEL R157, R17, RZ, P1 ;  /* 0x000000ff119d7208 */ /* 0x000fe20000800000 */
[----:B------:R-:W-:Y:S08]  /*dee0*/  @!P0 BRA `(.L_x_245) ;  /* 0x0000000000408947 */ /* 0x000ff00003800000 */
        /* <DEDUP_REMOVED lines=16> */
.L_x_245:
[----:B------:R-:W-:Y:S05]  /*dff0*/  WARPSYNC.ALL ;  /* 0x0000000000007948 */ /* 0x000fea0003800000 */
[----:B------:R-:W-:Y:S02]  /*e000*/  R2UR UR4, R18 ;  /* 0x00000000120472ca */ /* 0x000fe400000e0000 */
[----:B------:R-:W-:-:S11]  /*e010*/  ISETP.NE.AND P0, PT, RZ, UR43, PT ;  /* 0x0000002bff007c0c */ /* 0x000fd6000bf05270 */
[----:B------:R1:W-:Y:S02]  /*e020*/  STTM.x2 tmem[UR4], R156 ;  /* 0x0000009c000079ed */ /* 0x0003e400080c0004 */
[----:B------:R-:W-:Y:S05]  /*e030*/  @P0 BRA `(.L_x_246) ;  /* 0x0000000000040947 */ /* 0x000fea0003800000 */
[----:B--23--:R-:W-:Y:S05]  /*e040*/  BPT.TRAP 0x1 ;  /* 0x000000040000795c */ /* 0x00cfea0000300000 */
.L_x_246:
[----:B------:R-:W-:Y:S01]  /*e050*/  UISETP.NE.AND UP0, UPT, UR50, URZ, UPT ;  /* 0x000000ff3200728c */ /* 0x000fe2000bf05270 */
[----:B------:R-:W-:Y:S01]  /*e060*/  MOV R3, UR49 ;  /* 0x0000003100037c02 */ /* 0x000fe20008000f00 */
[----:B------:R-:W-:Y:S01]  /*e070*/  UIADD3 UR4, UPT, UPT, UR51, 0x1c080, URZ ;  /* 0x0001c08033047890 */ /* 0x000fe2000fffe0ff */
[----:B------:R-:W-:Y:S02]  /*e080*/  FSETP.NEU.AND P0, PT, R17, -INF , PT ;  /* 0xff8000001100780b */ /* 0x000fe40003f0d000 */
[----:B------:R-:W-:Y:S02]  /*e090*/  SHF.L.U32 R3, R3, 0x1f, RZ ;  /* 0x0000001f03037819 */ /* 0x000fe400000006ff */
[----:B------:R-:W-:-:S04]  /*e0a0*/  FSEL R0, R17, RZ, P0 ;  /* 0x000000ff11007208 */ /* 0x000fc80000000000 */
[----:B------:R-:W-:Y:S01]  /*e0b0*/  @UP0 UIADD3 UR4, UPT, UPT, UR51, 0x1c070, URZ ;  /* 0x0001c07033040890 */ /* 0x000fe2000fffe0ff */
[----:B--2---:R-:W-:Y:S01]  /*e0c0*/  FMUL R0, R0, -UR39 ;  /* 0x8000002700007c20 */ /* 0x004fe20008400000 */
[----:B------:R-:W-:-:S03]  /*e0d0*/  USEL UR51, UR46, UR47, UP0 ;  /* 0x0000002f2e337287 */ /* 0x000fc60008000000 */
[--C-:B------:R-:W-:Y:S01]  /*e0e0*/  FFMA2 R18, R124.F32x2.HI_LO, UR39.F32, R0.reuse.F32 ;  /* 0x000000277c127c49 */ /* 0x100fe20009200000 */
[----:B------:R-:W-:Y:S01]  /*e0f0*/  ULOP3.LUT UR51, UR51, 0x1, URZ, 0x3c, !UPT ;  /* 0x0000000133337892 */ /* 0x000fe2000f8e3cff */
[--C-:B------:R-:W-:Y:S02]  /*e100*/  FFMA2 R22, R126.F32x2.HI_LO, UR39.F32, R0.reuse.F32 ;  /* 0x000000277e167c49 */ /* 0x100fe40009200000 */
[----:B------:R-:W-:Y:S01]  /*e110*/  SYNCS.ARRIVE.TRANS64.A1T0 RZ, [UR4], RZ ;  /* 0x000000ffffff79a7 */ /* 0x000fe20008100004 */
[----:B------:R-:W-:Y:S01]  /*e120*/  FSETP.GEU.AND P4, PT, R18, -126, PT ;  /* 0xc2fc00001200780b */ /* 0x000fe20003f8e000 */
[--C-:B------:R-:W-:Y:S01]  /*e130*/  FFMA2 R124, R128.F32x2.HI_LO, UR39.F32, R0.reuse.F32 ;  /* 0x00000027807c7c49 */ /* 0x100fe20009200000 */
[----:B------:R-:W-:Y:S01]  /*e140*/  FSETP.GEU.AND P3, PT, R19, -126, PT ;  /* 0xc2fc00001300780b */ /* 0x000fe20003f6e000 */
[----:B------:R-:W-:Y:S01]  /*e150*/  FFMA2 R126, R130.F32x2.HI_LO, UR39.F32, R0.F32 ;  /* 0x00000027827e7c49 */ /* 0x000fe20009200000 */
[----:B------:R-:W-:Y:S02]  /*e160*/  FSETP.GEU.AND P2, PT, R22, -126, PT ;  /* 0xc2fc00001600780b */ /* 0x000fe40003f4e000 */
[----:B------:R-:W-:Y:S01]  /*e170*/  FSETP.GEU.AND P1, PT, R23, -126, PT ;  /* 0xc2fc00001700780b */ /* 0x000fe20003f2e000 */
[----:B------:R-:W2:Y:S01]  /*e180*/  SYNCS.PHASECHK.TRANS64.TRYWAIT P5, [UR41], R3 ;  /* 0x00000003ff0075a7 */ /* 0x000ea200080a1129 */
[----:B------:R-:W-:-:S02]  /*e190*/  FSETP.GEU.AND P0, PT, R124, -126, PT ;  /* 0xc2fc00007c00780b */ /* 0x000fc40003f0e000 */
[----:B------:R-:W-:-:S03]  /*e1a0*/  FSETP.GEU.AND P6, PT, R125, -126, PT ;  /* 0xc2fc00007d00780b */ /* 0x000fc60003fce000 */
[----:B------:R-:W-:Y:S02]  /*e1b0*/  @!P4 FMUL R18, R18, 0.5 ;  /* 0x3f0000001212c820 */ /* 0x000fe40000400000 */
[----:B------:R-:W-:Y:S02]  /*e1c0*/  @!P3 FMUL R19, R19, 0.5 ;  /* 0x3f0000001313b820 */ /* 0x000fe40000400000 */
[----:B------:R-:W-:Y:S02]  /*e1d0*/  @!P2 FMUL R22, R22, 0.5 ;  /* 0x3f0000001616a820 */ /* 0x000fe40000400000 */
[----:B------:R-:W-:Y:S01]  /*e1e0*/  @!P1 FMUL R23, R23, 0.5 ;  /* 0x3f00000017179820 */ /* 0x000fe20000400000 */
[----:B------:R-:W4:Y:S08]  /*e1f0*/  MUFU.EX2 R18, R18 ;  /* 0x0000001200127308 */ /* 0x000f300000000800 */
[----:B------:R-:W1:Y:S08]  /*e200*/  MUFU.EX2 R19, R19 ;  /* 0x0000001300137308 */ /* 0x000e700000000800 */
[----:B------:R-:W1:Y:S08]  /*e210*/  MUFU.EX2 R22, R22 ;  /* 0x0000001600167308 */ /* 0x000e700000000800 */
[----:B------:R-:W1:Y:S02]  /*e220*/  MUFU.EX2 R23, R23 ;  /* 0x0000001700177308 */ /* 0x000e640000000800 */
[----:B-12-4-:R-:W-:Y:S05]  /*e230*/  @!P5 BRA `(.L_x_247) ;  /* 0x000000d40098d947 */ /* 0x016fea0003800000 */
.L_x_444:
[----:B------:R-:W-:Y:S01]  /*e240*/  @!P0 FMUL R124, R124, 0.5 ;  /* 0x3f0000007c7c8820 */ /* 0x000fe20000400000 */
[--C-:B------:R-:W-:Y:S01]  /*e250*/  FFMA2 R128, R132.F32x2.HI_LO, UR39.F32, R0.reuse.F32 ;  /* 0x0000002784807c49 */ /* 0x100fe20009200000 */
[----:B------:R-:W-:Y:S01]  /*e260*/  FSETP.GEU.AND P5, PT, R126, -126, PT ;  /* 0xc2fc00007e00780b */ /* 0x000fe20003fae000 */
[----:B------:R-:W-:Y:S01]  /*e270*/  @!P4 FMUL R18, R18, R18 ;  /* 0x000000121212c220 */ /* 0x000fe20000400000 */
[--C-:B------:R-:W-:Y:S01]  /*e280*/  FFMA2 R130, R134.F32x2.HI_LO, UR39.F32, R0.reuse.F32 ;  /* 0x0000002786827c49 */ /* 0x100fe20009200000 */
[----:B------:R-:W-:Y:S01]  /*e290*/  FSETP.GEU.AND P4, PT, R127, -126, PT ;  /* 0xc2fc00007f00780b */ /* 0x000fe20003f8e000 */
[----:B------:R-:W2:Y:S01]  /*e2a0*/  MUFU.EX2 R124, R124 ;  /* 0x0000007c007c7308 */ /* 0x000ea20000000800 */
[----:B------:R-:W-:Y:S01]  /*e2b0*/  @!P3 FMUL R19, R19, R19 ;  /* 0x000000131313b220 */ /* 0x000fe20000400000 */
[----:B------:R-:W-:Y:S01]  /*e2c0*/  FSETP.GEU.AND P3, PT, R128, -126, PT ;  /* 0xc2fc00008000780b */ /* 0x000fe20003f6e000 */
[----:B------:R-:W-:Y:S01]  /*e2d0*/  @!P2 FMUL R22, R22, R22 ;  /* 0x000000161616a220 */ /* 0x000fe20000400000 */
[----:B------:R-:W-:Y:S01]  /*e2e0*/  @!P1 FMUL R23, R23, R23 ;  /* 0x0000001717179220 */ /* 0x000fe20000400000 */
[----:B------:R-:W-:Y:S01]  /*e2f0*/  FSETP.GEU.AND P2, PT, R129, -126, PT ;  /* 0xc2fc00008100780b */ /* 0x000fe20003f4e000 */
[----:B------:R-:W-:Y:S01]  /*e300*/  @!P6 FMUL R125, R125, 0.5 ;  /* 0x3f0000007d7de820 */ /* 0x000fe20000400000 */
[----:B------:R-:W-:Y:S01]  /*e310*/  FSETP.GEU.AND P1, PT, R130, -126, PT ;  /* 0xc2fc00008200780b */ /* 0x000fe20003f2e000 */
[--C-:B------:R-:W-:Y:S01]  /*e320*/  FFMA2 R132, R136.F32x2.HI_LO, UR39.F32, R0.reuse.F32 ;  /* 0x0000002788847c49 */ /* 0x100fe20009200000 */
[----:B------:R-:W-:Y:S01]  /*e330*/  USHF.R.U32.HI UR4, URZ, 0x15, UR52 ;  /* 0x00000015ff047899 */ /* 0x000fe20008011634 */
[----:B------:R-:W-:Y:S01]  /*e340*/  @!P5 FMUL R126, R126, 0.5 ;  /* 0x3f0000007e7ed820 */ /* 0x000fe20000400000 */
[--C-:B------:R-:W-:Y:S01]  /*e350*/  FFMA2 R134, R138.F32x2.HI_LO, UR39.F32, R0.reuse.F32 ;  /* 0x000000278a867c49 */ /* 0x100fe20009200000 */
[----:B------:R-:W4:Y:S01]  /*e360*/  MUFU.EX2 R125, R125 ;  /* 0x0000007d007d7308 */ /* 0x000f220000000800 */
[----:B------:R-:W-:Y:S01]  /*e370*/  @!P4 FMUL R127, R127, 0.5 ;  /* 0x3f0000007f7fc820 */ /* 0x000fe20000400000 */
[--C-:B------:R-:W-:Y:S01]  /*e380*/  FFMA2 R136, R140.F32x2.HI_LO, UR39.F32, R0.reuse.F32 ;  /* 0x000000278c887c49 */ /* 0x100fe20009200000 */
[----:B-1----:R-:W-:Y:S01]  /*e390*/  MOV R3, UR4 ;  /* 0x0000000400037c02 */ /* 0x002fe20008000f00 */
[----:B------:R-:W-:Y:S01]  /*e3a0*/  @!P3 FMUL R128, R128, 0.5 ;  /* 0x3f0000008080b820 */ /* 0x000fe20000400000 */
[----:B--2---:R-:W-:Y:S01]  /*e3b0*/  @!P0 FMUL R124, R124, R124 ;  /* 0x0000007c7c7c8220 */ /* 0x004fe20000400000 */
[----:B------:R-:W-:Y:S01]  /*e3c0*/  FSETP.GEU.AND P0, PT, R131, -126, PT ;  /* 0xc2fc00008300780b */ /* 0x000fe20003f0e000 */
[----:B------:R-:W-:Y:S01]  /*e3d0*/  @!P2 FMUL R129, R129, 0.5 ;  /* 0x3f0000008181a820 */ /* 0x000fe20000400000 */
[----:B------:R-:W-:Y:S01]  /*e3e0*/  @!P1 FMUL R130, R130, 0.5 ;  /* 0x3f00000082829820 */ /* 0x000fe20000400000 */
[----:B------:R-:W1:Y:S01]  /*e3f0*/  MUFU.EX2 R126, R126 ;  /* 0x0000007e007e7308 */ /* 0x000e620000000800 */
[--C-:B------:R-:W-:Y:S01]  /*e400*/  FFMA2 R138, R142.F32x2.HI_LO, UR39.F32, R0.reuse.F32 ;  /* 0x000000278e8a7c49 */ /* 0x100fe20009200000 */
[----:B------:R-:W-:Y:S01]  /*e410*/  UISETP.NE.AND UP0, UPT, UR50, URZ, UPT ;  /* 0x000000ff3200728c */ /* 0x000fe2000bf05270 */
[--C-:B------:R-:W-:Y:S01]  /*e420*/  FFMA2 R140, R144.F32x2.HI_LO, UR39.F32, R0.reuse.F32 ;  /* 0x00000027908c7c49 */ /* 0x100fe20009200000 */
[----:B------:R-:W-:Y:S01]  /*e430*/  ULOP3.LUT UR49, UR49, 0x1, URZ, 0x3c, !UPT ;  /* 0x0000000131317892 */ /* 0x000fe2000f8e3cff */
[--C-:B------:R-:W-:Y:S01]  /*e440*/  FFMA2 R142, R146.F32x2.HI_LO, UR39.F32, R0.reuse.F32 ;  /* 0x00000027928e7c49 */ /* 0x100fe20009200000 */
[----:B------:R-:W-:Y:S01]  /*e450*/  USEL UR46, UR51, UR46, UP0 ;  /* 0x0000002e332e7287 */ /* 0x000fe20008000000 */
[--C-:B------:R-:W-:Y:S01]  /*e460*/  FFMA2 R144, R148.F32x2.HI_LO, UR39.F32, R0.reuse.F32 ;  /* 0x0000002794907c49 */ /* 0x100fe20009200000 */
[----:B------:R-:W2:Y:S01]  /*e470*/  MUFU.EX2 R127, R127 ;  /* 0x0000007f007f7308 */ /* 0x000ea20000000800 */
[----:B----4-:R-:W-:Y:S01]  /*e480*/  @!P6 FMUL R125, R125, R125 ;  /* 0x0000007d7d7de220 */ /* 0x010fe20000400000 */
[----:B------:R-:W-:Y:S01]  /*e490*/  @!P0 FMUL R131, R131, 0.5 ;  /* 0x3f00000083838820 */ /* 0x000fe20000400000 */
[----:B------:R-:W-:Y:S01]  /*e4a0*/  FSETP.GEU.AND P6, PT, R132, -126, PT ;  /* 0xc2fc00008400780b */ /* 0x000fe20003fce000 */
[--C-:B------:R-:W-:Y:S01]  /*e4b0*/  FFMA2 R146, R150.F32x2.HI_LO, UR39.F32, R0.reuse.F32 ;  /* 0x0000002796927c49 */ /* 0x100fe20009200000 */
[----:B------:R-:W-:Y:S01]  /*e4c0*/  USEL UR47, UR47, UR51, UP0 ;  /* 0x000000332f2f7287 */ /* 0x000fe20008000000 */
[--C-:B------:R-:W-:Y:S01]  /*e4d0*/  FFMA2 R148, R152.F32x2.HI_LO, UR39.F32, R0.reuse.F32 ;  /* 0x0000002798947c49 */ /* 0x100fe20009200000 */
[----:B------:R-:W-:Y:S01]  /*e4e0*/  SYNCS.ARRIVE.TRANS64.A1T0 RZ, [UR40], RZ ;  /* 0x000000ffffff79a7 */ /* 0x000fe20008100028 */
[----:B------:R-:W4:Y:S01]  /*e4f0*/  MUFU.EX2 R128, R128 ;  /* 0x0000008000807308 */ /* 0x000f220000000800 */
[----:B-1----:R-:W-:Y:S01]  /*e500*/  @!P5 FMUL R126, R126, R126 ;  /* 0x0000007e7e7ed220 */ /* 0x002fe20000400000 */
[----:B------:R-:W-:Y:S01]  /*e510*/  FSETP.GEU.AND P5, PT, R133, -126, PT ;  /* 0xc2fc00008500780b */ /* 0x000fe20003fae000 */
[--C-:B------:R-:W-:Y:S01]  /*e520*/  FFMA2 R154, R154.F32x2.HI_LO, UR39.F32, R0.reuse.F32 ;  /* 0x000000279a9a7c49 */ /* 0x100fe20009200000 */
[----:B------:R-:W-:Y:S01]  /*e530*/  F2FP.BF16.F32.PACK_AB R56, R19, R18 ;  /* 0x000000121338723e */ /* 0x000fe200000010ff */
[--C-:B------:R-:W-:Y:S01]  /*e540*/  FFMA2 R8, R92.F32x2.HI_LO, UR39.F32, R0.reuse.F32 ;  /* 0x000000275c087c49 */ /* 0x100fe20009200000 */
[----:B------:R-:W-:Y:S01]  /*e550*/  F2FP.BF16.F32.PACK_AB R57, R23, R22 ;  /* 0x000000161739723e */ /* 0x000fe200000010ff */
[--C-:B------:R-:W-:Y:S01]  /*e560*/  FFMA2 R6, R94.F32x2.HI_LO, UR39.F32, R0.reuse.F32 ;  /* 0x000000275e067c49 */ /* 0x100fe20009200000 */
[----:B------:R-:W1:Y:S01]  /*e570*/  MUFU.EX2 R129, R129 ;  /* 0x0000008100817308 */ /* 0x000e620000000800 */
[----:B--2---:R-:W-:Y:S01]  /*e580*/  @!P4 FMUL R127, R127, R127 ;  /* 0x0000007f7f7fc220 */ /* 0x004fe20000400000 */
[----:B------:R-:W-:Y:S01]  /*e590*/  FSETP.GEU.AND P4, PT, R134, -126, PT ;  /* 0xc2fc00008600780b */ /* 0x000fe20003f8e000 */
[----:B------:R-:W-:Y:S01]  /*e5a0*/  @!P6 FMUL R132, R132, 0.5 ;  /* 0x3f0000008484e820 */ /* 0x000fe20000400000 */
[--C-:B------:R-:W-:Y:S01]  /*e5b0*/  FFMA2 R4, R96.F32x2.HI_LO, UR39.F32, R0.reuse.F32 ;  /* 0x0000002760047c49 */ /* 0x100fe20009200000 */
[----:B------:R-:W-:Y:S01]  /*e5c0*/  F2FP.BF16.F32.PACK_AB R58, R125, R124 ;  /* 0x0000007c7d3a723e */ /* 0x000fe200000010ff */
[--C-:B------:R-:W-:Y:S01]  /*e5d0*/  FFMA2 R10, R98.F32x2.HI_LO, UR39.F32, R0.reuse.F32 ;  /* 0x00000027620a7c49 */ /* 0x100fe20009200000 */
[----:B------:R-:W-:Y:S01]  /*e5e0*/  F2FP.BF16.F32.PACK_AB R59, R127, R126 ;  /* 0x0000007e7f3b723e */ /* 0x000fe200000010ff */
[----:B------:R-:W2:Y:S01]  /*e5f0*/  MUFU.EX2 R130, R130 ;  /* 0x0000008200827308 */ /* 0x000ea20000000800 */
[----:B----4-:R-:W-:Y:S01]  /*e600*/  @!P3 FMUL R128, R128, R128 ;  /* 0x000000808080b220 */ /* 0x010fe20000400000 */
[----:B------:R-:W-:Y:S01]  /*e610*/  FSETP.GEU.AND P3, PT, R135, -126, PT ;  /* 0xc2fc00008700780b */ /* 0x000fe20003f6e000 */
[----:B------:R-:W-:Y:S01]  /*e620*/  @!P5 FMUL R133, R133, 0.5 ;  /* 0x3f0000008585d820 */ /* 0x000fe20000400000 */
[----:B------:R-:W-:-:S02]  /*e630*/  FFMA2 R150, R122.F32x2.HI_LO, UR39.F32, R0.F32 ;  /* 0x000000277a967c49 */ /* 0x000fc40009200000 */
[--C-:B------:R-:W-:Y:S02]  /*e640*/  FFMA2 R24, R24.F32x2.HI_LO, UR39.F32, R0.reuse.F32 ;  /* 0x0000002718187c49 */ /* 0x100fe40009200000 */
[----:B------:R-:W4:Y:S01]  /*e650*/  MUFU.EX2 R131, R131 ;  /* 0x0000008300837308 */ /* 0x000f220000000800 */
[----:B-1----:R-:W-:Y:S01]  /*e660*/  @!P2 FMUL R129, R129, R129 ;  /* 0x000000818181a220 */ /* 0x002fe20000400000 */
[----:B------:R-:W-:Y:S01]  /*e670*/  FSETP.GEU.AND P2, PT, R136, -126, PT ;  /* 0xc2fc00008800780b */ /* 0x000fe20003f4e000 */
[----:B------:R-:W-:Y:S01]  /*e680*/  @!P4 FMUL R134, R134, 0.5 ;  /* 0x3f0000008686c820 */ /* 0x000fe20000400000 */
[--C-:B------:R-:W-:Y:S02]  /*e690*/  FFMA2 R26, R26.F32x2.HI_LO, UR39.F32, R0.reuse.F32 ;  /* 0x000000271a1a7c49 */ /* 0x100fe40009200000 */
[--C-:B------:R-:W-:Y:S02]  /*e6a0*/  FFMA2 R28, R28.F32x2.HI_LO, UR39.F32, R0.reuse.F32 ;  /* 0x000000271c1c7c49 */ /* 0x100fe40009200000 */
[----:B------:R-:W-:Y:S01]  /*e6b0*/  @!P3 FMUL R135, R135, 0.5 ;  /* 0x3f0000008787b820 */ /* 0x000fe20000400000 */
[----:B--2---:R-:W-:Y:S01]  /*e6c0*/  @!P1 FMUL R130, R130, R130 ;  /* 0x0000008282829220 */ /* 0x004fe20000400000 */
[----:B------:R-:W-:Y:S01]  /*e6d0*/  FSETP.GEU.AND P1, PT, R137, -126, PT ;  /* 0xc2fc00008900780b */ /* 0x000fe20003f2e000 */
[----:B------:R-:W1:Y:S01]  /*e6e0*/  MUFU.EX2 R132, R132 ;  /* 0x0000008400847308 */ /* 0x000e620000000800 */
[----:B------:R-:W-:-:S02]  /*e6f0*/  FFMA2 R30, R30.F32x2.HI_LO, UR39.F32, R0.F32 ;  /* 0x000000271e1e7c49 */ /* 0x000fc40009200000 */
[--C-:B------:R-:W-:Y:S02]  /*e700*/  FFMA2 R32, R32.F32x2.HI_LO, UR39.F32, R0.reuse.F32 ;  /* 0x0000002720207c49 */ /* 0x100fe40009200000 */
[----:B------:R-:W-:Y:S01]  /*e710*/  @!P2 FMUL R136, R136, 0.5 ;  /* 0x3f0000008888a820 */ /* 0x000fe20000400000 */
[----:B----4-:R-:W-:Y:S01]  /*e720*/  @!P0 FMUL R131, R131, R131 ;  /* 0x0000008383838220 */ /* 0x010fe20000400000 */
[----:B------:R-:W-:Y:S01]  /*e730*/  FSETP.GEU.AND P0, PT, R138, -126, PT ;  /* 0xc2fc00008a00780b */ /* 0x000fe20003f0e000 */
[----:B------:R-:W2:Y:S01]  /*e740*/  MUFU.EX2 R133, R133 ;  /* 0x0000008500857308 */ /* 0x000ea20000000800 */
[--C-:B------:R-:W-:Y:S02]  /*e750*/  FFMA2 R34, R34.F32x2.HI_LO, UR39.F32, R0.reuse.F32 ;  /* 0x0000002722227c49 */ /* 0x100fe40009200000 */
[--C-:B------:R-:W-:Y:S02]  /*e760*/  FFMA2 R36, R36.F32x2.HI_LO, UR39.F32, R0.reuse.F32 ;  /* 0x0000002724247c49 */ /* 0x100fe40009200000 */
[----:B------:R-:W-:Y:S01]  /*e770*/  @!P1 FMUL R137, R137, 0.5 ;  /* 0x3f00000089899820 */ /* 0x000fe20000400000 */
[----:B------:R-:W-:-:S02]  /*e780*/  FFMA2 R38, R38.F32x2.HI_LO, UR39.F32, R0.F32 ;  /* 0x0000002726267c49 */ /* 0x000fc40009200000 */
[----:B------:R-:W4:Y:S01]  /*e790*/  MUFU.EX2 R134, R134 ;  /* 0x0000008600867308 */ /* 0x000f220000000800 */
[----:B-1----:R-:W-:Y:S01]  /*e7a0*/  @!P6 FMUL R132, R132, R132 ;  /* 0x000000848484e220 */ /* 0x002fe20000400000 */
[----:B------:R-:W-:Y:S01]  /*e7b0*/  FSETP.GEU.AND P6, PT, R139, -126, PT ;  /* 0xc2fc00008b00780b */ /* 0x000fe20003fce000 */
[--C-:B------:R-:W-:Y:S02]  /*e7c0*/  FFMA2 R40, R40.F32x2.HI_LO, UR39.F32, R0.reuse.F32 ;  /* 0x0000002728287c49 */ /* 0x100fe40009200000 */
[----:B------:R-:W-:Y:S01]  /*e7d0*/  @!P0 FMUL R138, R138, 0.5 ;  /* 0x3f0000008a8a8820 */ /* 0x000fe20000400000 */
[--C-:B------:R-:W-:Y:S02]  /*e7e0*/  FFMA2 R42, R42.F32x2.HI_LO, UR39.F32, R0.reuse.F32 ;  /* 0x000000272a2a7c49 */ /* 0x100fe40009200000 */
[----:B------:R-:W1:Y:S01]  /*e7f0*/  MUFU.EX2 R135, R135 ;  /* 0x0000008700877308 */ /* 0x000e620000000800 */
[----:B--2---:R-:W-:Y:S01]  /*e800*/  @!P5 FMUL R133, R133, R133 ;  /* 0x000000858585d220 */ /* 0x004fe20000400000 */
[----:B------:R-:W-:Y:S01]  /*e810*/  FSETP.GEU.AND P5, PT, R140, -126, PT ;  /* 0xc2fc00008c00780b */ /* 0x000fe20003fae000 */
[----:B------:R-:W-:-:S02]  /*e820*/  FFMA2 R44, R44.F32x2.HI_LO, UR39.F32, R0.F32 ;  /* 0x000000272c2c7c49 */ /* 0x000fc40009200000 */
[--C-:B------:R-:W-:Y:S02]  /*e830*/  FFMA2 R46, R46.F32x2.HI_LO, UR39.F32, R0.reuse.F32 ;  /* 0x000000272e2e7c49 */ /* 0x100fe40009200000 */
[----:B------:R-:W-:Y:S01]  /*e840*/  @!P6 FMUL R139, R139, 0.5 ;  /* 0x3f0000008b8be820 */ /* 0x000fe20000400000 */
[----:B------:R-:W2:Y:S01]  /*e850*/  MUFU.EX2 R136, R136 ;  /* 0x0000008800887308 */ /* 0x000ea20000000800 */
[----:B----4-:R-:W-:Y:S01]  /*e860*/  @!P4 FMUL R134, R134, R134 ;  /* 0x000000868686c220 */ /* 0x010fe20000400000 */
[----:B------:R-:W-:Y:S01]  /*e870*/  FSETP.GEU.AND P4, PT, R141, -126, PT ;  /* 0xc2fc00008d00780b */ /* 0x000fe20003f8e000 */
[--C-:B------:R-:W-:Y:S02]  /*e880*/  FFMA2 R48, R48.F32x2.HI_LO, UR39.F32, R0.reuse.F32 ;  /* 0x0000002730307c49 */ /* 0x100fe40009200000 */
[--C-:B------:R-:W-:Y:S02]  /*e890*/  FFMA2 R50, R50.F32x2.HI_LO, UR39.F32, R0.reuse.F32 ;  /* 0x0000002732327c49 */ /* 0x100fe40009200000 */
[----:B------:R-:W-:Y:S01]  /*e8a0*/  @!P5 FMUL R140, R140, 0.5 ;  /* 0x3f0000008c8cd820 */ /* 0x000fe20000400000 */
[----:B------:R-:W4:Y:S01]  /*e8b0*/  MUFU.EX2 R137, R137 ;  /* 0x0000008900897308 */ /* 0x000f220000000800 */
[----:B-1----:R-:W-:Y:S01]  /*e8c0*/  @!P3 FMUL R135, R135, R135 ;  /* 0x000000878787b220 */ /* 0x002fe20000400000 */
[----:B------:R-:W-:Y:S01]  /*e8d0*/  FSETP.GEU.AND P3, PT, R142, -126, PT ;  /* 0xc2fc00008e00780b */ /* 0x000fe20003f6e000 */
[----:B------:R-:W-:-:S02]  /*e8e0*/  FFMA2 R52, R52.F32x2.HI_LO, UR39.F32, R0.F32 ;  /* 0x0000002734347c49 */ /* 0x000fc40009200000 */
[--C-:B------:R-:W-:Y:S02]  /*e8f0*/  FFMA2 R54, R54.F32x2.HI_LO, UR39.F32, R0.reuse.F32 ;  /* 0x0000002736367c49 */ /* 0x100fe40009200000 */
[----:B------:R-:W-:Y:S01]  /*e900*/  @!P4 FMUL R141, R141, 0.5 ;  /* 0x3f0000008d8dc820 */ /* 0x000fe20000400000 */
[----:B------:R-:W1:Y:S01]  /*e910*/  MUFU.EX2 R138, R138 ;  /* 0x0000008a008a7308 */ /* 0x000e620000000800 */
[----:B--2---:R-:W-:Y:S01]  /*e920*/  @!P2 FMUL R136, R136, R136 ;  /* 0x000000888888a220 */ /* 0x004fe20000400000 */
[----:B------:R-:W-:Y:S01]  /*e930*/  FSETP.GEU.AND P2, PT, R143, -126, PT ;  /* 0xc2fc00008f00780b */ /* 0x000fe20003f4e000 */
[--C-:B------:R-:W-:Y:S02]  /*e940*/  FFMA2 R60, R60.F32x2.HI_LO, UR39.F32, R0.reuse.F32 ;  /* 0x000000273c3c7c49 */ /* 0x100fe40009200000 */
[--C-:B------:R-:W-:Y:S02]  /*e950*/  FFMA2 R62, R62.F32x2.HI_LO, UR39.F32, R0.reuse.F32 ;  /* 0x000000273e3e7c49 */ /* 0x100fe40009200000 */
[----:B------:R-:W-:Y:S01]  /*e960*/  @!P3 FMUL R142, R142, 0.5 ;  /* 0x3f0000008e8eb820 */ /* 0x000fe20000400000 */
[----:B------:R-:W2:Y:S01]  /*e970*/  MUFU.EX2 R139, R139 ;  /* 0x0000008b008b7308 */ /* 0x000ea20000000800 */
[----:B----4-:R-:W-:Y:S01]  /*e980*/  @!P1 FMUL R137, R137, R137 ;  /* 0x0000008989899220 */ /* 0x010fe20000400000 */
[----:B------:R-:W-:Y:S01]  /*e990*/  FSETP.GEU.AND P1, PT, R144, -126, PT ;  /* 0xc2fc00009000780b */ /* 0x000fe20003f2e000 */
[----:B------:R-:W-:-:S02]  /*e9a0*/  FFMA2 R64, R64.F32x2.HI_LO, UR39.F32, R0.F32 ;  /* 0x0000002740407c49 */ /* 0x000fc40009200000 */
[--C-:B------:R-:W-:Y:S02]  /*e9b0*/  FFMA2 R66, R66.F32x2.HI_LO, UR39.F32, R0.reuse.F32 ;  /* 0x0000002742427c49 */ /* 0x100fe40009200000 */
[----:B------:R-:W-:Y:S01]  /*e9c0*/  @!P2 FMUL R143, R143, 0.5 ;  /* 0x3f0000008f8fa820 */ /* 0x000fe20000400000 */
[----:B------:R-:W4:Y:S01]  /*e9d0*/  MUFU.EX2 R140, R140 ;  /* 0x0000008c008c7308 */ /* 0x000f220000000800 */
[----:B-1----:R-:W-:Y:S01]  /*e9e0*/  @!P0 FMUL R138, R138, R138 ;  /* 0x0000008a8a8a8220 */ /* 0x002fe20000400000 */
[----:B------:R-:W-:Y:S01]  /*e9f0*/  FSETP.GEU.AND P0, PT, R145, -126, PT ;  /* 0xc2fc00009100780b */ /* 0x000fe20003f0e000 */
[--C-:B------:R-:W-:Y:S02]  /*ea00*/  FFMA2 R68, R68.F32x2.HI_LO, UR39.F32, R0.reuse.F32 ;  /* 0x0000002744447c49 */ /* 0x100fe40009200000 */
[--C-:B------:R-:W-:Y:S02]  /*ea10*/  FFMA2 R70, R70.F32x2.HI_LO, UR39.F32, R0.reuse.F32 ;  /* 0x0000002746467c49 */ /* 0x100fe40009200000 */
[----:B------:R-:W-:Y:S01]  /*ea20*/  @!P1 FMUL R144, R144, 0.5 ;  /* 0x3f00000090909820 */ /* 0x000fe20000400000 */
        /* <DEDUP_REMOVED lines=22> */
[----:B------:R-:W-:Y:S02]  /*eb90*/  FFMA2 R86, R86.F32x2.HI_LO, UR39.F32, R0.F32 ;  /* 0x0000002756567c49 */ /* 0x000fe40009200000 */
[----:B------:R-:W-:Y:S01]  /*eba0*/  @!P4 FMUL R148, R148, 0.5 ;  /* 0x3f0000009494c820 */ /* 0x000fe20000400000 */
[----:B------:R-:W2:Y:S01]  /*ebb0*/  MUFU.EX2 R145, R145 ;  /* 0x0000009100917308 */ /* 0x000ea20000000800 */
[----:B----4-:R-:W-:Y:S01]  /*ebc0*/  @!P2 FMUL R143, R143, R143 ;  /* 0x0000008f8f8fa220 */ /* 0x010fe20000400000 */
[----:B------:R-:W-:-:S05]  /*ebd0*/  FSETP.GEU.AND P2, PT, R154, -126, PT ;  /* 0xc2fc00009a00780b */ /* 0x000fca0003f4e000 */
[----:B------:R-:W-:Y:S01]  /*ebe0*/  @!P3 FMUL R149, R149, 0.5 ;  /* 0x3f0000009595b820 */ /* 0x000fe20000400000 */
[----:B------:R-:W4:Y:S01]  /*ebf0*/  MUFU.EX2 R146, R146 ;  /* 0x0000009200927308 */ /* 0x000f220000000800 */
[----:B-1----:R-:W-:Y:S01]  /*ec00*/  @!P1 FMUL R144, R144, R144 ;  /* 0x0000009090909220 */ /* 0x002fe20000400000 */
[----:B------:R-:W-:-:S05]  /*ec10*/  FSETP.GEU.AND P1, PT, R155, -126, PT ;  /* 0xc2fc00009b00780b */ /* 0x000fca0003f2e000 */
[----:B------:R-:W-:Y:S01]  /*ec20*/  @!P2 FMUL R154, R154, 0.5 ;  /* 0x3f0000009a9aa820 */ /* 0x000fe20000400000 */
[----:B------:R-:W1:Y:S01]  /*ec30*/  MUFU.EX2 R147, R147 ;  /* 0x0000009300937308 */ /* 0x000e620000000800 */
[----:B--2---:R-:W-:Y:S01]  /*ec40*/  @!P0 FMUL R145, R145, R145 ;  /* 0x0000009191918220 */ /* 0x004fe20000400000 */
[----:B------:R-:W-:-:S05]  /*ec50*/  FSETP.GEU.AND P0, PT, R8, -126, PT ;  /* 0xc2fc00000800780b */ /* 0x000fca0003f0e000 */
        /* <DEDUP_REMOVED lines=21> */
[----:B------:R1:W5:Y:S01]  /*edb0*/  MUFU.EX2 R95, R9 ;  /* 0x00000009005f7308 */ /* 0x0003620000000800 */
[----:B--2---:R-:W-:Y:S01]  /*edc0*/  @!P1 FMUL R93, R93, R93 ;  /* 0x0000005d5d5d9220 */ /* 0x004fe20000400000 */
[----:B------:R-:W-:-:S05]  /*edd0*/  FSETP.GEU.AND P1, PT, R10, -126, PT ;  /* 0xc2fc00000a00780b */ /* 0x000fca0003f2e000 */
[----:B------:R-:W-:Y:S01]  /*ede0*/  @!P2 FMUL R5, R5, 0.5 ;  /* 0x3f0000000505a820 */ /* 0x000fe20000400000 */
[----:B------:R-:W2:Y:S01]  /*edf0*/  MUFU.EX2 R96, R6 ;  /* 0x0000000600607308 */ /* 0x000ea20000000800 */
[----:B----4-:R-:W-:Y:S01]  /*ee00*/  @!P0 FMUL R94, R94, R94 ;  /* 0x0000005e5e5e8220 */ /* 0x010fe20000400000 */
[----:B------:R-:W-:-:S05]  /*ee10*/  FSETP.GEU.AND P0, PT, R11, -126, PT ;  /* 0xc2fc00000b00780b */ /* 0x000fca0003f0e000 */
[----:B------:R-:W-:Y:S01]  /*ee20*/  @!P1 FMUL R10, R10, 0.5 ;  /* 0x3f0000000a0a9820 */ /* 0x000fe20000400000 */
[----:B------:R4:W3:Y:S01]  /*ee30*/  MUFU.EX2 R97, R7 ;  /* 0x0000000700617308 */ /* 0x0008e20000000800 */
[----:B-1----:R-:W-:Y:S02]  /*ee40*/  FFMA2 R8, R100.F32x2.HI_LO, UR39.F32, R0.F32 ;  /* 0x0000002764087c49 */ /* 0x002fe40009200000 */
[----:B-----5:R-:W-:-:S03]  /*ee50*/  @!P6 FMUL R95, R95, R95 ;  /* 0x0000005f5f5fe220 */ /* 0x020fc60000400000 */
[----:B------:R-:W-:Y:S01]  /*ee60*/  FSETP.GEU.AND P6, PT, R8, -126, PT ;  /* 0xc2fc00000800780b */ /* 0x000fe20003fce000 */
[----:B------:R-:W-:Y:S01]  /*ee70*/  @!P0 FMUL R11, R11, 0.5 ;  /* 0x3f0000000b0b8820 */ /* 0x000fe20000400000 */
[----:B------:R-:W1:Y:S01]  /*ee80*/  MUFU.EX2 R98, R4 ;  /* 0x0000000400627308 */ /* 0x000e620000000800 */
[----:B--2---:R-:W-:Y:S01]  /*ee90*/  @!P5 FMUL R96, R96, R96 ;  /* 0x000000606060d220 */ /* 0x004fe20000400000 */
[----:B------:R-:W-:-:S06]  /*eea0*/  FSETP.GEU.AND P5, PT, R9, -126, PT ;  /* 0xc2fc00000900780b */ /* 0x000fcc0003fae000 */
[----:B------:R2:W5:Y:S01]  /*eeb0*/  MUFU.EX2 R99, R5 ;  /* 0x0000000500637308 */ /* 0x0005620000000800 */
[----:B----4-:R-:W-:Y:S02]  /*eec0*/  FFMA2 R6, R102.F32x2.HI_LO, UR39.F32, R0.F32 ;  /* 0x0000002766067c49 */ /* 0x010fe40009200000 */
[----:B---3--:R-:W-:Y:S01]  /*eed0*/  @!P4 FMUL R97, R97, R97 ;  /* 0x000000616161c220 */ /* 0x008fe20000400000 */
[----:B------:R-:W-:Y:S02]  /*eee0*/  @!P6 FMUL R8, R8, 0.5 ;  /* 0x3f0000000808e820 */ /* 0x000fe40000400000 */
[----:B------:R-:W-:Y:S01]  /*eef0*/  FSETP.GEU.AND P4, PT, R6, -126, PT ;  /* 0xc2fc00000600780b */ /* 0x000fe20003f8e000 */
[----:B------:R-:W-:Y:S01]  /*ef00*/  @!P5 FMUL R9, R9, 0.5 ;  /* 0x3f0000000909d820 */ /* 0x000fe20000400000 */
[----:B------:R-:W3:Y:S01]  /*ef10*/  MUFU.EX2 R100, R10 ;  /* 0x0000000a00647308 */ /* 0x000ee20000000800 */
[----:B-1----:R-:W-:Y:S01]  /*ef20*/  @!P3 FMUL R98, R98, R98 ;  /* 0x000000626262b220 */ /* 0x002fe20000400000 */
[----:B------:R-:W-:-:S06]  /*ef30*/  FSETP.GEU.AND P3, PT, R7, -126, PT ;  /* 0xc2fc00000700780b */ /* 0x000fcc0003f6e000 */
[----:B------:R1:W4:Y:S01]  /*ef40*/  MUFU.EX2 R101, R11 ;  /* 0x0000000b00657308 */ /* 0x0003220000000800 */
[----:B--2---:R-:W-:Y:S02]  /*ef50*/  FFMA2 R4, R104.F32x2.HI_LO, UR39.F32, R0.F32 ;  /* 0x0000002768047c49 */ /* 0x004fe40009200000 */
[----:B-----5:R-:W-:Y:S01]  /*ef60*/  @!P2 FMUL R99, R99, R99 ;  /* 0x000000636363a220 */ /* 0x020fe20000400000 */
[----:B------:R-:W-:Y:S02]  /*ef70*/  @!P4 FMUL R6, R6, 0.5 ;  /* 0x3f0000000606c820 */ /* 0x000fe40000400000 */
[----:B------:R-:W-:Y:S01]  /*ef80*/  FSETP.GEU.AND P2, PT, R4, -126, PT ;  /* 0xc2fc00000400780b */ /* 0x000fe20003f4e000 */
[----:B------:R-:W-:Y:S01]  /*ef90*/  @!P3 FMUL R7, R7, 0.5 ;  /* 0x3f0000000707b820 */ /* 0x000fe20000400000 */
[----:B------:R-:W2:Y:S01]  /*efa0*/  MUFU.EX2 R102, R8 ;  /* 0x0000000800667308 */ /* 0x000ea20000000800 */
[----:B---3--:R-:W-:Y:S01]  /*efb0*/  @!P1 FMUL R100, R100, R100 ;  /* 0x0000006464649220 */ /* 0x008fe20000400000 */
[----:B------:R-:W-:-:S06]  /*efc0*/  FSETP.GEU.AND P1, PT, R5, -126, PT ;  /* 0xc2fc00000500780b */ /* 0x000fcc0003f2e000 */
[----:B------:R3:W5:Y:S01]  /*efd0*/  MUFU.EX2 R103, R9 ;  /* 0x0000000900677308 */ /* 0x0007620000000800 */
[----:B-1----:R-:W-:Y:S02]  /*efe0*/  FFMA2 R10, R106.F32x2.HI_LO, UR39.F32, R0.F32 ;  /* 0x000000276a0a7c49 */ /* 0x002fe40009200000 */
[----:B----4-:R-:W-:Y:S01]  /*eff0*/  @!P0 FMUL R101, R101, R101 ;  /* 0x0000006565658220 */ /* 0x010fe20000400000 */
[----:B------:R-:W-:Y:S02]  /*f000*/  @!P2 FMUL R4, R4, 0.5 ;  /* 0x3f0000000404a820 */ /* 0x000fe40000400000 */
[----:B------:R-:W-:Y:S01]  /*f010*/  FSETP.GEU.AND P0, PT, R10, -126, PT ;  /* 0xc2fc00000a00780b */ /* 0x000fe20003f0e000 */
[----:B------:R-:W-:Y:S01]  /*f020*/  @!P1 FMUL R5, R5, 0.5 ;  /* 0x3f00000005059820 */ /* 0x000fe20000400000 */
[----:B------:R-:W1:Y:S01]  /*f030*/  MUFU.EX2 R104, R6 ;  /* 0x0000000600687308 */ /* 0x000e620000000800 */
[----:B--2---:R-:W-:Y:S01]  /*f040*/  @!P6 FMUL R102, R102, R102 ;  /* 0x000000666666e220 */ /* 0x004fe20000400000 */
[----:B------:R-:W-:-:S06]  /*f050*/  FSETP.GEU.AND P6, PT, R11, -126, PT ;  /* 0xc2fc00000b00780b */ /* 0x000fcc0003fce000 */
[----:B------:R2:W4:Y:S01]  /*f060*/  MUFU.EX2 R105, R7 ;  /* 0x0000000700697308 */ /* 0x0005220000000800 */
[----:B---3--:R-:W-:Y:S02]  /*f070*/  FFMA2 R8, R108.F32x2.HI_LO, UR39.F32, R0.F32 ;  /* 0x000000276c087c49 */ /* 0x008fe40009200000 */
[----:B------:R-:W-:Y:S01]  /*f080*/  @!P0 FMUL R10, R10, 0.5 ;  /* 0x3f0000000a0a8820 */ /* 0x000fe20000400000 */
[----:B-----5:R-:W-:Y:S02]  /*f090*/  @!P5 FMUL R103, R103, R103 ;  /* 0x000000676767d220 */ /* 0x020fe40000400000 */
[----:B------:R-:W-:Y:S01]  /*f0a0*/  FSETP.GEU.AND P5, PT, R8, -126, PT ;  /* 0xc2fc00000800780b */ /* 0x000fe20003fae000 */
[----:B------:R-:W-:Y:S01]  /*f0b0*/  @!P6 FMUL R11, R11, 0.5 ;  /* 0x3f0000000b0be820 */ /* 0x000fe20000400000 */
[----:B------:R-:W3:Y:S01]  /*f0c0*/  MUFU.EX2 R106, R4 ;  /* 0x00000004006a7308 */ /* 0x000ee20000000800 */
[----:B-1----:R-:W-:Y:S01]  /*f0d0*/  @!P4 FMUL R104, R104, R104 ;  /* 0x000000686868c220 */ /* 0x002fe20000400000 */
[----:B------:R-:W-:-:S06]  /*f0e0*/  FSETP.GEU.AND P4, PT, R9, -126, PT ;  /* 0xc2fc00000900780b */ /* 0x000fcc0003f8e000 */
[----:B------:R1:W5:Y:S01]  /*f0f0*/  MUFU.EX2 R107, R5 ;  /* 0x00000005006b7308 */ /* 0x0003620000000800 */
[----:B--2---:R-:W-:Y:S02]  /*f100*/  FFMA2 R6, R110.F32x2.HI_LO, UR39.F32, R0.F32 ;  /* 0x000000276e067c49 */ /* 0x004fe40009200000 */
[----:B----4-:R-:W-:Y:S01]  /*f110*/  @!P3 FMUL R105, R105, R105 ;  /* 0x000000696969b220 */ /* 0x010fe20000400000 */
[----:B------:R-:W-:Y:S02]  /*f120*/  @!P5 FMUL R8, R8, 0.5 ;  /* 0x3f0000000808d820 */ /* 0x000fe40000400000 */
[----:B------:R-:W-:Y:S01]  /*f130*/  FSETP.GEU.AND P3, PT, R6, -126, PT ;  /* 0xc2fc00000600780b */ /* 0x000fe20003f6e000 */
[----:B------:R-:W-:Y:S01]  /*f140*/  @!P4 FMUL R9, R9, 0.5 ;  /* 0x3f0000000909c820 */ /* 0x000fe20000400000 */
[----:B------:R-:W2:Y:S01]  /*f150*/  MUFU.EX2 R108, R10 ;  /* 0x0000000a006c7308 */ /* 0x000ea20000000800 */
[----:B---3--:R-:W-:Y:S01]  /*f160*/  @!P2 FMUL R106, R106, R106 ;  /* 0x0000006a6a6aa220 */ /* 0x008fe20000400000 */
[----:B------:R-:W-:-:S06]  /*f170*/  FSETP.GEU.AND P2, PT, R7, -126, PT ;  /* 0xc2fc00000700780b */ /* 0x000fcc0003f4e000 */
[----:B------:R3:W4:Y:S01]  /*f180*/  MUFU.EX2 R109, R11 ;  /* 0x0000000b006d7308 */ /* 0x0007220000000800 */
[----:B-1----:R-:W-:Y:S02]  /*f190*/  FFMA2 R4, R112.F32x2.HI_LO, UR39.F32, R0.F32 ;  /* 0x0000002770047c49 */ /* 0x002fe40009200000 */
[----:B-----5:R-:W-:Y:S01]  /*f1a0*/  @!P1 FMUL R107, R107, R107 ;  /* 0x0000006b6b6b9220 */ /* 0x020fe20000400000 */
[----:B------:R-:W-:Y:S02]  /*f1b0*/  @!P3 FMUL R6, R6, 0.5 ;  /* 0x3f0000000606b820 */ /* 0x000fe40000400000 */
[----:B------:R-:W-:Y:S01]  /*f1c0*/  FSETP.GEU.AND P1, PT, R4, -126, PT ;  /* 0xc2fc00000400780b */ /* 0x000fe20003f2e000 */
[----:B------:R-:W-:Y:S01]  /*f1d0*/  @!P2 FMUL R7, R7, 0.5 ;  /* 0x3f0000000707a820 */ /* 0x000fe20000400000 */
[----:B------:R-:W1:Y:S01]  /*f1e0*/  MUFU.EX2 R110, R8 ;  /* 0x00000008006e7308 */ /* 0x000e620000000800 */
[----:B--2---:R-:W-:Y:S01]  /*f1f0*/  @!P0 FMUL R108, R108, R108 ;  /* 0x0000006c6c6c8220 */ /* 0x004fe20000400000 */
[----:B------:R-:W-:-:S06]  /*f200*/  FSETP.GEU.AND P0, PT, R5, -126, PT ;  /* 0xc2fc00000500780b */ /* 0x000fcc0003f0e000 */
[----:B------:R2:W5:Y:S01]  /*f210*/  MUFU.EX2 R111, R9 ;  /* 0x00000009006f7308 */ /* 0x0005620000000800 */
[----:B---3--:R-:W-:Y:S02]  /*f220*/  FFMA2 R10, R114.F32x2.HI_LO, UR39.F32, R0.F32 ;  /* 0x00000027720a7c49 */ /* 0x008fe40009200000 */
[----:B------:R-:W-:Y:S01]  /*f230*/  @!P1 FMUL R4, R4, 0.5 ;  /* 0x3f00000004049820 */ /* 0x000fe20000400000 */
[----:B----4-:R-:W-:Y:S02]  /*f240*/  @!P6 FMUL R109, R109, R109 ;  /* 0x0000006d6d6de220 */ /* 0x010fe40000400000 */
        /* <DEDUP_REMOVED lines=23> */
[----:B------:R-:W2:Y:S01]  /*f3c0*/  MUFU.EX2 R118, R8 ;  /* 0x0000000800767308 */ /* 0x000ea20000000800 */
[----:B---3--:R-:W-:Y:S02]  /*f3d0*/  FFMA2 R4, R120.F32x2.HI_LO, UR39.F32, R0.F32 ;  /* 0x0000002778047c49 */ /* 0x008fe40009200000 */
[----:B-----5:R-:W-:Y:S01]  /*f3e0*/  @!P0 FMUL R115, R115, R115 ;  /* 0x0000007373738220 */ /* 0x020fe20000400000 */
[----:B------:R-:W-:Y:S02]  /*f3f0*/  @!P2 FMUL R6, R6, 0.5 ;  /* 0x3f0000000606a820 */ /* 0x000fe40000400000 */
[----:B------:R-:W-:Y:S01]  /*f400*/  FSETP.GEU.AND P0, PT, R4, -126, PT ;  /* 0xc2fc00000400780b */ /* 0x000fe20003f0e000 */
[----:B------:R-:W-:Y:S01]  /*f410*/  @!P1 FMUL R7, R7, 0.5 ;  /* 0x3f00000007079820 */ /* 0x000fe20000400000 */
[----:B------:R-:W3:Y:S01]  /*f420*/  MUFU.EX2 R116, R10 ;  /* 0x0000000a00747308 */ /* 0x000ee20000000800 */
[----:B-1----:R-:W-:Y:S01]  /*f430*/  @!P5 FMUL R117, R117, R117 ;  /* 0x000000757575d220 */ /* 0x002fe20000400000 */
[----:B------:R-:W-:-:S06]  /*f440*/  FSETP.GEU.AND P5, PT, R150, -126, PT ;  /* 0xc2fc00009600780b */ /* 0x000fcc0003fae000 */
[----:B------:R-:W1:Y:S01]  /*f450*/  MUFU.EX2 R119, R9 ;  /* 0x0000000900777308 */ /* 0x000e620000000800 */
[----:B--2---:R-:W-:Y:S01]  /*f460*/  @!P4 FMUL R118, R118, R118 ;  /* 0x000000767676c220 */ /* 0x004fe20000400000 */
[----:B------:R-:W-:Y:S01]  /*f470*/  FSETP.GEU.AND P4, PT, R151, -126, PT ;  /* 0xc2fc00009700780b */ /* 0x000fe20003f8e000 */
[----:B------:R-:W-:-:S04]  /*f480*/  @!P0 FMUL R4, R4, 0.5 ;  /* 0x3f00000004048820 */ /* 0x000fc80000400000 */
[----:B------:R-:W-:Y:S01]  /*f490*/  @!P5 FMUL R150, R150, 0.5 ;  /* 0x3f0000009696d820 */ /* 0x000fe20000400000 */
[----:B------:R-:W2:Y:S01]  /*f4a0*/  MUFU.EX2 R120, R6 ;  /* 0x0000000600787308 */ /* 0x000ea20000000800 */
[----:B---3--:R-:W-:Y:S01]  /*f4b0*/  @!P6 FMUL R116, R116, R116 ;  /* 0x000000747474e220 */ /* 0x008fe20000400000 */
[----:B------:R-:W-:-:S05]  /*f4c0*/  FSETP.GEU.AND P6, PT, R5, -126, PT ;  /* 0xc2fc00000500780b */ /* 0x000fca0003fce000 */
[----:B------:R-:W-:Y:S01]  /*f4d0*/  @!P4 FMUL R151, R151, 0.5 ;  /* 0x3f0000009797c820 */ /* 0x000fe20000400000 */
[----:B------:R-:W3:Y:S01]  /*f4e0*/  MUFU.EX2 R121, R7 ;  /* 0x0000000700797308 */ /* 0x000ee20000000800 */
        /* <DEDUP_REMOVED lines=33> */
[----:B------:R-:W-:-:S04]  /*f700*/  FSETP.GEU.AND P2, PT, R32, -126, PT ;  /* 0xc2fc00002000780b */ /* 0x000fc80003f4e000 */
[----:B------:R-:W-:Y:S01]  /*f710*/  F2FP.BF16.F32.PACK_AB R24, R153, R152 ;  /* 0x000000989918723e */ /* 0x000fe200000010ff */
[----:B------:R-:W-:Y:S01]  /*f720*/  @!P3 FMUL R31, R31, 0.5 ;  /* 0x3f0000001f1fb820 */ /* 0x000fe20000400000 */
[----:B------:R-:W3:Y:S01]  /*f730*/  MUFU.EX2 R158, R28 ;  /* 0x0000001c009e7308 */ /* 0x000ee20000000800 */
[----:B-1----:R-:W-:Y:S01]  /*f740*/  @!P1 FMUL R154, R154, R154 ;  /* 0x0000009a9a9a9220 */ /* 0x002fe20000400000 */
[----:B------:R-:W-:-:S05]  /*f750*/  FSETP.GEU.AND P1, PT, R33, -126, PT ;  /* 0xc2fc00002100780b */ /* 0x000fca0003f2e000 */
[----:B------:R-:W-:Y:S01]  /*f760*/  @!P2 FMUL R32, R32, 0.5 ;  /* 0x3f0000002020a820 */ /* 0x000fe20000400000 */
[----:B------:R-:W1:Y:S01]  /*f770*/  MUFU.EX2 R159, R29 ;  /* 0x0000001d009f7308 */ /* 0x000e620000000800 */
[----:B--2---:R-:W-:Y:S01]  /*f780*/  @!P0 FMUL R155, R155, R155 ;  /* 0x0000009b9b9b8220 */ /* 0x004fe20000400000 */
[----:B------:R-:W-:-:S04]  /*f790*/  FSETP.GEU.AND P0, PT, R34, -126, PT ;  /* 0xc2fc00002200780b */ /* 0x000fc80003f0e000 */
[----:B------:R-:W-:Y:S01]  /*f7a0*/  F2FP.BF16.F32.PACK_AB R25, R155, R154 ;  /* 0x0000009a9b19723e */ /* 0x000fe200000010ff */
[----:B------:R-:W-:Y:S01]  /*f7b0*/  @!P1 FMUL R33, R33, 0.5 ;  /* 0x3f00000021219820 */ /* 0x000fe20000400000 */
[----:B------:R-:W2:Y:S01]  /*f7c0*/  MUFU.EX2 R160, R30 ;  /* 0x0000001e00a07308 */ /* 0x000ea20000000800 */
[----:B---3--:R-:W-:Y:S01]  /*f7d0*/  @!P6 FMUL R158, R158, R158 ;  /* 0x0000009e9e9ee220 */ /* 0x008fe20000400000 */
[----:B------:R-:W-:-:S05]  /*f7e0*/  FSETP.GEU.AND P6, PT, R35, -126, PT ;  /* 0xc2fc00002300780b */ /* 0x000fca0003fce000 */
[----:B------:R-:W-:Y:S01]  /*f7f0*/  @!P0 FMUL R34, R34, 0.5 ;  /* 0x3f00000022228820 */ /* 0x000fe20000400000 */
[----:B------:R-:W3:Y:S01]  /*f800*/  MUFU.EX2 R161, R31 ;  /* 0x0000001f00a17308 */ /* 0x000ee20000000800 */
[----:B-1----:R-:W-:Y:S01]  /*f810*/  @!P5 FMUL R159, R159, R159 ;  /* 0x0000009f9f9fd220 */ /* 0x002fe20000400000 */
[----:B------:R-:W-:-:S04]  /*f820*/  FSETP.GEU.AND P5, PT, R36, -126, PT ;  /* 0xc2fc00002400780b */ /* 0x000fc80003fae000 */
[----:B------:R-:W-:Y:S01]  /*f830*/  F2FP.BF16.F32.PACK_AB R26, R159, R158 ;  /* 0x0000009e9f1a723e */ /* 0x000fe200000010ff */
        /* <DEDUP_REMOVED lines=120> */
[----:B------:R-:W-:Y:S02]  /*ffc0*/  FSETP.GEU.AND P6, PT, R67, -126, PT ;  /* 0xc2fc00004300780b */ /* 0x000fe40003fce000 */
[----:B------:R-:W-:-:S03]  /*ffd0*/  F2FP.BF16.F32.PACK_AB R60, R129, R128 ;  /* 0x00000080813c723e */ /* 0x000fc600000010ff */
[----:B------:R-:W-:Y:S01]  /*ffe0*/  @!P0 FMUL R66, R66, 0.5 ;  /* 0x3f00000042428820 */ /* 0x000fe20000400000 */
[----:B------:R-:W1:Y:S01]  /*fff0*/  MUFU.EX2 R189, R63 ;  /* 0x0000003f00bd7308 */ /* 0x000e620000000800 */
[----:B--2---:R-:W-:Y:S01]  /*10000*/  @!P5 FMUL R187, R187, R187 ;  /* 0x000000bbbbbbd220 */ /* 0x004fe20000400000 */
[----:B------:R-:W-:Y:S02]  /*10010*/  FSETP.GEU.AND P5, PT, R68, -126, PT ;  /* 0xc2fc00004400780b */ /* 0x000fe40003fae000 */
[----:B------:R-:W-:Y:S02]  /*10020*/  F2FP.BF16.F32.PACK_AB R61, R131, R130 ;  /* 0x00000082833d723e */ /* 0x000fe400000010ff */
[----:B------:R-:W-:Y:S01]  /*10030*/  F2FP.BF16.F32.PACK_AB R40, R187, R186 ;  /* 0x000000babb28723e */ /* 0x000fe200000010ff */
[----:B------:R-:W-:Y:S01]  /*10040*/  @!P6 FMUL R67, R67, 0.5 ;  /* 0x3f0000004343e820 */ /* 0x000fe20000400000 */
[----:B------:R-:W2:Y:S01]  /*10050*/  MUFU.EX2 R42, R64 ;  /* 0x00000040002a7308 */ /* 0x000ea20000000800 */
[----:B---3--:R-:W-:Y:S01]  /*10060*/  @!P4 FMUL R188, R188, R188 ;  /* 0x000000bcbcbcc220 */ /* 0x008fe20000400000 */
[----:B------:R-:W-:-:S02]  /*10070*/  FSETP.GEU.AND P4, PT, R69, -126, PT ;  /* 0xc2fc00004500780b */ /* 0x000fc40003f8e000 */
[----:B------:R-:W-:-:S03]  /*10080*/  F2FP.BF16.F32.PACK_AB R62, R133, R132 ;  /* 0x00000084853e723e */ /* 0x000fc600000010ff */
[----:B------:R-:W-:Y:S01]  /*10090*/  @!P5 FMUL R68, R68, 0.5 ;  /* 0x3f0000004444d820 */ /* 0x000fe20000400000 */
[----:B------:R-:W3:Y:S01]  /*100a0*/  MUFU.EX2 R50, R65 ;  /* 0x0000004100327308 */ /* 0x000ee20000000800 */
[----:B-1----:R-:W-:Y:S01]  /*100b0*/  @!P3 FMUL R189, R189, R189 ;  /* 0x000000bdbdbdb220 */ /* 0x002fe20000400000 */
[----:B------:R-:W-:Y:S02]  /*100c0*/  FSETP.GEU.AND P3, PT, R70, -126, PT ;  /* 0xc2fc00004600780b */ /* 0x000fe40003f6e000 */
[----:B------:R-:W-:Y:S02]  /*100d0*/  F2FP.BF16.F32.PACK_AB R63, R135, R134 ;  /* 0x00000086873f723e */ /* 0x000fe400000010ff */
[----:B------:R-:W-:Y:S01]  /*100e0*/  F2FP.BF16.F32.PACK_AB R41, R189, R188 ;  /* 0x000000bcbd29723e */ /* 0x000fe200000010ff */
[----:B------:R-:W-:Y:S01]  /*100f0*/  @!P4 FMUL R69, R69, 0.5 ;  /* 0x3f0000004545c820 */ /* 0x000fe20000400000 */
[----:B------:R-:W1:Y:S01]  /*10100*/  MUFU.EX2 R43, R66 ;  /* 0x00000042002b7308 */ /* 0x000e620000000800 */
[----:B--2---:R-:W-:Y:S01]  /*10110*/  @!P2 FMUL R42, R42, R42 ;  /* 0x0000002a2a2aa220 */ /* 0x004fe20000400000 */
[----:B------:R-:W-:-:S02]  /*10120*/  FSETP.GEU.AND P2, PT, R71, -126, PT ;  /* 0xc2fc00004700780b */ /* 0x000fc40003f4e000 */
[----:B------:R-:W-:Y:S02]  /*10130*/  F2FP.BF16.F32.PACK_AB R64, R137, R136 ;  /* 0x000000888940723e */ /* 0x000fe400000010ff */
[----:B------:R2:W-:Y:S01]  /*10140*/  STL [R1+0x10], R42 ;  /* 0x0000102a01007387 */ /* 0x0005e20000100800 */
[----:B------:R-:W-:Y:S01]  /*10150*/  @!P3 FMUL R70, R70, 0.5 ;  /* 0x3f0000004646b820 */ /* 0x000fe20000400000 */
[----:B------:R-:W4:Y:S01]  /*10160*/  MUFU.EX2 R49, R67 ;  /* 0x0000004300317308 */ /* 0x000f220000000800 */
[----:B---3--:R-:W-:Y:S01]  /*10170*/  @!P1 FMUL R50, R50, R50 ;  /* 0x0000003232329220 */ /* 0x008fe20000400000 */
[----:B------:R-:W-:Y:S02]  /*10180*/  FSETP.GEU.AND P1, PT, R72, -126, PT ;  /* 0xc2fc00004800780b */ /* 0x000fe40003f2e000 */
[----:B------:R-:W-:Y:S02]  /*10190*/  F2FP.BF16.F32.PACK_AB R65, R139, R138 ;  /* 0x0000008a8b41723e */ /* 0x000fe400000010ff */
[----:B------:R-:W-:Y:S01]  /*101a0*/  STL [R1+0x14], R50 ;  /* 0x0000143201007387 */ /* 0x000fe20000100800 */
[----:B------:R-:W-:Y:S01]  /*101b0*/  @!P2 FMUL R71, R71, 0.5 ;  /* 0x3f0000004747a820 */ /* 0x000fe20000400000 */
[----:B------:R-:W3:Y:S01]  /*101c0*/  MUFU.EX2 R44, R68 ;  /* 0x00000044002c7308 */ /* 0x000ee20000000800 */
[----:B-1----:R-:W-:Y:S01]  /*101d0*/  @!P0 FMUL R43, R43, R43 ;  /* 0x0000002b2b2b8220 */ /* 0x002fe20000400000 */
[----:B------:R-:W-:-:S02]  /*101e0*/  FSETP.GEU.AND P0, PT, R73, -126, PT ;  /* 0xc2fc00004900780b */ /* 0x000fc40003f0e000 */
[----:B------:R-:W-:Y:S02]  /*101f0*/  F2FP.BF16.F32.PACK_AB R66, R141, R140 ;  /* 0x0000008c8d42723e */ /* 0x000fe400000010ff */
[----:B------:R1:W-:Y:S01]  /*10200*/  STL [R1+0x18], R43 ;  /* 0x0000182b01007387 */ /* 0x0003e20000100800 */
[----:B------:R-:W-:Y:S01]  /*10210*/  @!P1 FMUL R72, R72, 0.5 ;  /* 0x3f00000048489820 */ /* 0x000fe20000400000 */
[----:B------:R-:W5:Y:S01]  /*10220*/  MUFU.EX2 R48, R69 ;  /* 0x0000004500307308 */ /* 0x000f620000000800 */
[----:B----4-:R-:W-:Y:S01]  /*10230*/  @!P6 FMUL R49, R49, R49 ;  /* 0x000000313131e220 */ /* 0x010fe20000400000 */
[----:B------:R-:W-:Y:S02]  /*10240*/  FSETP.GEU.AND P6, PT, R74, -126, PT ;  /* 0xc2fc00004a00780b */ /* 0x000fe40003fce000 */
[----:B------:R-:W-:Y:S02]  /*10250*/  F2FP.BF16.F32.PACK_AB R67, R143, R142 ;  /* 0x0000008e8f43723e */ /* 0x000fe400000010ff */
[----:B------:R-:W-:Y:S01]  /*10260*/  STL [R1+0x1c], R49 ;  /* 0x00001c3101007387 */ /* 0x000fe20000100800 */
[----:B------:R-:W-:Y:S01]  /*10270*/  @!P0 FMUL R73, R73, 0.5 ;  /* 0x3f00000049498820 */ /* 0x000fe20000400000 */
[----:B------:R-:W4:Y:S01]  /*10280*/  MUFU.EX2 R45, R70 ;  /* 0x00000046002d7308 */ /* 0x000f220000000800 */
[----:B---3--:R-:W-:Y:S01]  /*10290*/  @!P5 FMUL R44, R44, R44 ;  /* 0x0000002c2c2cd220 */ /* 0x008fe20000400000 */
[----:B------:R-:W-:-:S02]  /*102a0*/  FSETP.GEU.AND P5, PT, R75, -126, PT ;  /* 0xc2fc00004b00780b */ /* 0x000fc40003fae000 */
[----:B--2---:R-:W-:Y:S02]  /*102b0*/  F2FP.BF16.F32.PACK_AB R42, R50, R42 ;  /* 0x0000002a322a723e */ /* 0x004fe400000010ff */
[----:B------:R2:W-:Y:S01]  /*102c0*/  STL [R1+0x20], R44 ;  /* 0x0000202c01007387 */ /* 0x0005e20000100800 */
[----:B------:R-:W-:Y:S01]  /*102d0*/  @!P6 FMUL R74, R74, 0.5 ;  /* 0x3f0000004a4ae820 */ /* 0x000fe20000400000 */
[----:B------:R-:W3:Y:S01]  /*102e0*/  MUFU.EX2 R47, R71 ;  /* 0x00000047002f7308 */ /* 0x000ee20000000800 */
[----:B-----5:R-:W-:Y:S01]  /*102f0*/  @!P4 FMUL R48, R48, R48 ;  /* 0x000000303030c220 */ /* 0x020fe20000400000 */
[----:B------:R-:W-:Y:S02]  /*10300*/  FSETP.GEU.AND P4, PT, R76, -126, PT ;  /* 0xc2fc00004c00780b */ /* 0x000fe40003f8e000 */
[----:B------:R-:W-:Y:S02]  /*10310*/  F2FP.BF16.F32.PACK_AB R68, R145, R144 ;  /* 0x000000909144723e */ /* 0x000fe400000010ff */
[----:B------:R-:W-:Y:S01]  /*10320*/  STL [R1+0x24], R48 ;  /* 0x0000243001007387 */ /* 0x000fe20000100800 */
[----:B------:R-:W-:Y:S01]  /*10330*/  @!P5 FMUL R75, R75, 0.5 ;  /* 0x3f0000004b4bd820 */ /* 0x000fe20000400000 */
[----:B------:R-:W5:Y:S01]  /*10340*/  MUFU.EX2 R5, R72 ;  /* 0x0000004800057308 */ /* 0x000f620000000800 */
[----:B----4-:R-:W-:Y:S01]  /*10350*/  @!P3 FMUL R45, R45, R45 ;  /* 0x0000002d2d2db220 */ /* 0x010fe20000400000 */
[----:B------:R-:W-:-:S02]  /*10360*/  FSETP.GEU.AND P3, PT, R77, -126, PT ;  /* 0xc2fc00004d00780b */ /* 0x000fc40003f6e000 */
[----:B-1----:R-:W-:Y:S02]  /*10370*/  F2FP.BF16.F32.PACK_AB R43, R49, R43 ;  /* 0x0000002b312b723e */ /* 0x002fe400000010ff */
        /* <DEDUP_REMOVED lines=9> */
[----:B-----5:R-:W-:Y:S01]  /*10410*/  @!P1 FMUL R5, R5, R5 ;  /* 0x0000000505059220 */ /* 0x020fe20000400000 */
[----:B------:R-:W-:-:S02]  /*10420*/  FSETP.GEU.AND P1, PT, R79, -126, PT ;  /* 0xc2fc00004f00780b */ /* 0x000fc40003f2e000 */
[----:B--2---:R-:W-:Y:S02]  /*10430*/  F2FP.BF16.F32.PACK_AB R44, R48, R44 ;  /* 0x0000002c302c723e */ /* 0x004fe400000010ff */
[----:B------:R-:W-:Y:S01]  /*10440*/  STL [R1+0x30], R5 ;  /* 0x0000300501007387 */ /* 0x000fe20000100800 */
[----:B------:R-:W-:Y:S01]  /*10450*/  @!P2 FMUL R78, R78, 0.5 ;  /* 0x3f0000004e4ea820 */ /* 0x000fe20000400000 */
[----:B------:R-:W2:Y:S01]  /*10460*/  MUFU.EX2 R4, R75 ;  /* 0x0000004b00047308 */ /* 0x000ea20000000800 */
[----:B----4-:R-:W-:Y:S01]  /*10470*/  @!P0 FMUL R46, R46, R46 ;  /* 0x0000002e2e2e8220 */ /* 0x010fe20000400000 */
[----:B------:R-:W-:Y:S02]  /*10480*/  FSETP.GEU.AND P0, PT, R80, -126, PT ;  /* 0xc2fc00005000780b */ /* 0x000fe40003f0e000 */
[----:B------:R-:W-:Y:S02]  /*10490*/  F2FP.BF16.F32.PACK_AB R70, R149, R148 ;  /* 0x000000949546723e */ /* 0x000fe400000010ff */
[----:B------:R4:W-:Y:S01]  /*104a0*/  STL [R1+0x34], R46 ;  /* 0x0000342e01007387 */ /* 0x0009e20000100800 */
[----:B------:R-:W-:Y:S01]  /*104b0*/  @!P1 FMUL R79, R79, 0.5 ;  /* 0x3f0000004f4f9820 */ /* 0x000fe20000400000 */
[----:B------:R-:W5:Y:S01]  /*104c0*/  MUFU.EX2 R9, R76 ;  /* 0x0000004c00097308 */ /* 0x000f620000000800 */
[----:B---3--:R-:W-:Y:S01]  /*104d0*/  @!P6 FMUL R7, R7, R7 ;  /* 0x000000070707e220 */ /* 0x008fe20000400000 */
[----:B------:R-:W-:-:S02]  /*104e0*/  FSETP.GEU.AND P6, PT, R81, -126, PT ;  /* 0xc2fc00005100780b */ /* 0x000fc40003fce000 */
[----:B-1----:R-:W-:Y:S02]  /*104f0*/  F2FP.BF16.F32.PACK_AB R45, R47, R45 ;  /* 0x0000002d2f2d723e */ /* 0x002fe400000010ff */
[----:B------:R1:W-:Y:S01]  /*10500*/  STL [R1+0x38], R7 ;  /* 0x0000380701007387 */ /* 0x0003e20000100800 */
[----:B------:R-:W-:Y:S01]  /*10510*/  @!P0 FMUL R80, R80, 0.5 ;  /* 0x3f00000050508820 */ /* 0x000fe20000400000 */
[----:B------:R-:W3:Y:S01]  /*10520*/  MUFU.EX2 R6, R77 ;  /* 0x0000004d00067308 */ /* 0x000ee20000000800 */
[----:B--2---:R-:W-:Y:S01]  /*10530*/  @!P5 FMUL R4, R4, R4 ;  /* 0x000000040404d220 */ /* 0x004fe20000400000 */
[----:B------:R-:W-:Y:S02]  /*10540*/  FSETP.GEU.AND P5, PT, R82, -126, PT ;  /* 0xc2fc00005200780b */ /* 0x000fe40003fae000 */
[----:B------:R-:W-:Y:S02]  /*10550*/  F2FP.BF16.F32.PACK_AB R71, R93, R92 ;  /* 0x0000005c5d47723e */ /* 0x000fe400000010ff */
[----:B------:R1:W-:Y:S01]  /*10560*/  STL [R1+0x3c], R4 ;  /* 0x00003c0401007387 */ /* 0x0003e20000100800 */
[----:B------:R-:W-:Y:S01]  /*10570*/  @!P6 FMUL R81, R81, 0.5 ;  /* 0x3f0000005151e820 */ /* 0x000fe20000400000 */
[----:B------:R-:W2:Y:S01]  /*10580*/  MUFU.EX2 R11, R78 ;  /* 0x0000004e000b7308 */ /* 0x000ea20000000800 */
[----:B-----5:R-:W-:Y:S01]  /*10590*/  @!P4 FMUL R9, R9, R9 ;  /* 0x000000090909c220 */ /* 0x020fe20000400000 */
[----:B------:R-:W-:-:S02]  /*105a0*/  FSETP.GEU.AND P4, PT, R83, -126, PT ;  /* 0xc2fc00005300780b */ /* 0x000fc40003f8e000 */
[----:B------:R-:W-:Y:S02]  /*105b0*/  F2FP.BF16.F32.PACK_AB R72, R95, R94 ;  /* 0x0000005e5f48723e */ /* 0x000fe400000010ff */
[----:B------:R1:W-:Y:S01]  /*105c0*/  STL [R1+0x40], R9 ;  /* 0x0000400901007387 */ /* 0x0003e20000100800 */
[----:B------:R-:W-:Y:S01]  /*105d0*/  @!P5 FMUL R82, R82, 0.5 ;  /* 0x3f0000005252d820 */ /* 0x000fe20000400000 */
[----:B------:R-:W5:Y:S01]  /*105e0*/  MUFU.EX2 R8, R79 ;  /* 0x0000004f00087308 */ /* 0x000f620000000800 */
[----:B---3--:R-:W-:Y:S01]  /*105f0*/  @!P3 FMUL R6, R6, R6 ;  /* 0x000000060606b220 */ /* 0x008fe20000400000 */
[----:B------:R-:W-:Y:S02]  /*10600*/  FSETP.GEU.AND P3, PT, R84, -126, PT ;  /* 0xc2fc00005400780b */ /* 0x000fe40003f6e000 */
[----:B------:R-:W-:Y:S02]  /*10610*/  F2FP.BF16.F32.PACK_AB R73, R97, R96 ;  /* 0x000000606149723e */ /* 0x000fe400000010ff */
[----:B------:R1:W-:Y:S01]  /*10620*/  STL [R1+0x44], R6 ;  /* 0x0000440601007387 */ /* 0x0003e20000100800 */
[----:B------:R-:W-:Y:S01]  /*10630*/  @!P4 FMUL R83, R83, 0.5 ;  /* 0x3f0000005353c820 */ /* 0x000fe20000400000 */
[----:B------:R-:W3:Y:S01]  /*10640*/  MUFU.EX2 R157, R80 ;  /* 0x00000050009d7308 */ /* 0x000ee20000000800 */
[----:B--2---:R-:W-:Y:S01]  /*10650*/  @!P2 FMUL R11, R11, R11 ;  /* 0x0000000b0b0ba220 */ /* 0x004fe20000400000 */
[----:B------:R-:W-:-:S02]  /*10660*/  FSETP.GEU.AND P2, PT, R85, -126, PT ;  /* 0xc2fc00005500780b */ /* 0x000fc40003f4e000 */
[----:B------:R-:W-:Y:S02]  /*10670*/  F2FP.BF16.F32.PACK_AB R74, R99, R98 ;  /* 0x00000062634a723e */ /* 0x000fe400000010ff */
[----:B------:R1:W-:Y:S01]  /*10680*/  STL [R1+0x48], R11 ;  /* 0x0000480b01007387 */ /* 0x0003e20000100800 */
[----:B------:R-:W-:Y:S01]  /*10690*/  @!P3 FMUL R84, R84, 0.5 ;  /* 0x3f0000005454b820 */ /* 0x000fe20000400000 */
[----:B------:R-:W2:Y:S01]  /*106a0*/  MUFU.EX2 R10, R81 ;  /* 0x00000051000a7308 */ /* 0x000ea20000000800 */
[----:B-----5:R-:W-:Y:S01]  /*106b0*/  @!P1 FMUL R8, R8, R8 ;  /* 0x0000000808089220 */ /* 0x020fe20000400000 */
[----:B------:R-:W-:Y:S02]  /*106c0*/  FSETP.GEU.AND P1, PT, R86, -126, PT ;  /* 0xc2fc00005600780b */ /* 0x000fe40003f2e000 */
[----:B------:R-:W-:Y:S02]  /*106d0*/  F2FP.BF16.F32.PACK_AB R75, R101, R100 ;  /* 0x00000064654b723e */ /* 0x000fe400000010ff */
[----:B------:R1:W-:Y:S01]  /*106e0*/  STL [R1+0x4c], R8 ;  /* 0x00004c0801007387 */ /* 0x0003e20000100800 */
[----:B------:R-:W-:Y:S01]  /*106f0*/  @!P2 FMUL R85, R85, 0.5 ;  /* 0x3f0000005555a820 */ /* 0x000fe20000400000 */
[----:B------:R-:W5:Y:S01]  /*10700*/  MUFU.EX2 R20, R82 ;  /* 0x0000005200147308 */ /* 0x000f620000000800 */
[----:B---3--:R-:W-:Y:S01]  /*10710*/  @!P0 FMUL R157, R157, R157 ;  /* 0x0000009d9d9d8220 */ /* 0x008fe20000400000 */
[----:B------:R-:W-:-:S02]  /*10720*/  FSETP.GEU.AND P0, PT, R87, -126, PT ;  /* 0xc2fc00005700780b */ /* 0x000fc40003f0e000 */
[----:B------:R-:W-:Y:S02]  /*10730*/  F2FP.BF16.F32.PACK_AB R76, R103, R102 ;  /* 0x00000066674c723e */ /* 0x000fe400000010ff */
[----:B------:R1:W-:Y:S01]  /*10740*/  STL [R1+0x50], R157 ;  /* 0x0000509d01007387 */ /* 0x0003e20000100800 */
[----:B------:R-:W-:Y:S01]  /*10750*/  @!P1 FMUL R86, R86, 0.5 ;  /* 0x3f00000056569820 */ /* 0x000fe20000400000 */
[----:B------:R-:W3:Y:S01]  /*10760*/  MUFU.EX2 R21, R83 ;  /* 0x0000005300157308 */ /* 0x000ee20000000800 */
[----:B--2---:R-:W-:Y:S01]  /*10770*/  @!P6 FMUL R10, R10, R10 ;  /* 0x0000000a0a0ae220 */ /* 0x004fe20000400000 */
[----:B------:R-:W-:Y:S02]  /*10780*/  LOP3.LUT P6, RZ, R3, 0x3, R2, 0x48, !PT ;  /* 0x0000000303ff7812 */ /* 0x000fe400078c4802 */
[----:B------:R-:W-:Y:S02]  /*10790*/  F2FP.BF16.F32.PACK_AB R77, R105, R104 ;  /* 0x00000068694d723e */ /* 0x000fe400000010ff */
[----:B------:R1:W-:Y:S01]  /*107a0*/  STL [R1+0x54], R10 ;  /* 0x0000540a01007387 */ /* 0x0003e20000100800 */
[----:B------:R-:W-:Y:S01]  /*107b0*/  @!P0 FMUL R87, R87, 0.5 ;  /* 0x3f00000057578820 */ /* 0x000fe20000400000 */
[----:B------:R-:W2:Y:S01]  /*107c0*/  MUFU.EX2 R14, R84 ;  /* 0x00000054000e7308 */ /* 0x000ea20000000800 */
[----:B-----5:R-:W-:Y:S01]  /*107d0*/  @!P5 FMUL R20, R20, R20 ;  /* 0x000000141414d220 */ /* 0x020fe20000400000 */
[----:B------:R-:W-:-:S02]  /*107e0*/  F2FP.BF16.F32.PACK_AB R78, R107, R106 ;  /* 0x0000006a6b4e723e */ /* 0x000fc400000010ff */
[----:B------:R-:W-:Y:S02]  /*107f0*/  F2FP.BF16.F32.PACK_AB R79, R109, R108 ;  /* 0x0000006c6d4f723e */ /* 0x000fe400000010ff */
[----:B------:R1:W-:Y:S01]  /*10800*/  STL [R1+0x58], R20 ;  /* 0x0000581401007387 */ /* 0x0003e20000100800 */
[----:B------:R-:W-:Y:S01]  /*10810*/  F2FP.BF16.F32.PACK_AB R80, R111, R110 ;  /* 0x0000006e6f50723e */ /* 0x000fe200000010ff */
[----:B------:R-:W5:Y:S01]  /*10820*/  MUFU.EX2 R15, R85 ;  /* 0x00000055000f7308 */ /* 0x000f620000000800 */
[----:B---3--:R-:W-:Y:S01]  /*10830*/  @!P4 FMUL R21, R21, R21 ;  /* 0x000000151515c220 */ /* 0x008fe20000400000 */
[----:B------:R-:W-:Y:S02]  /*10840*/  F2FP.BF16.F32.PACK_AB R81, R113, R112 ;  /* 0x000000707151723e */ /* 0x000fe400000010ff */
[----:B------:R-:W-:Y:S02]  /*10850*/  F2FP.BF16.F32.PACK_AB R82, R115, R114 ;  /* 0x000000727352723e */ /* 0x000fe400000010ff */
[----:B------:R1:W-:Y:S01]  /*10860*/  STL [R1+0x5c], R21 ;  /* 0x00005c1501007387 */ /* 0x0003e20000100800 */
[----:B------:R-:W-:Y:S01]  /*10870*/  F2FP.BF16.F32.PACK_AB R83, R117, R116 ;  /* 0x000000747553723e */ /* 0x000fe200000010ff */
[----:B------:R-:W3:Y:S01]  /*10880*/  MUFU.EX2 R12, R86 ;  /* 0x00000056000c7308 */ /* 0x000ee20000000800 */
[----:B--2---:R-:W-:Y:S01]  /*10890*/  @!P3 FMUL R14, R14, R14 ;  /* 0x0000000e0e0eb220 */ /* 0x004fe20000400000 */
[----:B------:R-:W-:-:S02]  /*108a0*/  F2FP.BF16.F32.PACK_AB R84, R119, R118 ;  /* 0x000000767754723e */ /* 0x000fc400000010ff */
[----:B----4-:R-:W-:Y:S02]  /*108b0*/  F2FP.BF16.F32.PACK_AB R46, R46, R5 ;  /* 0x000000052e2e723e */ /* 0x010fe400000010ff */
[----:B------:R1:W-:Y:S01]  /*108c0*/  STL [R1+0x68], R14 ;  /* 0x0000680e01007387 */ /* 0x0003e20000100800 */
[----:B------:R-:W-:Y:S01]  /*108d0*/  F2FP.BF16.F32.PACK_AB R47, R4, R7 ;  /* 0x00000007042f723e */ /* 0x000fe200000010ff */
[----:B------:R-:W2:Y:S01]  /*108e0*/  MUFU.EX2 R13, R87 ;  /* 0x00000057000d7308 */ /* 0x000ea20000000800 */
[----:B-----5:R-:W-:Y:S01]  /*108f0*/  @!P2 FMUL R15, R15, R15 ;  /* 0x0000000f0f0fa220 */ /* 0x020fe20000400000 */
[----:B------:R-:W-:Y:S02]  /*10900*/  F2FP.BF16.F32.PACK_AB R85, R121, R120 ;  /* 0x000000787955723e */ /* 0x000fe400000010ff */
[----:B------:R-:W-:Y:S02]  /*10910*/  F2FP.BF16.F32.PACK_AB R48, R6, R9 ;  /* 0x000000090630723e */ /* 0x000fe400000010ff */
[----:B------:R1:W-:Y:S01]  /*10920*/  STL [R1+0x6c], R15 ;  /* 0x00006c0f01007387 */ /* 0x0003e20000100800 */
[----:B------:R-:W-:Y:S01]  /*10930*/  F2FP.BF16.F32.PACK_AB R49, R8, R11 ;  /* 0x0000000b0831723e */ /* 0x000fe200000010ff */
[----:B---3--:R-:W-:Y:S01]  /*10940*/  @!P1 FMUL R12, R12, R12 ;  /* 0x0000000c0c0c9220 */ /* 0x008fe20000400000 */
[----:B------:R-:W-:-:S02]  /*10950*/  F2FP.BF16.F32.PACK_AB R86, R123, R122 ;  /* 0x0000007a7b56723e */ /* 0x000fc400000010ff */
[----:B------:R-:W-:Y:S02]  /*10960*/  F2FP.BF16.F32.PACK_AB R50, R10, R157 ;  /* 0x0000009d0a32723e */ /* 0x000fe400000010ff */
[----:B------:R1:W-:Y:S01]  /*10970*/  STL [R1+0x60], R12 ;  /* 0x0000600c01007387 */ /* 0x0003e20000100800 */
[----:B------:R-:W-:Y:S01]  /*10980*/  F2FP.BF16.F32.PACK_AB R51, R21, R20 ;  /* 0x000000141533723e */ /* 0x000fe200000010ff */
[----:B--2---:R-:W-:Y:S01]  /*10990*/  @!P0 FMUL R13, R13, R13 ;  /* 0x0000000d0d0d8220 */ /* 0x004fe20000400000 */
[----:B------:R-:W-:Y:S02]  /*109a0*/  F2FP.BF16.F32.PACK_AB R87, R151, R150 ;  /* 0x000000969757723e */ /* 0x000fe400000010ff */
[----:B------:R-:W-:Y:S02]  /*109b0*/  F2FP.BF16.F32.PACK_AB R52, R15, R14 ;  /* 0x0000000e0f34723e */ /* 0x000fe400000010ff */
[----:B------:R1:W-:Y:S01]  /*109c0*/  STL [R1+0x64], R13 ;  /* 0x0000640d01007387 */ /* 0x0003e20000100800 */
[----:B------:R-:W-:Y:S01]  /*109d0*/  F2FP.BF16.F32.PACK_AB R53, R13, R12 ;  /* 0x0000000c0d35723e */ /* 0x000fe200000010ff */
[----:B------:R-:W-:Y:S06]  /*109e0*/  @!P6 BRA `(.L_x_248) ;  /* 0x000000000040e947 */ /* 0x000fec0003800000 */
[----:B------:R-:W-:Y:S01]  /*109f0*/  MOV R2, 0x8 ;  /* 0x0000000800027802 */ /* 0x000fe20000000f00 */
[----:B------:R-:W2:Y:S01]  /*10a00*/  LDCU.64 UR6, c[0x4][0xb0] ;  /* 0x01001600ff0677ac */ /* 0x000ea20008000a00 */
[----:B-1----:R-:W-:Y:S02]  /*10a10*/  HFMA2 R12, -RZ, RZ, 0, 5.9604644775390625e-08 ;  /* 0x00000001ff0c7431 */ /* 0x002fe400000001ff */
[----:B------:R-:W-:Y:S01]  /*10a20*/  IMAD.MOV.U32 R8, RZ, RZ, 0x1be ;  /* 0x000001beff087424 */ /* 0x000fe200078e00ff */
[----:B------:R-:W1:Y:S01]  /*10a30*/  LDCU.64 UR4, c[0x4][0xb8] ;  /* 0x01001700ff0477ac */ /* 0x000e620008000a00 */
[----:B------:R-:W3:Y:S01]  /*10a40*/  LDC.64 R2, c[0x4][R2] ;  /* 0x0100000002027b82 */ /* 0x000ee20000000a00 */
[----:B------:R-:W-:Y:S01]  /*10a50*/  IMAD.MOV.U32 R13, RZ, RZ, RZ ;  /* 0x000000ffff0d7224 */ /* 0x000fe200078e00ff */
[----:B------:R-:W4:Y:S01]  /*10a60*/  LDCU.64 UR8, c[0x4][0x20] ;  /* 0x01000400ff0877ac */ /* 0x000f220008000a00 */
[----:B--2---:R-:W-:Y:S01]  /*10a70*/  IMAD.U32 R4, RZ, RZ, UR6 ;  /* 0x00000006ff047e24 */ /* 0x004fe2000f8e00ff */
[----:B------:R-:W-:Y:S01]  /*10a80*/  MOV R5, UR7 ;  /* 0x0000000700057c02 */ /* 0x000fe20008000f00 */
[----:B-1----:R-:W-:Y:S01]  /*10a90*/  IMAD.U32 R6, RZ, RZ, UR4 ;  /* 0x00000004ff067e24 */ /* 0x002fe2000f8e00ff */
[----:B------:R-:W-:Y:S01]  /*10aa0*/  MOV R7, UR5 ;  /* 0x0000000500077c02 */ /* 0x000fe20008000f00 */
[----:B----4-:R-:W-:Y:S01]  /*10ab0*/  IMAD.U32 R10, RZ, RZ, UR8 ;  /* 0x00000008ff0a7e24 */ /* 0x010fe2000f8e00ff */
[----:B------:R-:W-:-:S02]  /*10ac0*/  MOV R11, UR9 ;  /* 0x00000009000b7c02 */ /* 0x000fc40008000f00 */
[----:B------:R-:W-:-:S07]  /*10ad0*/  LEPC R20, `(.L_x_248) ;  /* 0x000000001014794e */ /* 0x000fce0000000000 */
[----:B---3--:R-:W-:Y:S05]  /*10ae0*/  CALL.ABS.NOINC R2 ;  /* 0x0000000002007343 */ /* 0x008fea0003c00000 */
.L_x_248:
[C---:B------:R-:W-:Y:S01]  /*10af0*/  FSETP.NEU.AND P0, PT, R17.reuse, -INF , PT ;  /* 0xff8000001100780b */ /* 0x040fe20003f0d000 */
[----:B------:R-:W2:Y:S01]  /*10b00*/  S2R R2, SR_TID.X ;  /* 0x0000000000027919 */ /* 0x000ea20000002100 */
[----:B------:R-:W-:Y:S05]  /*10b10*/  WARPSYNC.ALL ;  /* 0x0000000000007948 */ /* 0x000fea0003800000 */
[----:B------:R-:W-:Y:S01]  /*10b20*/  FSEL R0, R17, RZ, P0 ;  /* 0x000000ff11007208 */ /* 0x000fe20000000000 */
[----:B------:R-:W-:Y:S01]  /*10b30*/  UIADD3 UR4, UPT, UPT, UR52, 0x20, URZ ;  /* 0x0000002034047890 */ /* 0x000fe2000fffe0ff */
[----:B------:R3:W-:Y:S03]  /*10b40*/  STTM.x32 tmem[UR52], R56 ;  /* 0x00000038000079ed */ /* 0x0007e600082c0034 */
[----:B------:R-:W-:Y:S01]  /*10b50*/  FMUL R0, R0, -UR39 ;  /* 0x8000002700007c20 */ /* 0x000fe20008400000 */
[----:B------:R-:W-:-:S03]  /*10b60*/  USHF.R.U32.HI UR4, URZ, 0x15, UR4 ;  /* 0x00000015ff047899 */ /* 0x000fc60008011604 */
[--C-:B------:R-:W-:Y:S02]  /*10b70*/  FFMA2 R88, R88.F32x2.HI_LO, UR39.F32, R0.reuse.F32 ;  /* 0x0000002758587c49 */ /* 0x100fe40009200000 */
[----:B------:R-:W-:Y:S01]  /*10b80*/  FFMA2 R90, R90.F32x2.HI_LO, UR39.F32, R0.F32 ;  /* 0x000000275a5a7c49 */ /* 0x000fe20009200000 */
[----:B------:R-:W-:Y:S02]  /*10b90*/  MOV R3, UR4 ;  /* 0x0000000400037c02 */ /* 0x000fe40008000f00 */
[----:B------:R-:W-:Y:S02]  /*10ba0*/  FSETP.GEU.AND P4, PT, R88, -126, PT ;  /* 0xc2fc00005800780b */ /* 0x000fe40003f8e000 */
[----:B------:R-:W-:Y:S02]  /*10bb0*/  FSETP.GEU.AND P3, PT, R89, -126, PT ;  /* 0xc2fc00005900780b */ /* 0x000fe40003f6e000 */
[----:B------:R-:W-:Y:S02]  /*10bc0*/  FSETP.GEU.AND P2, PT, R90, -126, PT ;  /* 0xc2fc00005a00780b */ /* 0x000fe40003f4e000 */
[----:B------:R-:W-:-:S07]  /*10bd0*/  FSETP.GEU.AND P1, PT, R91, -126, PT ;  /* 0xc2fc00005b00780b */ /* 0x000fce0003f2e000 */
[----:B------:R-:W-:Y:S02]  /*10be0*/  @!P4 FMUL R88, R88, 0.5 ;  /* 0x3f0000005858c820 */ /* 0x000fe40000400000 */
[----:B------:R-:W-:Y:S02]  /*10bf0*/  @!P3 FMUL R89, R89, 0.5 ;  /* 0x3f0000005959b820 */ /* 0x000fe40000400000 */
[----:B------:R-:W-:Y:S02]  /*10c00*/  @!P2 FMUL R90, R90, 0.5 ;  /* 0x3f0000005a5aa820 */ /* 0x000fe40000400000 */
[----:B------:R-:W-:Y:S01]  /*10c10*/  @!P1 FMUL R91, R91, 0.5 ;  /* 0x3f0000005b5b9820 */ /* 0x000fe20000400000 */
[----:B---3--:R-:W3:Y:S01]  /*10c20*/  MUFU.EX2 R58, R88 ;  /* 0x00000058003a7308 */ /* 0x008ee20000000800 */
[----:B--2---:R-:W-:-:S04]  /*10c30*/  SHF.R.U32.HI R60, RZ, 0x5, R2 ;  /* 0x00000005ff3c7819 */ /* 0x004fc80000011602 */
[----:B------:R-:W-:-:S03]  /*10c40*/  LOP3.LUT P0, RZ, R3, 0x3, R60, 0x48, !PT ;  /* 0x0000000303ff7812 */ /* 0x000fc6000780483c */
[----:B------:R-:W2:Y:S08]  /*10c50*/  MUFU.EX2 R59, R89 ;  /* 0x00000059003b7308 */ /* 0x000eb00000000800 */
[----:B------:R-:W4:Y:S01]  /*10c60*/  MUFU.EX2 R56, R90 ;  /* 0x0000005a00387308 */ /* 0x000f220000000800 */
[----:B---3--:R-:W-:-:S07]  /*10c70*/  @!P4 FMUL R58, R58, R58 ;  /* 0x0000003a3a3ac220 */ /* 0x008fce0000400000 */
[----:B------:R-:W3:Y:S01]  /*10c80*/  MUFU.EX2 R57, R91 ;  /* 0x0000005b00397308 */ /* 0x000ee20000000800 */
[----:B--2---:R-:W-:-:S05]  /*10c90*/  @!P3 FMUL R59, R59, R59 ;  /* 0x0000003b3b3bb220 */ /* 0x004fca0000400000 */
[----:B------:R-:W-:Y:S01]  /*10ca0*/  F2FP.BF16.F32.PACK_AB R54, R59, R58 ;  /* 0x0000003a3b36723e */ /* 0x000fe200000010ff */
[----:B----4-:R-:W-:Y:S01]  /*10cb0*/  @!P2 FMUL R56, R56, R56 ;  /* 0x000000383838a220 */ /* 0x010fe20000400000 */
[----:B---3--:R-:W-:-:S05]  /*10cc0*/  @!P1 FMUL R57, R57, R57 ;  /* 0x0000003939399220 */ /* 0x008fca0000400000 */
[----:B------:R-:W-:Y:S01]  /*10cd0*/  F2FP.BF16.F32.PACK_AB R55, R57, R56 ;  /* 0x000000383937723e */ /* 0x000fe200000010ff */
[----:B------:R-:W-:Y:S06]  /*10ce0*/  @!P0 BRA `(.L_x_249) ;  /* 0x0000000000408947 */ /* 0x000fec0003800000 */
[----:B-1----:R-:W-:Y:S01]  /*10cf0*/  MOV R14, 0x8 ;  /* 0x00000008000e7802 */ /* 0x002fe20000000f00 */
[----:B------:R-:W1:Y:S01]  /*10d00*/  LDCU.64 UR8, c[0x4][0xb0] ;  /* 0x01001600ff0877ac */ /* 0x000e620008000a00 */
[----:B------:R-:W-:Y:S02]  /*10d10*/  HFMA2 R12, -RZ, RZ, 0, 5.9604644775390625e-08 ;  /* 0x00000001ff0c7431 */ /* 0x000fe400000001ff */
[----:B------:R-:W-:Y:S01]  /*10d20*/  IMAD.MOV.U32 R8, RZ, RZ, 0x1be ;  /* 0x000001beff087424 */ /* 0x000fe200078e00ff */
[----:B------:R-:W2:Y:S01]  /*10d30*/  LDCU.64 UR6, c[0x4][0xb8] ;  /* 0x01001700ff0677ac */ /* 0x000ea20008000a00 */
[----:B------:R-:W3:Y:S01]  /*10d40*/  LDC.64 R14, c[0x4][R14] ;  /* 0x010000000e0e7b82 */ /* 0x000ee20000000a00 */
[----:B------:R-:W-:Y:S01]  /*10d50*/  IMAD.MOV.U32 R13, RZ, RZ, RZ ;  /* 0x000000ffff0d7224 */ /* 0x000fe200078e00ff */
[----:B------:R-:W4:Y:S01]  /*10d60*/  LDCU.64 UR4, c[0x4][0x20] ;  /* 0x01000400ff0477ac */ /* 0x000f220008000a00 */
[----:B-1----:R-:W-:Y:S01]  /*10d70*/  IMAD.U32 R4, RZ, RZ, UR8 ;  /* 0x00000008ff047e24 */ /* 0x002fe2000f8e00ff */
[----:B------:R-:W-:Y:S01]  /*10d80*/  MOV R5, UR9 ;  /* 0x0000000900057c02 */ /* 0x000fe20008000f00 */
[----:B--2---:R-:W-:Y:S01]  /*10d90*/  IMAD.U32 R6, RZ, RZ, UR6 ;  /* 0x00000006ff067e24 */ /* 0x004fe2000f8e00ff */
[----:B------:R-:W-:Y:S01]  /*10da0*/  MOV R7, UR7 ;  /* 0x0000000700077c02 */ /* 0x000fe20008000f00 */
[----:B----4-:R-:W-:Y:S01]  /*10db0*/  IMAD.U32 R10, RZ, RZ, UR4 ;  /* 0x00000004ff0a7e24 */ /* 0x010fe2000f8e00ff */
[----:B------:R-:W-:-:S02]  /*10dc0*/  MOV R11, UR5 ;  /* 0x00000005000b7c02 */ /* 0x000fc40008000f00 */
[----:B------:R-:W-:-:S07]  /*10dd0*/  LEPC R20, `(.L_x_249) ;  /* 0x000000001014794e */ /* 0x000fce0000000000 */
[----:B---3--:R-:W-:Y:S05]  /*10de0*/  CALL.ABS.NOINC R14 ;  /* 0x000000000e007343 */ /* 0x008fea0003c00000 */
.L_x_249:
[----:B------:R-:W-:Y:S01]  /*10df0*/  MOV R0, UR42 ;  /* 0x0000002a00007c02 */ /* 0x000fe20008000f00 */
[----:B------:R-:W-:Y:S05]  /*10e00*/  WARPSYNC.ALL ;  /* 0x0000000000007948 */ /* 0x000fea0003800000 */
[----:B------:R-:W-:Y:S01]  /*10e10*/  ISETP.GT.U32.AND P1, PT, R0, 0x1, PT ;  /* 0x000000010000780c */ /* 0x000fe20003f24070 */
[----:B------:R2:W-:Y:S01]  /*10e20*/  STTM.x32 tmem[UR52+0x20], R24 ;  /* 0x00002018000079ed */ /* 0x0005e200082c0034 */
[----:B------:R-:W3:Y:S11]  /*10e30*/  FENCE.VIEW.ASYNC.T ;  /* 0x00000000000073c6 */ /* 0x000ef60000000200 */
[----:B------:R-:W-:Y:S05]  /*10e40*/  @P1 BRA `(.L_x_250) ;  /* 0x0000000000081947 */ /* 0x000fea0003800000 */
[----:B------:R-:W-:Y:S05]  /*10e50*/  BPT.TRAP 0x1 ;  /* 0x000000040000795c */ /* 0x000fea0000300000 */
[----:B------:R-:W-:Y:S05]  /*10e60*/  BPT.TRAP 0x1 ;  /* 0x000000040000795c */ /* 0x000fea0000300000 */
.L_x_250:
[----:B------:R-:W4:Y:S01]  /*10e70*/  S2UR UR4, SR_CgaCtaId ;  /* 0x00000000000479c3 */ /* 0x000f220000008800 */
[----:B------:R-:W-:Y:S01]  /*10e80*/  UISETP.NE.AND UP0, UPT, UR50, URZ, UPT ;  /* 0x000000ff3200728c */ /* 0x000fe2000bf05270 */
[----:B------:R-:W-:Y:S02]  /*10e90*/  UMOV UR5, 0x400 ;  /* 0x0000040000057882 */ /* 0x000fe40000000000 */
[----:B----4-:R-:W-:-:S04]  /*10ea0*/  ULEA UR4, UR4, UR5, 0x18 ;  /* 0x0000000504047291 */ /* 0x010fc8000f8ec0ff */
[----:B------:R-:W-:-:S04]  /*10eb0*/  UIADD3 UR5, UPT, UPT, UR4, 0x1c068, URZ ;  /* 0x0001c06804057890 */ /* 0x000fc8000fffe0ff */
[----:B------:R-:W-:-:S04]  /*10ec0*/  @UP0 UIADD3 UR5, UPT, UPT, UR4, 0x1c058, URZ ;  /* 0x0001c05804050890 */ /* 0x000fc8000fffe0ff */
[----:B------:R-:W-:-:S09]  /*10ed0*/  UPRMT UR5, UR38, 0x654, UR5 ;  /* 0x0000065426057896 */ /* 0x000fd20008000005 */
[----:B---3--:R-:W-:Y:S01]  /*10ee0*/  SYNCS.ARRIVE.TRANS64.RED.A1T0 RZ, [UR5], RZ ;  /* 0x000000ffffff79a7 */ /* 0x008fe20008100405 */
[----:B------:R-:W-:-:S04]  /*10ef0*/  USEL UR5, UR45, UR48, UP0 ;  /* 0x000000302d057287 */ /* 0x000fc80008000000 */
[----:B------:R-:W-:-:S04]  /*10f00*/  ULOP3.LUT UR5, UR5, 0x1, URZ, 0x3c, !UPT ;  /* 0x0000000105057892 */ /* 0x000fc8000f8e3cff */
[----:B------:R-:W-:Y:S02]  /*10f10*/  USEL UR45, UR5, UR45, UP0 ;  /* 0x0000002d052d7287 */ /* 0x000fe40008000000 */
[----:B------:R-:W-:Y:S02]  /*10f20*/  USEL UR48, UR48, UR5, UP0 ;  /* 0x0000000530307287 */ /* 0x000fe40008000000 */
[----:B------:R-:W-:-:S09]  /*10f30*/  UISETP.NE.AND UP0, UPT, UR43, URZ, UPT ;  /* 0x000000ff2b00728c */ /* 0x000fd2000bf05270 */
[----:B------:R-:W-:Y:S05]  /*10f40*/  BRA.U UP0, `(.L_x_251) ;  /* 0x0000000100047547 */ /* 0x000fea000b800000 */
[----:B------:R-:W-:Y:S05]  /*10f50*/  BPT.TRAP 0x1 ;  /* 0x000000040000795c */ /* 0x000fea0000300000 */
.L_x_251:
[----:B------:R-:W-:Y:S01]  /*10f60*/  UISETP.NE.AND UP0, UPT, UR50, URZ, UPT ;  /* 0x000000ff3200728c */ /* 0x000fe2000bf05270 */
[----:B------:R-:W-:Y:S01]  /*10f70*/  MOV R0, UR51 ;  /* 0x0000003300007c02 */ /* 0x000fe20008000f00 */
[----:B------:R-:W-:Y:S01]  /*10f80*/  UIADD3 UR6, UPT, UPT, UR4, 0x1c078, URZ ;  /* 0x0001c07804067890 */ /* 0x000fe2000fffe0ff */
[----:B------:R-:W-:Y:S01]  /*10f90*/  FADD2 R22, R22.F32x2.HI_LO, RZ.F32 ;  /* 0x000000ff1616724b */ /* 0x000fe20000200000 */
[----:B------:R-:W-:Y:S01]  /*10fa0*/  FSETP.NEU.AND P0, PT, R17, -INF , PT ;  /* 0xff8000001100780b */ /* 0x000fe20003f0d000 */
[----:B------:R-:W-:Y:S01]  /*10fb0*/  FADD2 R124, R124.F32x2.HI_LO, RZ.F32 ;  /* 0x000000ff7c7c724b */ /* 0x000fe20000200000 */
[----:B------:R-:W-:Y:S01]  /*10fc0*/  SHF.L.U32 R0, R0, 0x1f, RZ ;  /* 0x0000001f00007819 */ /* 0x000fe200000006ff */
[----:B------:R-:W-:Y:S01]  /*10fd0*/  FADD2 R22, R22.F32x2.HI_LO, R130.F32x2.HI_LO ;  /* 0x000000821616724b */ /* 0x000fe20000000000 */
[----:B------:R-:W-:Y:S01]  /*10fe0*/  FSEL R3, R17, RZ, P0 ;  /* 0x000000ff11037208 */ /* 0x000fe20000000000 */
[----:B------:R-:W-:Y:S02]  /*10ff0*/  FADD2 R126, R126.F32x2.HI_LO, RZ.F32 ;  /* 0x000000ff7e7e724b */ /* 0x000fe40000200000 */
[----:B------:R-:W-:Y:S01]  /*11000*/  @!UP0 UIADD3 UR6, UPT, UPT, UR4, 0x1c088, URZ ;  /* 0x0001c08804068890 */ /* 0x000fe2000fffe0ff */
[----:B------:R-:W-:Y:S01]  /*11010*/  FADD2 R124, R124.F32x2.HI_LO, R132.F32x2.HI_LO ;  /* 0x000000847c7c724b */ /* 0x000fe20000000000 */
[----:B------:R-:W-:Y:S01]  /*11020*/  FSETP.NEU.AND P0, PT, R156, R3, PT ;  /* 0x000000039c00720b */ /* 0x000fe20003f0d000 */
[----:B------:R-:W-:-:S02]  /*11030*/  FADD2 R126, R126.F32x2.HI_LO, R134.F32x2.HI_LO ;  /* 0x000000867e7e724b */ /* 0x000fc40000000000 */
[----:B------:R-:W-:Y:S02]  /*11040*/  FADD2 R22, R22.F32x2.HI_LO, R138.F32x2.HI_LO ;  /* 0x0000008a1616724b */ /* 0x000fe40000000000 */
[----:B------:R-:W-:Y:S02]  /*11050*/  FADD2 R124, R124.F32x2.HI_LO, R140.F32x2.HI_LO ;  /* 0x0000008c7c7c724b */ /* 0x000fe40000000000 */
[----:B------:R-:W3:Y:S01]  /*11060*/  SYNCS.PHASECHK.TRANS64.TRYWAIT P2, [UR6], R0 ;  /* 0x00000000ff0075a7 */ /* 0x000ee20008041106 */
[----:B------:R-:W-:Y:S02]  /*11070*/  FADD2 R126, R126.F32x2.HI_LO, R142.F32x2.HI_LO ;  /* 0x0000008e7e7e724b */ /* 0x000fe40000000000 */
[----:B------:R-:W-:Y:S02]  /*11080*/  FADD2 R22, R22.F32x2.HI_LO, R146.F32x2.HI_LO ;  /* 0x000000921616724b */ /* 0x000fe40000000000 */
[----:B------:R-:W-:Y:S02]  /*11090*/  FADD2 R124, R124.F32x2.HI_LO, R148.F32x2.HI_LO ;  /* 0x000000947c7c724b */ /* 0x000fe40000000000 */
[----:B------:R-:W-:-:S02]  /*110a0*/  FADD2 R126, R126.F32x2.HI_LO, R92.F32x2.HI_LO ;  /* 0x0000005c7e7e724b */ /* 0x000fc40000000000 */
[----:B------:R-:W-:Y:S02]  /*110b0*/  FADD2 R22, R22.F32x2.HI_LO, R96.F32x2.HI_LO ;  /* 0x000000601616724b */ /* 0x000fe40000000000 */
[----:B------:R-:W-:Y:S02]  /*110c0*/  FADD2 R124, R124.F32x2.HI_LO, R98.F32x2.HI_LO ;  /* 0x000000627c7c724b */ /* 0x000fe40000000000 */
[----:B------:R-:W-:Y:S02]  /*110d0*/  FADD2 R126, R126.F32x2.HI_LO, R100.F32x2.HI_LO ;  /* 0x000000647e7e724b */ /* 0x000fe40000000000 */
[----:B------:R-:W-:Y:S01]  /*110e0*/  FADD2 R22, R22.F32x2.HI_LO, R104.F32x2.HI_LO ;  /* 0x000000681616724b */ /* 0x000fe20000000000 */
[----:B---3--:R-:W-:Y:S06]  /*110f0*/  @!P2 BRA `(.L_x_252) ;  /* 0x000000a80000a947 */ /* 0x008fec0003800000 */
.L_x_446:
[----:B------:R-:W-:Y:S01]  /*11100*/  BSSY.RECONVERGENT B0, `(.L_x_253) ;  /* 0x000000a000007945 */ /* 0x000fe20003800200 */
[----:B---3--:R-:W-:-:S03]  /*11110*/  MOV R5, 0x3f000000 ;  /* 0x3f00000000057802 */ /* 0x008fc60000000f00 */
[----:B------:R-:W-:Y:S05]  /*11120*/  @!P0 BRA `(.L_x_254) ;  /* 0x00000000001c8947 */ /* 0x000fea0003800000 */
[----:B------:R-:W-:-:S04]  /*11130*/  FADD R0, -R3, R156 ;  /* 0x0000009c03007221 */ /* 0x000fc80000000100 */
[----:B------:R-:W-:-:S05]  /*11140*/  FMUL R0, R0, UR39 ;  /* 0x0000002700007c20 */ /* 0x000fca0008400000 */
[----:B------:R-:W-:-:S13]  /*11150*/  FSETP.GEU.AND P0, PT, R0, -126, PT ;  /* 0xc2fc00000000780b */ /* 0x000fda0003f0e000 */
[----:B------:R-:W-:-:S04]  /*11160*/  @!P0 FMUL R0, R0, 0.5 ;  /* 0x3f00000000008820 */ /* 0x000fc80000400000 */
[----:B------:R-:W3:Y:S02]  /*11170*/  MUFU.EX2 R5, R0 ;  /* 0x0000000000057308 */ /* 0x000ee40000000800 */
[----:B---3--:R-:W-:-:S04]  /*11180*/  @!P0 FMUL R5, R5, R5 ;  /* 0x0000000505058220 */ /* 0x008fc80000400000 */
[----:B------:R-:W-:Y:S02]  /*11190*/  FMUL R5, R5, 0.5 ;  /* 0x3f00000005057820 */ /* 0x000fe40000400000 */
.L_x_254:
[----:B------:R-:W-:Y:S05]  /*111a0*/  BSYNC.RECONVERGENT B0 ;  /* 0x0000000000007941 */ /* 0x000fea0003800200 */
.L_x_253:
[----:B--2---:R-:W2:Y:S04]  /*111b0*/  LDL.LU.64 R34, [R1+0x10] ;  /* 0x0000100001227983 */ /* 0x004ea80000300a00 */
[----:B------:R-:W3:Y:S04]  /*111c0*/  LDL.LU.64 R32, [R1+0x18] ;  /* 0x0000180001207983 */ /* 0x000ee80000300a00 */
[----:B------:R-:W4:Y:S04]  /*111d0*/  LDL.LU.64 R30, [R1+0x28] ;  /* 0x00002800011e7983 */ /* 0x000f280000300a00 */
[----:B------:R-:W5:Y:S04]  /*111e0*/  LDL.LU.64 R28, [R1+0x30] ;  /* 0x00003000011c7983 */ /* 0x000f680000300a00 */
[----:B------:R-:W5:Y:S04]  /*111f0*/  LDL.LU.64 R26, [R1+0x38] ;  /* 0x00003800011a7983 */ /* 0x000f680000300a00 */
[----:B-1----:R-:W5:Y:S04]  /*11200*/  LDL.LU.64 R14, [R1+0x20] ;  /* 0x00002000010e7983 */ /* 0x002f680000300a00 */
[----:B------:R-:W5:Y:S04]  /*11210*/  LDL.LU.64 R24, [R1+0x48] ;  /* 0x0000480001187983 */ /* 0x000f680000300a00 */
[----:B------:R-:W5:Y:S04]  /*11220*/  LDL.LU.64 R20, [R1+0x50] ;  /* 0x0000500001147983 */ /* 0x000f680000300a00 */
[----:B------:R-:W5:Y:S04]  /*11230*/  LDL.LU.64 R12, [R1+0x58] ;  /* 0x00005800010c7983 */ /* 0x000f680000300a00 */
[----:B------:R-:W5:Y:S04]  /*11240*/  LDL.LU.64 R8, [R1+0x40] ;  /* 0x0000400001087983 */ /* 0x000f680000300a00 */
[----:B------:R-:W5:Y:S04]  /*11250*/  LDL.LU.64 R10, [R1+0x60] ;  /* 0x00006000010a7983 */ /* 0x000f680000300a00 */
[----:B------:R-:W5:Y:S01]  /*11260*/  LDL.LU.64 R6, [R1+0x68] ;  /* 0x0000680001067983 */ /* 0x000f620000300a00 */
[----:B------:R-:W-:-:S04]  /*11270*/  FMUL R16, R5, R16 ;  /* 0x0000001005107220 */ /* 0x000fc80000400000 */
[----:B------:R-:W-:-:S04]  /*11280*/  FADD2 R18, R16.F32, R18.F32x2.HI_LO ;  /* 0x000000121012724b */ /* 0x000fc80000040000 */
[----:B------:R-:W-:-:S04]  /*11290*/  FADD2 R18, R18.F32x2.HI_LO, R128.F32x2.HI_LO ;  /* 0x000000801212724b */ /* 0x000fc80000000000 */
[----:B------:R-:W-:-:S04]  /*112a0*/  FADD2 R18, R18.F32x2.HI_LO, R136.F32x2.HI_LO ;  /* 0x000000881212724b */ /* 0x000fc80000000000 */
[----:B------:R-:W-:-:S04]  /*112b0*/  FADD2 R18, R18.F32x2.HI_LO, R144.F32x2.HI_LO ;  /* 0x000000901212724b */ /* 0x000fc80000000000 */
[----:B------:R-:W-:Y:S02]  /*112c0*/  FADD2 R18, R18.F32x2.HI_LO, R94.F32x2.HI_LO ;  /* 0x0000005e1212724b */ /* 0x000fe40000000000 */
[----:B------:R-:W-:Y:S02]  /*112d0*/  FADD2 R124, R124.F32x2.HI_LO, R106.F32x2.HI_LO ;  /* 0x0000006a7c7c724b */ /* 0x000fe40000000000 */
[----:B------:R-:W-:Y:S02]  /*112e0*/  FADD2 R126, R126.F32x2.HI_LO, R108.F32x2.HI_LO ;  /* 0x0000006c7e7e724b */ /* 0x000fe40000000000 */
[----:B------:R-:W-:Y:S02]  /*112f0*/  FADD2 R18, R18.F32x2.HI_LO, R102.F32x2.HI_LO ;  /* 0x000000661212724b */ /* 0x000fe40000000000 */
[----:B------:R-:W-:Y:S02]  /*11300*/  FADD2 R22, R22.F32x2.HI_LO, R112.F32x2.HI_LO ;  /* 0x000000701616724b */ /* 0x000fe40000000000 */
[----:B------:R-:W-:-:S02]  /*11310*/  FADD2 R124, R124.F32x2.HI_LO, R114.F32x2.HI_LO ;  /* 0x000000727c7c724b */ /* 0x000fc40000000000 */
        /* <DEDUP_REMOVED lines=23> */
[----:B------:R-:W-:Y:S01]  /*11490*/  FADD2 R18, R18.F32x2.HI_LO, R186.F32x2.HI_LO ;  /* 0x000000ba1212724b */ /* 0x000fe20000000000 */
[----:B------:R-:W-:Y:S01]  /*114a0*/  ULOP3.LUT UP0, URZ, UR53, 0x7f, UR37, 0xf8, !UPT ;  /* 0x0000007f35ff7892 */ /* 0x000fe2000f80f825 */
[----:B--2---:R-:W-:-:S02]  /*114b0*/  FADD2 R124, R124.F32x2.HI_LO, R34.F32x2.HI_LO ;  /* 0x000000227c7c724b */ /* 0x004fc40000000000 */
[----:B---3--:R-:W-:Y:S02]  /*114c0*/  FADD2 R126, R126.F32x2.HI_LO, R32.F32x2.HI_LO ;  /* 0x000000207e7e724b */ /* 0x008fe40000000000 */
[----:B----4-:R-:W-:Y:S02]  /*114d0*/  FADD2 R22, R22.F32x2.HI_LO, R30.F32x2.HI_LO ;  /* 0x0000001e1616724b */ /* 0x010fe40000000000 */
[----:B-----5:R-:W-:Y:S02]  /*114e0*/  FADD2 R124, R124.F32x2.HI_LO, R28.F32x2.HI_LO ;  /* 0x0000001c7c7c724b */ /* 0x020fe40000000000 */
        /* <DEDUP_REMOVED lines=11> */
[----:B------:R-:W-:-:S04]  /*115a0*/  FADD2 R18, R18.F32x2.HI_LO, R22.F32x2.HI_LO ;  /* 0x000000161212724b */ /* 0x000fc80000000000 */
[----:B------:R-:W-:-:S04]  /*115b0*/  FADD2 R18, R18.F32x2.HI_LO, R124.F32x2.HI_LO ;  /* 0x0000007c1212724b */ /* 0x000fc80000000000 */
[----:B------:R-:W-:Y:S01]  /*115c0*/  FADD R16, R18, R19 ;  /* 0x0000001312107221 */ /* 0x000fe20000000000 */
[----:B------:R-:W-:Y:S06]  /*115d0*/  BRA.U UP0, `(.L_x_255) ;  /* 0x0000000100907547 */ /* 0x000fec000b800000 */
[----:B------:R-:W-:Y:S05]  /*115e0*/  @P1 BRA `(.L_x_256) ;  /* 0x0000000000041947 */ /* 0x000fea0003800000 */
[----:B------:R-:W-:Y:S05]  /*115f0*/  BPT.TRAP 0x1 ;  /* 0x000000040000795c */ /* 0x000fea0000300000 */
.L_x_256:
[----:B------:R-:W-:Y:S01]  /*11600*/  UISETP.NE.AND UP0, UPT, UR50, URZ, UPT ;  /* 0x000000ff3200728c */ /* 0x000fe2000bf05270 */
[----:B------:R-:W-:Y:S01]  /*11610*/  IMAD.U32 R0, RZ, RZ, UR5 ;  /* 0x00000005ff007e24 */ /* 0x000fe2000f8e00ff */
[----:B------:R-:W-:Y:S01]  /*11620*/  UIADD3 UR6, UPT, UPT, UR4, 0x1c060, URZ ;  /* 0x0001c06004067890 */ /* 0x000fe2000fffe0ff */
[----:B------:R-:W-:Y:S01]  /*11630*/  IMAD.U32 R2, R2, 0x10000, RZ ;  /* 0x0001000002027824 */ /* 0x000fe200078e00ff */
[----:B------:R-:W-:Y:S02]  /*11640*/  LOP3.LUT R60, R60, 0x3, RZ, 0xc0, !PT ;  /* 0x000000033c3c7812 */ /* 0x000fe400078ec0ff */
[----:B------:R-:W-:Y:S02]  /*11650*/  SHF.L.U32 R0, R0, 0x1f, RZ ;  /* 0x0000001f00007819 */ /* 0x000fe400000006ff */
[----:B------:R-:W-:-:S03]  /*11660*/  LOP3.LUT R2, R2, 0x600000, RZ, 0xc0, !PT ;  /* 0x0060000002027812 */ /* 0x000fc600078ec0ff */
[----:B------:R-:W-:Y:S01]  /*11670*/  @UP0 UIADD3 UR6, UPT, UPT, UR4, 0x1c050, URZ ;  /* 0x0001c05004060890 */ /* 0x000fe2000fffe0ff */
[----:B------:R-:W-:Y:S01]  /*11680*/  SHF.R.U32.HI R3, RZ, 0x15, R2 ;  /* 0x00000015ff037819 */ /* 0x000fe20000011602 */
[----:B------:R-:W-:-:S03]  /*11690*/  USEL UR4, URZ, 0x80, UP0 ;  /* 0x00000080ff047887 */ /* 0x000fc60008000000 */
[----:B------:R-:W-:-:S03]  /*116a0*/  ISETP.NE.AND P0, PT, R60, R3, PT ;  /* 0x000000033c00720c */ /* 0x000fc60003f05270 */
[----:B------:R-:W-:Y:S01]  /*116b0*/  LOP3.LUT R2, R2, UR4, RZ, 0xfc, !PT ;  /* 0x0000000402027c12 */ /* 0x000fe2000f8efcff */
[----:B------:R-:W1:Y:S02]  /*116c0*/  SYNCS.PHASECHK.TRANS64.TRYWAIT P1, [UR6], R0 ;  /* 0x00000000ff0075a7 */ /* 0x000e640008021106 */
[----:B-1----:R-:W-:Y:S07]  /*116d0*/  @!P1 BRA `(.L_x_257) ;  /* 0x000000a000a09947 */ /* 0x002fee0003800000 */
.L_x_448:
[----:B------:R-:W-:Y:S05]  /*116e0*/  @!P0 BRA `(.L_x_258) ;  /* 0x0000000000408947 */ /* 0x000fea0003800000 */
[----:B------:R-:W-:Y:S01]  /*116f0*/  MOV R14, 0x8 ;  /* 0x00000008000e7802 */ /* 0x000fe20000000f00 */
[----:B------:R-:W2:Y:S01]  /*11700*/  LDCU.64 UR8, c[0x4][0xb0] ;  /* 0x01001600ff0877ac */ /* 0x000ea20008000a00 */
[----:B------:R-:W-:Y:S02]  /*11710*/  HFMA2 R12, -RZ, RZ, 0, 5.9604644775390625e-08 ;  /* 0x00000001ff0c7431 */ /* 0x000fe400000001ff */
[----:B------:R-:W-:Y:S01]  /*11720*/  IMAD.MOV.U32 R8, RZ, RZ, 0x1be ;  /* 0x000001beff087424 */ /* 0x000fe200078e00ff */
[----:B------:R-:W3:Y:S01]  /*11730*/  LDCU.64 UR6, c[0x4][0xb8] ;  /* 0x01001700ff0677ac */ /* 0x000ee20008000a00 */
[----:B------:R-:W4:Y:S01]  /*11740*/  LDC.64 R14, c[0x4][R14] ;  /* 0x010000000e0e7b82 */ /* 0x000f220000000a00 */
[----:B------:R-:W-:Y:S01]  /*11750*/  IMAD.MOV.U32 R13, RZ, RZ, RZ ;  /* 0x000000ffff0d7224 */ /* 0x000fe200078e00ff */
[----:B------:R-:W5:Y:S01]  /*11760*/  LDCU.64 UR4, c[0x4][0x18] ;  /* 0x01000300ff0477ac */ /* 0x000f620008000a00 */
[----:B--2---:R-:W-:Y:S01]  /*11770*/  IMAD.U32 R4, RZ, RZ, UR8 ;  /* 0x00000008ff047e24 */ /* 0x004fe2000f8e00ff */
[----:B------:R-:W-:Y:S01]  /*11780*/  MOV R5, UR9 ;  /* 0x0000000900057c02 */ /* 0x000fe20008000f00 */
[----:B---3--:R-:W-:Y:S01]  /*11790*/  IMAD.U32 R6, RZ, RZ, UR6 ;  /* 0x00000006ff067e24 */ /* 0x008fe2000f8e00ff */
[----:B------:R-:W-:Y:S01]  /*117a0*/  MOV R7, UR7 ;  /* 0x0000000700077c02 */ /* 0x000fe20008000f00 */
[----:B-----5:R-:W-:Y:S01]  /*117b0*/  IMAD.U32 R10, RZ, RZ, UR4 ;  /* 0x00000004ff0a7e24 */ /* 0x020fe2000f8e00ff */
[----:B------:R-:W-:-:S02]  /*117c0*/  MOV R11, UR5 ;  /* 0x00000005000b7c02 */ /* 0x000fc40008000f00 */
[----:B------:R-:W-:-:S07]  /*117d0*/  LEPC R20, `(.L_x_258) ;  /* 0x000000001014794e */ /* 0x000fce0000000000 */
[----:B-1--4-:R-:W-:Y:S05]  /*117e0*/  CALL.ABS.NOINC R14 ;  /* 0x000000000e007343 */ /* 0x012fea0003c00000 */
.L_x_258:
[----:B------:R-:W-:Y:S05]  /*117f0*/  WARPSYNC.ALL ;  /* 0x0000000000007948 */ /* 0x000fea0003800000 */
[----:B------:R-:W-:-:S13]  /*11800*/  R2UR UR4, R2 ;  /* 0x00000000020472ca */ /* 0x000fda00000e0000 */
[----:B------:R2:W-:Y:S02]  /*11810*/  STTM.x2 tmem[UR4], R16 ;  /* 0x00000010000079ed */ /* 0x0005e400080c0004 */
.L_x_255:
[----:B------:R-:W-:Y:S01]  /*11820*/  UIADD3 UR4, UPT, UPT, UR53, 0x1, URZ ;  /* 0x0000000135047890 */ /* 0x000fe2000fffe0ff */
[----:B------:R-:W-:Y:S01]  /*11830*/  MOV R156, R17 ;  /* 0x00000011009c7202 */ /* 0x000fe20000000f00 */
[----:B------:R-:W-:Y:S02]  /*11840*/  UIADD3 UR53, UPT, UPT, UR53, -0x1, URZ ;  /* 0xffffffff35357890 */ /* 0x000fe4000fffe0ff */
[----:B------:R-:W-:-:S09]  /*11850*/  UISETP.GT.U32.AND UP0, UPT, UR4, 0x1, UPT ;  /* 0x000000010400788c */ /* 0x000fd2000bf04070 */
[----:B------:R-:W-:Y:S05]  /*11860*/  BRA.U UP0, `(.L_x_259) ;  /* 0xffffffb900b07547 */ /* 0x000fea000b83ffff */
.L_x_238:
[----:B------:R-:W3:Y:S02]  /*11870*/  LDCU UR4, c[0x0][0x384] ;  /* 0x00007080ff0477ac */ /* 0x000ee40008000800 */
[----:B---3--:R-:W-:-:S09]  /*11880*/  ULOP3.LUT UP0, URZ, UR4, 0x7f, URZ, 0xc0, !UPT ;  /* 0x0000007f04ff7892 */ /* 0x008fd2000f80c0ff */
[----:B------:R-:W-:Y:S05]  /*11890*/  BRA.U !UP0, `(.L_x_260) ;  /* 0x0000005d08447547 */ /* 0x000fea000b800000 */
[----:B------:R-:W3:Y:S01]  /*118a0*/  S2R R2, SR_TID.X ;  /* 0x0000000000027919 */ /* 0x000ee20000002100 */
[----:B------:R-:W-:Y:S01]  /*118b0*/  UISETP.NE.AND UP0, UPT, UR50, URZ, UPT ;  /* 0x000000ff3200728c */ /* 0x000fe2000bf05270 */
[----:B------:R-:W-:-:S03]  /*118c0*/  UMOV UR4, 0x20 ;  /* 0x0000002000047882 */ /* 0x000fc60000000000 */
[----:B------:R-:W-:Y:S02]  /*118d0*/  USEL UR4, UR4, 0xa0, UP0 ;  /* 0x000000a004047887 */ /* 0x000fe40008000000 */
[----:B------:R-:W-:Y:S02]  /*118e0*/  USEL UR5, UR45, UR48, UP0 ;  /* 0x000000302d057287 */ /* 0x000fe40008000000 */
[----:B------:R-:W-:Y:S01]  /*118f0*/  UISETP.GT.U32.AND UP0, UPT, UR42, 0x1, UPT ;  /* 0x000000012a00788c */ /* 0x000fe2000bf04070 */
[----:B---3--:R-:W-:-:S05]  /*11900*/  IMAD.U32 R152, R2, 0x10000, RZ ;  /* 0x0001000002987824 */ /* 0x008fca00078e00ff */
[----:B------:R-:W-:-:S05]  /*11910*/  LOP3.LUT R152, R152, 0x600000, RZ, 0xc0, !PT ;  /* 0x0060000098987812 */ /* 0x000fca00078ec0ff */
[----:B-1----:R-:W-:-:S06]  /*11920*/  VIADD R0, R152, UR4 ;  /* 0x0000000498007c36 */ /* 0x002fcc0008000000 */
[----:B------:R-:W1:Y:S02]  /*11930*/  SHFL.IDX PT, R0, R0, RZ, 0x1f ;  /* 0x00001fff00007589 */ /* 0x000e6400000e0000 */
[----:B-1----:R-:W-:Y:S01]  /*11940*/  R2UR UR39, R0 ;  /* 0x00000000002772ca */ /* 0x002fe200000e0000 */
[----:B------:R-:W-:-:S14]  /*11950*/  BRA.U UP0, `(.L_x_261) ;  /* 0x0000000100047547 */ /* 0x000fdc000b800000 */
[----:B------:R-:W-:Y:S05]  /*11960*/  BPT.TRAP 0x1 ;  /* 0x000000040000795c */ /* 0x000fea0000300000 */
.L_x_261:
        /* <DEDUP_REMOVED lines=16> */
.L_x_450:
[----:B------:R-:W-:Y:S05]  /*11a70*/  @!P0 BRA `(.L_x_263) ;  /* 0x0000000000408947 */ /* 0x000fea0003800000 */
[----:B------:R-:W-:Y:S01]  /*11a80*/  MOV R14, 0x8 ;  /* 0x00000008000e7802 */ /* 0x000fe20000000f00 */
[----:B------:R-:W3:Y:S01]  /*11a90*/  LDCU.64 UR8, c[0x4][0xb0] ;  /* 0x01001600ff0877ac */ /* 0x000ee20008000a00 */
[----:B------:R-:W-:Y:S02]  /*11aa0*/  HFMA2 R12, -RZ, RZ, 0, 5.9604644775390625e-08 ;  /* 0x00000001ff0c7431 */ /* 0x000fe400000001ff */
[----:B------:R-:W-:Y:S01]  /*11ab0*/  IMAD.MOV.U32 R8, RZ, RZ, 0x192 ;  /* 0x00000192ff087424 */ /* 0x000fe200078e00ff */
[----:B------:R-:W4:Y:S01]  /*11ac0*/  LDCU.64 UR6, c[0x4][0xb8] ;  /* 0x01001700ff0677ac */ /* 0x000f220008000a00 */
[----:B------:R-:W1:Y:S01]  /*11ad0*/  LDC.64 R14, c[0x4][R14] ;  /* 0x010000000e0e7b82 */ /* 0x000e620000000a00 */
[----:B------:R-:W-:Y:S01]  /*11ae0*/  IMAD.MOV.U32 R13, RZ, RZ, RZ ;  /* 0x000000ffff0d7224 */ /* 0x000fe200078e00ff */
[----:B------:R-:W5:Y:S01]  /*11af0*/  LDCU.64 UR4, c[0x4][0x10] ;  /* 0x01000200ff0477ac */ /* 0x000f620008000a00 */
[----:B---3--:R-:W-:Y:S01]  /*11b00*/  IMAD.U32 R4, RZ, RZ, UR8 ;  /* 0x00000008ff047e24 */ /* 0x008fe2000f8e00ff */
[----:B------:R-:W-:Y:S01]  /*11b10*/  MOV R5, UR9 ;  /* 0x0000000900057c02 */ /* 0x000fe20008000f00 */
[----:B----4-:R-:W-:Y:S01]  /*11b20*/  IMAD.U32 R6, RZ, RZ, UR6 ;  /* 0x00000006ff067e24 */ /* 0x010fe2000f8e00ff */
[----:B------:R-:W-:Y:S01]  /*11b30*/  MOV R7, UR7 ;  /* 0x0000000700077c02 */ /* 0x000fe20008000f00 */
[----:B-----5:R-:W-:Y:S01]  /*11b40*/  IMAD.U32 R10, RZ, RZ, UR4 ;  /* 0x00000004ff0a7e24 */ /* 0x020fe2000f8e00ff */
[----:B------:R-:W-:-:S02]  /*11b50*/  MOV R11, UR5 ;  /* 0x00000005000b7c02 */ /* 0x000fc40008000f00 */
[----:B------:R-:W-:-:S07]  /*11b60*/  LEPC R20, `(.L_x_263) ;  /* 0x000000001014794e */ /* 0x000fce0000000000 */
[----:B-12---:R-:W-:Y:S05]  /*11b70*/  CALL.ABS.NOINC R14 ;  /* 0x000000000e007343 */ /* 0x006fea0003c00000 */
.L_x_263:
        /* <DEDUP_REMOVED lines=11> */
[----:B------:R-:W3:Y:S01]  /*11c30*/  LDCU.64 UR6, c[0x4][0xb8] ;  /* 0x01001700ff0677ac */ /* 0x000ee20008000a00 */
[----:B------:R-:W4:Y:S01]  /*11c40*/  LDC.64 R14, c[0x4][R14] ;  /* 0x010000000e0e7b82 */ /* 0x000f220000000a00 */
[----:B------:R-:W-:Y:S01]  /*11c50*/  IMAD.MOV.U32 R13, RZ, RZ, RZ ;  /* 0x000000ffff0d7224 */ /* 0x000fe200078e00ff */
[----:B------:R-:W5:Y:S01]  /*11c60*/  LDCU.64 UR4, c[0x4][0x10] ;  /* 0x01000200ff0477ac */ /* 0x000f620008000a00 */
[----:B-1----:R-:W-:Y:S01]  /*11c70*/  IMAD.U32 R4, RZ, RZ, UR8 ;  /* 0x00000008ff047e24 */ /* 0x002fe2000f8e00ff */
[----:B------:R-:W-:Y:S01]  /*11c80*/  MOV R5, UR9 ;  /* 0x0000000900057c02 */ /* 0x000fe20008000f00 */
[----:B---3--:R-:W-:Y:S01]  /*11c90*/  IMAD.U32 R6, RZ, RZ, UR6 ;  /* 0x00000006ff067e24 */ /* 0x008fe2000f8e00ff */
[----:B------:R-:W-:Y:S01]  /*11ca0*/  MOV R7, UR7 ;  /* 0x0000000700077c02 */ /* 0x000fe20008000f00 */
[----:B-----5:R-:W-:Y:S01]  /*11cb0*/  IMAD.U32 R10, RZ, RZ, UR4 ;  /* 0x00000004ff0a7e24 */ /* 0x020fe2000f8e00ff */
[----:B------:R-:W-:-:S02]  /*11cc0*/  MOV R11, UR5 ;  /* 0x00000005000b7c02 */ /* 0x000fc40008000f00 */
[----:B------:R-:W-:-:S07]  /*11cd0*/  LEPC R20, `(.L_x_264) ;  /* 0x000000001014794e */ /* 0x000fce0000000000 */
[----:B--2-4-:R-:W-:Y:S05]  /*11ce0*/  CALL.ABS.NOINC R14 ;  /* 0x000000000e007343 */ /* 0x014fea0003c00000 */
.L_x_264:
        /* <DEDUP_REMOVED lines=23> */
.L_x_265:
        /* <DEDUP_REMOVED lines=23> */
.L_x_266:
[----:B------:R-:W1:Y:S01]  /*11fd0*/  LDC R0, c[0x0][0x384] ;  /* 0x0000e100ff007b82 */ /* 0x000e620000000800 */
[----:B------:R-:W-:Y:S05]  /*11fe0*/  WARPSYNC.ALL ;  /* 0x0000000000007948 */ /* 0x000fea0003800000 */
[----:B------:R-:W-:Y:S01]  /*11ff0*/  UIADD3 UR65, UPT, UPT, UR44, 0x1, URZ ;  /* 0x000000012c417890 */ /* 0x000fe2000fffe0ff */
[----:B------:R-:W-:Y:S01]  /*12000*/  MOV.SPILL R3, UR36 ;  /* 0x0000002400037c02 */ /* 0x000fe20009000f00 */
[----:B------:R-:W-:Y:S02]  /*12010*/  UIADD3 UR56, UPT, UPT, UR44, 0xa, URZ ;  /* 0x0000000a2c387890 */ /* 0x000fe4000fffe0ff */
[----:B------:R-:W-:-:S02]  /*12020*/  UIADD3 UR61, UPT, UPT, UR44, 0x5, URZ ;  /* 0x000000052c3d7890 */ /* 0x000fc4000fffe0ff */
[----:B------:R-:W-:Y:S02]  /*12030*/  UIADD3 UR33, UPT, UPT, UR44, 0x14, URZ ;  /* 0x000000142c217890 */ /* 0x000fe4000fffe0ff */
[----:B------:R-:W-:Y:S02]  /*12040*/  UIADD3 UR52, UPT, UPT, UR44, 0xe, URZ ;  /* 0x0000000e2c347890 */ /* 0x000fe4000fffe0ff */
[----:B------:R-:W-:Y:S02]  /*12050*/  UIADD3 UR57, UPT, UPT, UR44, 0x9, URZ ;  /* 0x000000092c397890 */ /* 0x000fe4000fffe0ff */
[----:B------:R-:W-:Y:S02]  /*12060*/  UIADD3 UR22, UPT, UPT, UR44, 0x1d, URZ ;  /* 0x0000001d2c167890 */ /* 0x000fe4000fffe0ff */
[----:B------:R-:W-:Y:S02]  /*12070*/  UIADD3 UR64, UPT, UPT, UR44, 0x2, URZ ;  /* 0x000000022c407890 */ /* 0x000fe4000fffe0ff */
[----:B------:R-:W-:Y:S01]  /*12080*/  UIADD3 UR62, UPT, UPT, UR44, 0x4, URZ ;  /* 0x000000042c3e7890 */ /* 0x000fe2000fffe0ff */
[C---:B-1----:R-:W-:Y:S01]  /*12090*/  ISETP.LE.AND P2, PT, R0.reuse, UR65, PT ;  /* 0x0000004100007c0c */ /* 0x042fe2000bf43270 */
[----:B------:R-:W-:Y:S01]  /*120a0*/  UIADD3 UR29, UPT, UPT, UR44, 0x18, URZ ;  /* 0x000000182c1d7890 */ /* 0x000fe2000fffe0ff */
[C---:B------:R-:W-:Y:S01]  /*120b0*/  ISETP.LE.AND P6, PT, R0.reuse, UR61, PT ;  /* 0x0000003d00007c0c */ /* 0x040fe2000bfc3270 */
[----:B------:R-:W-:Y:S01]  /*120c0*/  UIADD3 UR34, UPT, UPT, UR44, 0x12, URZ ;  /* 0x000000122c227890 */ /* 0x000fe2000fffe0ff */
[----:B------:R-:W-:Y:S01]  /*120d0*/  FSEL R89, R89, -INF , !P2 ;  /* 0xff80000059597808 */ /* 0x000fe20005000000 */
[----:B------:R-:W-:Y:S01]  /*120e0*/  UIADD3 UR54, UPT, UPT, UR44, 0xc, URZ ;  /* 0x0000000c2c367890 */ /* 0x000fe2000fffe0ff */
[C---:B------:R-:W-:Y:S01]  /*120f0*/  ISETP.LE.AND P2, PT, R0.reuse, UR56, PT ;  /* 0x0000003800007c0c */ /* 0x040fe2000bf43270 */
[----:B------:R-:W-:Y:S01]  /*12100*/  UIADD3 UR53, UPT, UPT, UR44, 0xd, URZ ;  /* 0x0000000d2c357890 */ /* 0x000fe2000fffe0ff */
[----:B------:R-:W-:Y:S01]  /*12110*/  ISETP.LE.AND P3, PT, R0, UR44, PT ;  /* 0x0000002c00007c0c */ /* 0x000fe2000bf63270 */
[----:B------:R-:W-:Y:S01]  /*12120*/  UIADD3 UR60, UPT, UPT, UR44, 0x6, URZ ;  /* 0x000000062c3c7890 */ /* 0x000fe2000fffe0ff */
[----:B------:R-:W-:Y:S01]  /*12130*/  FSEL R98, R98, -INF , !P2 ;  /* 0xff80000062627808 */ /* 0x000fe20005000000 */
[----:B------:R-:W-:Y:S01]  /*12140*/  UIADD3 UR58, UPT, UPT, UR44, 0x8, URZ ;  /* 0x000000082c3a7890 */ /* 0x000fe2000fffe0ff */
[C---:B------:R-:W-:Y:S01]  /*12150*/  ISETP.LE.AND P2, PT, R0.reuse, UR33, PT ;  /* 0x0000002100007c0c */ /* 0x040fe2000bf43270 */
[----:B------:R-:W-:Y:S01]  /*12160*/  UIADD3 UR23, UPT, UPT, UR44, 0x1c, URZ ;  /* 0x0000001c2c177890 */ /* 0x000fe2000fffe0ff */
[----:B------:R-:W-:Y:S01]  /*12170*/  FSEL R93, R93, -INF , !P6 ;  /* 0xff8000005d5d7808 */ /* 0x000fe20007000000 */
[----:B------:R-:W-:Y:S01]  /*12180*/  UIADD3 UR31, UPT, UPT, UR44, 0x15, URZ ;  /* 0x000000152c1f7890 */ /* 0x000fe2000fffe0ff */
[----:B------:R-:W-:Y:S01]  /*12190*/  ISETP.LE.AND P6, PT, R0, UR52, PT ;  /* 0x0000003400007c0c */ /* 0x000fe2000bfc3270 */
[----:B------:R-:W-:Y:S01]  /*121a0*/  UIADD3 UR30, UPT, UPT, UR44, 0x16, URZ ;  /* 0x000000162c1e7890 */ /* 0x000fe2000fffe0ff */
[----:B------:R-:W-:Y:S01]  /*121b0*/  FSEL R88, R88, -INF , !P3 ;  /* 0xff80000058587808 */ /* 0x000fe20005800000 */
[----:B------:R-:W-:Y:S01]  /*121c0*/  UIADD3 UR5, UPT, UPT, UR44, 0x10, URZ ;  /* 0x000000102c057890 */ /* 0x000fe2000fffe0ff */
[----:B------:R-:W-:Y:S01]  /*121d0*/  ISETP.LE.AND P3, PT, R0, UR57, PT ;  /* 0x0000003900007c0c */ /* 0x000fe2000bf63270 */
[----:B------:R-:W-:Y:S01]  /*121e0*/  UIADD3 UR35, UPT, UPT, UR44, 0x11, URZ ;  /* 0x000000112c237890 */ /* 0x000fe2000fffe0ff */
[----:B------:R-:W-:Y:S01]  /*121f0*/  FSEL R108, R108, -INF , !P2 ;  /* 0xff8000006c6c7808 */ /* 0x000fe20005000000 */
[----:B------:R-:W-:Y:S01]  /*12200*/  UIADD3 UR25, UPT, UPT, UR44, 0x1e, URZ ;  /* 0x0000001e2c197890 */ /* 0x000fe2000fffe0ff */
[C---:B------:R-:W-:Y:S01]  /*12210*/  ISETP.LE.AND P2, PT, R0.reuse, UR22, PT ;  /* 0x0000001600007c0c */ /* 0x040fe2000bf43270 */
        /* <DEDUP_REMOVED lines=183> */
[----:B------:R-:W-:-:S02]  /*12d90*/  ISETP.LE.AND P3, PT, R0, UR36, PT ;  /* 0x0000002400007c0c */ /* 0x000fc4000bf63270 */
[C---:B------:R-:W-:Y:S01]  /*12da0*/  ISETP.LE.AND P2, PT, R0.reuse, UR75, PT ;  /* 0x0000004b00007c0c */ /* 0x040fe2000bf43270 */
[----:B------:R-:W-:Y:S01]  /*12db0*/  UIADD3 UR75, UPT, UPT, UR44, 0x47, URZ ;  /* 0x000000472c4b7890 */ /* 0x000fe2000fffe0ff */
[C---:B------:R-:W-:Y:S01]  /*12dc0*/  ISETP.LE.AND P1, PT, R0.reuse, UR71, PT ;  /* 0x0000004700007c0c */ /* 0x040fe2000bf23270 */
[----:B------:R-:W-:Y:S01]  /*12dd0*/  UIADD3 UR71, UPT, UPT, UR44, 0x4b, URZ ;  /* 0x0000004b2c477890 */ /* 0x000fe2000fffe0ff */
[----:B------:R-:W-:Y:S02]  /*12de0*/  FSEL R127, R59, -INF , !P0 ;  /* 0xff8000003b7f7808 */ /* 0x000fe40004000000 */
[----:B------:R-:W-:Y:S02]  /*12df0*/  ISETP.LE.AND P0, PT, R0, UR4, PT ;  /* 0x0000000400007c0c */ /* 0x000fe4000bf03270 */
[----:B------:R-:W-:Y:S02]  /*12e00*/  R2UR UR4, R152 ;  /* 0x00000000980472ca */ /* 0x000fe400000e0000 */
[----:B------:R-:W-:-:S02]  /*12e10*/  FSEL R144, R82, -INF , !P4 ;  /* 0xff80000052907808 */ /* 0x000fc40006000000 */
[----:B------:R-:W-:Y:S02]  /*12e20*/  FSEL R140, R84, -INF , !P3 ;  /* 0xff800000548c7808 */ /* 0x000fe40005800000 */
[----:B------:R-:W-:Y:S02]  /*12e30*/  FSEL R141, R85, -INF , !P2 ;  /* 0xff800000558d7808 */ /* 0x000fe40005000000 */
[----:B------:R-:W-:Y:S02]  /*12e40*/  FSEL R148, R86, -INF , !P1 ;  /* 0xff80000056947808 */ /* 0x000fe40004800000 */
        /* <DEDUP_REMOVED lines=8> */
[----:B------:R-:W-:-:S02]  /*12ed0*/  FSEL R95, R95, -INF , !P6 ;  /* 0xff8000005f5f7808 */ /* 0x000fc40007000000 */
[----:B------:R-:W-:Y:S02]  /*12ee0*/  FSEL R135, R81, -INF , !P5 ;  /* 0xff80000051877808 */ /* 0x000fe40006800000 */
[----:B------:R-:W-:Y:S02]  /*12ef0*/  FSEL R137, R71, -INF , !P4 ;  /* 0xff80000047897808 */ /* 0x000fe40006000000 */
        /* <DEDUP_REMOVED lines=13> */
[----:B------:R-:W-:-:S02]  /*12fd0*/  ISETP.LE.AND P1, PT, R0, UR76, PT ;  /* 0x0000004c00007c0c */ /* 0x000fc4000bf23270 */
[----:B------:R-:W-:Y:S02]  /*12fe0*/  FSEL R129, R63, -INF , !P6 ;  /* 0xff8000003f817808 */ /* 0x000fe40007000000 */
[----:B------:R-:W-:Y:S02]  /*12ff0*/  FSEL R133, R67, -INF , !P5 ;  /* 0xff80000043857808 */ /* 0x000fe40006800000 */
[----:B------:R-:W-:Y:S02]  /*13000*/  FSEL R149, R87, -INF , !P0 ;  /* 0xff80000057957808 */ /* 0x000fe40004000000 */
[----:B------:R-:W-:Y:S01]  /*13010*/  FSEL R26, R26, -INF , !P4 ;  /* 0xff8000001a1a7808 */ /* 0x000fe20006000000 */
[----:B------:R-:W1:Y:S01]  /*13020*/  LDTM.x32 R56, tmem[UR4+0x60] ;  /* 0x00006004003879ee */ /* 0x000e6200082c0000 */
[----:B------:R-:W-:Y:S01]  /*13030*/  FSEL R28, R28, -INF , !P3 ;  /* 0xff8000001c1c7808 */ /* 0x000fe20005800000 */
[----:B------:R-:W-:Y:S01]  /*13040*/  UIADD3 UR4, UPT, UPT, UR44, 0x7b, URZ ;  /* 0x0000007b2c047890 */ /* 0x000fe2000fffe0ff */
[----:B------:R-:W-:-:S02]  /*13050*/  FSEL R29, R29, -INF , !P2 ;  /* 0xff8000001d1d7808 */ /* 0x000fc40005000000 */
[----:B------:R-:W-:Y:S02]  /*13060*/  FSEL R30, R30, -INF , !P1 ;  /* 0xff8000001e1e7808 */ /* 0x000fe40004800000 */
[C---:B------:R-:W-:Y:S01]  /*13070*/  ISETP.LE.AND P5, PT, R0.reuse, UR20, PT ;  /* 0x0000001400007c0c */ /* 0x040fe2000bfa3270 */
[----:B------:R-:W-:Y:S01]  /*13080*/  UIADD3 UR20, UPT, UPT, UR44, 0x6f, URZ ;  /* 0x0000006f2c147890 */ /* 0x000fe2000fffe0ff */
[C---:B------:R-:W-:Y:S02]  /*13090*/  ISETP.LE.AND P4, PT, R0.reuse, UR72, PT ;  /* 0x0000004800007c0c */ /* 0x040fe4000bf83270 */
[C---:B------:R-:W-:Y:S02]  /*130a0*/  ISETP.LE.AND P3, PT, R0.reuse, UR70, PT ;  /* 0x0000004600007c0c */ /* 0x040fe4000bf63270 */
[C---:B------:R-:W-:Y:S02]  /*130b0*/  ISETP.LE.AND P2, PT, R0.reuse, UR69, PT ;  /* 0x0000004500007c0c */ /* 0x040fe4000bf43270 */
[----:B------:R-:W-:-:S02]  /*130c0*/  ISETP.LE.AND P1, PT, R0, UR68, PT ;  /* 0x0000004400007c0c */ /* 0x000fc4000bf23270 */
[----:B------:R-:W-:Y:S02]  /*130d0*/  FSEL R25, R25, -INF , !P5 ;  /* 0xff80000019197808 */ /* 0x000fe40006800000 */
[----:B------:R-:W-:Y:S02]  /*130e0*/  FSEL R34, R34, -INF , !P4 ;  /* 0xff80000022227808 */ /* 0x000fe40006000000 */
[----:B------:R-:W-:Y:S02]  /*130f0*/  FSEL R36, R36, -INF , !P3 ;  /* 0xff80000024247808 */ /* 0x000fe40005800000 */
[----:B------:R-:W-:Y:S02]  /*13100*/  FSEL R37, R37, -INF , !P2 ;  /* 0xff80000025257808 */ /* 0x000fe40005000000 */
[----:B------:R-:W-:Y:S02]  /*13110*/  FSEL R38, R38, -INF , !P1 ;  /* 0xff80000026267808 */ /* 0x000fe40004800000 */
[----:B------:R-:W-:-:S02]  /*13120*/  ISETP.LE.AND P5, PT, R0, UR73, PT ;  /* 0x0000004900007c0c */ /* 0x000fc4000bfa3270 */
[C---:B------:R-:W-:Y:S02]  /*13130*/  ISETP.LE.AND P4, PT, R0.reuse, UR64, PT ;  /* 0x0000004000007c0c */ /* 0x040fe4000bf83270 */
[C---:B------:R-:W-:Y:S02]  /*13140*/  ISETP.LE.AND P3, PT, R0.reuse, UR62, PT ;  /* 0x0000003e00007c0c */ /* 0x040fe4000bf63270 */
[C---:B------:R-:W-:Y:S02]  /*13150*/  ISETP.LE.AND P2, PT, R0.reuse, UR61, PT ;  /* 0x0000003d00007c0c */ /* 0x040fe4000bf43270 */
[----:B------:R-:W-:Y:S02]  /*13160*/  ISETP.LE.AND P1, PT, R0, UR60, PT ;  /* 0x0000003c00007c0c */ /* 0x000fe4000bf23270 */
[----:B------:R-:W-:Y:S02]  /*13170*/  FSEL R33, R33, -INF , !P5 ;  /* 0xff80000021217808 */ /* 0x000fe40006800000 */
[----:B------:R-:W-:-:S02]  /*13180*/  FSEL R42, R42, -INF , !P4 ;  /* 0xff8000002a2a7808 */ /* 0x000fc40006000000 */
[----:B------:R-:W-:Y:S02]  /*13190*/  FSEL R44, R44, -INF , !P3 ;  /* 0xff8000002c2c7808 */ /* 0x000fe40005800000 */
[----:B------:R-:W-:Y:S02]  /*131a0*/  FSEL R45, R45, -INF , !P2 ;  /* 0xff8000002d2d7808 */ /* 0x000fe40005000000 */
[----:B------:R-:W-:Y:S02]  /*131b0*/  FSEL R46, R46, -INF , !P1 ;  /* 0xff8000002e2e7808 */ /* 0x000fe40004800000 */
[C---:B------:R-:W-:Y:S01]  /*131c0*/  ISETP.LE.AND P0, PT, R0.reuse, UR24, PT ;  /* 0x0000001800007c0c */ /* 0x040fe2000bf03270 */
[----:B------:R-:W-:Y:S01]  /*131d0*/  UIADD3 UR24, UPT, UPT, UR44, 0x6b, URZ ;  /* 0x0000006b2c187890 */ /* 0x000fe2000fffe0ff */
[C---:B------:R-:W-:Y:S02]  /*131e0*/  ISETP.LE.AND P5, PT, R0.reuse, UR65, PT ;  /* 0x0000004100007c0c */ /* 0x040fe4000bfa3270 */
[----:B------:R-:W-:-:S02]  /*131f0*/  ISETP.LE.AND P4, PT, R0, UR56, PT ;  /* 0x0000003800007c0c */ /* 0x000fc4000bf83270 */
[C---:B------:R-:W-:Y:S02]  /*13200*/  ISETP.LE.AND P3, PT, R0.reuse, UR54, PT ;  /* 0x0000003600007c0c */ /* 0x040fe4000bf63270 */
[C---:B------:R-:W-:Y:S02]  /*13210*/  ISETP.LE.AND P2, PT, R0.reuse, UR53, PT ;  /* 0x0000003500007c0c */ /* 0x040fe4000bf43270 */
[----:B------:R-:W-:Y:S02]  /*13220*/  ISETP.LE.AND P1, PT, R0, UR52, PT ;  /* 0x0000003400007c0c */ /* 0x000fe4000bf23270 */
[----:B------:R-:W-:Y:S02]  /*13230*/  FSEL R24, R24, -INF , !P0 ;  /* 0xff80000018187808 */ /* 0x000fe40004000000 */
[----:B------:R-:W-:Y:S02]  /*13240*/  FSEL R41, R41, -INF , !P5 ;  /* 0xff80000029297808 */ /* 0x000fe40006800000 */
[----:B------:R-:W-:-:S02]  /*13250*/  FSEL R50, R50, -INF , !P4 ;  /* 0xff80000032327808 */ /* 0x000fc40006000000 */
[----:B------:R-:W-:Y:S02]  /*13260*/  FSEL R52, R52, -INF , !P3 ;  /* 0xff80000034347808 */ /* 0x000fe40005800000 */
[----:B------:R-:W-:Y:S02]  /*13270*/  FSEL R53, R53, -INF , !P2 ;  /* 0xff80000035357808 */ /* 0x000fe40005000000 */
[----:B------:R-:W-:Y:S02]  /*13280*/  FSEL R150, R54, -INF , !P1 ;  /* 0xff80000036967808 */ /* 0x000fe40004800000 */
[C---:B------:R-:W-:Y:S02]  /*13290*/  ISETP.LE.AND P0, PT, R0.reuse, UR74, PT ;  /* 0x0000004a00007c0c */ /* 0x040fe4000bf03270 */
        /* <DEDUP_REMOVED lines=19> */
[----:B-1----:R-:W-:-:S02]  /*133d0*/  FSEL R56, R56, -INF , !P4 ;  /* 0xff80000038387808 */ /* 0x002fc40006000000 */
        /* <DEDUP_REMOVED lines=44> */
[C---:B------:R-:W-:Y:S02]  /*136a0*/  ISETP.LE.AND P2, PT, R0.reuse, UR7, PT ;  /* 0x0000000700007c0c */ /* 0x040fe4000bf43270 */
[----:B------:R-:W-:Y:S02]  /*136b0*/  ISETP.LE.AND P1, PT, R0, UR6, PT ;  /* 0x0000000600007c0c */ /* 0x000fe4000bf23270 */
[----:B------:R-:W-:Y:S02]  /*136c0*/  R2UR.FILL UR36, R3 ;  /* 0x00000000032472ca */ /* 0x000fe400004e0000 */
[----:B------:R-:W-:-:S02]  /*136d0*/  FMNMX3 R5, R17, R88, R92, !PT ;  /* 0x0000005811057276 */ /* 0x000fc4000780005c */
[C---:B------:R-:W-:Y:S02]  /*136e0*/  FMNMX3 R4, R17.reuse, R89, R93, !PT ;  /* 0x0000005911047276 */ /* 0x040fe4000780005d */
[----:B------:R-:W-:Y:S02]  /*136f0*/  FMNMX3 R3, R17, R90, R94, !PT ;  /* 0x0000005a11037276 */ /* 0x000fe4000780005e */
[----:B------:R-:W-:Y:S02]  /*13700*/  FSEL R31, R31, -INF , !P6 ;  /* 0xff8000001f1f7808 */ /* 0x000fe40007000000 */
        /* <DEDUP_REMOVED lines=57> */
[----:B------:R-:W-:Y:S02]  /*13aa0*/  FSEL R59, R59, -INF , !P6 ;  /* 0xff8000003b3b7808 */ /* 0x000fe40007000000 */
[----:B------:R-:W-:Y:S02]  /*13ab0*/  FSEL R63, R63, -INF , !P5 ;  /* 0xff8000003f3f7808 */ /* 0x000fe40006800000 */
        /* <DEDUP_REMOVED lines=17> */
[----:B------:R-:W-:Y:S02]  /*13bd0*/  FMNMX3 R0, R0, R75, R79, !PT ;  /* 0x0000004b00007276 */ /* 0x000fe4000780004f */
[----:B------:R-:W-:Y:S02]  /*13be0*/  FMNMX3 R5, R5, R80, R54, !PT ;  /* 0x0000005005057276 */ /* 0x000fe40007800036 */
[----:B------:R-:W-:Y:S02]  /*13bf0*/  FMNMX3 R4, R4, R81, R55, !PT ;  /* 0x0000005104047276 */ /* 0x000fe40007800037 */
[----:B------:R-:W-:Y:S02]  /*13c00*/  FMNMX3 R3, R3, R82, R146, !PT ;  /* 0x0000005203037276 */ /* 0x000fe40007800092 */
[----:B------:R-:W-:-:S02]  /*13c10*/  FMNMX3 R0, R0, R83, R147, !PT ;  /* 0x0000005300007276 */ /* 0x000fc40007800093 */
[----:B------:R-:W-:Y:S02]  /*13c20*/  FMNMX3 R3, R5, R4, R3, !PT ;  /* 0x0000000405037276 */ /* 0x000fe40007800003 */
[----:B------:R-:W-:Y:S02]  /*13c30*/  ISETP.NE.AND P0, PT, R153, R154, PT ;  /* 0x0000009a9900720c */ /* 0x000fe40003f05270 */
[----:B------:R-:W-:-:S04]  /*13c40*/  FMNMX R155, R0, R3, !PT ;  /* 0x00000003009b7209 */ /* 0x000fc80007800000 */
[C---:B------:R-:W-:Y:S01]  /*13c50*/  FSETP.NEU.AND P1, PT, R155.reuse, -INF , PT ;  /* 0xff8000009b00780b */ /* 0x040fe20003f2d000 */
[----:B------:R1:W-:Y:S03]  /*13c60*/  STL [R1+0x64], R155 ;  /* 0x0000649b01007387 */ /* 0x0003e60000100800 */
[----:B------:R-:W-:-:S03]  /*13c70*/  FSEL R85, R155, RZ, P1 ;  /* 0x000000ff9b557208 */ /* 0x000fc60000800000 */
[----:B------:R-:W-:Y:S06]  /*13c80*/  @!P0 BRA `(.L_x_267) ;  /* 0x0000000000408947 */ /* 0x000fec0003800000 */
        /* <DEDUP_REMOVED lines=16> */
.L_x_267:
[----:B------:R-:W-:Y:S05]  /*13d90*/  WARPSYNC.ALL ;  /* 0x0000000000007948 */ /* 0x000fea0003800000 */
[----:B------:R-:W-:Y:S01]  /*13da0*/  R2UR UR4, R152 ;  /* 0x00000000980472ca */ /* 0x000fe200000e0000 */
[----:B------:R-:W-:Y:S01]  /*13db0*/  IMAD.MOV.U32 R84, RZ, RZ, R17 ;  /* 0x000000ffff547224 */ /* 0x000fe200078e0011 */
[----:B------:R-:W-:-:S11]  /*13dc0*/  ISETP.NE.AND P0, PT, RZ, UR43, PT ;  /* 0x0000002bff007c0c */ /* 0x000fd6000bf05270 */
[----:B------:R3:W-:Y:S02]  /*13dd0*/  STTM.x2 tmem[UR4], R84 ;  /* 0x00000054000079ed */ /* 0x0007e400080c0004 */
[----:B------:R-:W-:Y:S05]  /*13de0*/  @P0 BRA `(.L_x_268) ;  /* 0x0000000000040947 */ /* 0x000fea0003800000 */
[----:B------:R-:W-:Y:S05]  /*13df0*/  BPT.TRAP 0x1 ;  /* 0x000000040000795c */ /* 0x000fea0000300000 */
.L_x_268:
[----:B------:R-:W-:Y:S01]  /*13e00*/  UISETP.NE.AND UP0, UPT, UR50, URZ, UPT ;  /* 0x000000ff3200728c */ /* 0x000fe2000bf05270 */
[----:B------:R-:W-:Y:S01]  /*13e10*/  MOV R3, UR49 ;  /* 0x0000003100037c02 */ /* 0x000fe20008000f00 */
[----:B------:R-:W-:Y:S01]  /*13e20*/  UIADD3 UR4, UPT, UPT, UR37, 0x1c070, URZ ;  /* 0x0001c07025047890 */ /* 0x000fe2000fffe0ff */
[----:B------:R-:W-:Y:S02]  /*13e30*/  FSETP.NEU.AND P0, PT, R155, -INF , PT ;  /* 0xff8000009b00780b */ /* 0x000fe40003f0d000 */
[----:B------:R-:W-:Y:S02]  /*13e40*/  SHF.L.U32 R3, R3, 0x1f, RZ ;  /* 0x0000001f03037819 */ /* 0x000fe400000006ff */
[----:B------:R-:W-:-:S04]  /*13e50*/  FSEL R0, R155, RZ, P0 ;  /* 0x000000ff9b007208 */ /* 0x000fc80000000000 */
[----:B------:R-:W-:-:S09]  /*13e60*/  @!UP0 UIADD3 UR4, UPT, UPT, UR37, 0x1c080, URZ ;  /* 0x0001c08025048890 */ /* 0x000fd2000fffe0ff */
[----:B------:R-:W-:Y:S02]  /*13e70*/  SYNCS.ARRIVE.TRANS64.A1T0 RZ, [UR4], RZ ;  /* 0x000000ffffff79a7 */ /* 0x000fe40008100004 */
[----:B------:R-:W4:Y:S01]  /*13e80*/  LDCU UR4, c[0x0][0x704] ;  /* 0x0000e080ff0477ac */ /* 0x000f220008000800 */
[----:B------:R-:W5:Y:S01]  /*13e90*/  SYNCS.PHASECHK.TRANS64.TRYWAIT P5, [UR41], R3 ;  /* 0x00000003ff0075a7 */ /* 0x000f6200080a1129 */
[----:B----4-:R-:W-:-:S04]  /*13ea0*/  FMUL R0, R0, -UR4 ;  /* 0x8000000400007c20 */ /* 0x010fc80008400000 */
[--C-:B------:R-:W-:Y:S02]  /*13eb0*/  FFMA2 R88, R88.F32x2.HI_LO, UR4.F32, R0.reuse.F32 ;  /* 0x0000000458587c49 */ /* 0x100fe40009200000 */
[--C-:B------:R-:W-:Y:S02]  /*13ec0*/  FFMA2 R90, R90.F32x2.HI_LO, UR4.F32, R0.reuse.F32 ;  /* 0x000000045a5a7c49 */ /* 0x100fe40009200000 */
[--C-:B------:R-:W-:Y:S01]  /*13ed0*/  FFMA2 R92, R92.F32x2.HI_LO, UR4.F32, R0.reuse.F32 ;  /* 0x000000045c5c7c49 */ /* 0x100fe20009200000 */
[----:B------:R-:W-:Y:S01]  /*13ee0*/  FSETP.GEU.AND P4, PT, R88, -126, PT ;  /* 0xc2fc00005800780b */ /* 0x000fe20003f8e000 */
[----:B------:R-:W-:Y:S01]  /*13ef0*/  FFMA2 R94, R94.F32x2.HI_LO, UR4.F32, R0.F32 ;  /* 0x000000045e5e7c49 */ /* 0x000fe20009200000 */
[----:B------:R-:W-:Y:S02]  /*13f00*/  FSETP.GEU.AND P3, PT, R89, -126, PT ;  /* 0xc2fc00005900780b */ /* 0x000fe40003f6e000 */
[----:B------:R-:W-:Y:S02]  /*13f10*/  FSETP.GEU.AND P2, PT, R90, -126, PT ;  /* 0xc2fc00005a00780b */ /* 0x000fe40003f4e000 */
[----:B------:R-:W-:-:S02]  /*13f20*/  FSETP.GEU.AND P1, PT, R91, -126, PT ;  /* 0xc2fc00005b00780b */ /* 0x000fc40003f2e000 */
[----:B------:R-:W-:Y:S02]  /*13f30*/  FSETP.GEU.AND P0, PT, R92, -126, PT ;  /* 0xc2fc00005c00780b */ /* 0x000fe40003f0e000 */
        /* <DEDUP_REMOVED lines=9> */
[----:B-1--45:R-:W-:Y:S05]  /*13fd0*/  @!P5 BRA `(.L_x_269) ;  /* 0x000000780090d947 */ /* 0x032fea0003800000 */
.L_x_451:
[----:B------:R-:W-:Y:S01]  /*13fe0*/  @!P0 FMUL R92, R92, 0.5 ;  /* 0x3f0000005c5c8820 */ /* 0x000fe20000400000 */
[--C-:B------:R-:W-:Y:S01]  /*13ff0*/  FFMA2 R98, R98.F32x2.HI_LO, UR4.F32, R0.reuse.F32 ;  /* 0x0000000462627c49 */ /* 0x100fe20009200000 */
[----:B------:R-:W-:Y:S01]  /*14000*/  FSETP.GEU.AND P5, PT, R94, -126, PT ;  /* 0xc2fc00005e00780b */ /* 0x000fe20003fae000 */
[--C-:B------:R-:W-:Y:S01]  /*14010*/  FFMA2 R96, R96.F32x2.HI_LO, UR4.F32, R0.reuse.F32 ;  /* 0x0000000460607c49 */ /* 0x100fe20009200000 */
[----:B------:R-:W-:Y:S01]  /*14020*/  SYNCS.ARRIVE.TRANS64.A1T0 RZ, [UR40], RZ ;  /* 0x000000ffffff79a7 */ /* 0x000fe20008100028 */
[----:B------:R-:W-:Y:S01]  /*14030*/  @!P4 FMUL R88, R88, R88 ;  /* 0x000000585858c220 */ /* 0x000fe20000400000 */
[----:B------:R-:W4:Y:S01]  /*14040*/  MUFU.EX2 R92, R92 ;  /* 0x0000005c005c7308 */ /* 0x000f220000000800 */
[----:B------:R-:W-:Y:S01]  /*14050*/  FSETP.GEU.AND P4, PT, R95, -126, PT ;  /* 0xc2fc00005f00780b */ /* 0x000fe20003f8e000 */
[----:B------:R-:W-:Y:S01]  /*14060*/  @!P3 FMUL R89, R89, R89 ;  /* 0x000000595959b220 */ /* 0x000fe20000400000 */
[----:B------:R-:W-:Y:S01]  /*14070*/  @!P1 FMUL R91, R91, R91 ;  /* 0x0000005b5b5b9220 */ /* 0x000fe20000400000 */
[----:B------:R-:W-:Y:S01]  /*14080*/  FSETP.GEU.AND P3, PT, R96, -126, PT ;  /* 0xc2fc00006000780b */ /* 0x000fe20003f6e000 */
[----:B------:R-:W-:Y:S01]  /*14090*/  @!P2 FMUL R90, R90, R90 ;  /* 0x0000005a5a5aa220 */ /* 0x000fe20000400000 */
[----:B------:R-:W-:Y:S01]  /*140a0*/  FSETP.GEU.AND P1, PT, R98, -126, PT ;  /* 0xc2fc00006200780b */ /* 0x000fe20003f2e000 */
[----:B------:R-:W-:Y:S01]  /*140b0*/  @!P6 FMUL R93, R93, 0.5 ;  /* 0x3f0000005d5de820 */ /* 0x000fe20000400000 */
[----:B------:R-:W-:Y:S01]  /*140c0*/  FSETP.GEU.AND P2, PT, R97, -126, PT ;  /* 0xc2fc00006100780b */ /* 0x000fe20003f4e000 */
[----:B------:R-:W-:Y:S01]  /*140d0*/  @!P5 FMUL R94, R94, 0.5 ;  /* 0x3f0000005e5ed820 */ /* 0x000fe20000400000 */
[----:B------:R-:W-:-:S02]  /*140e0*/  FFMA2 R100, R100.F32x2.HI_LO, UR4.F32, R0.F32 ;  /* 0x0000000464647c49 */ /* 0x000fc40009200000 */
[--C-:B------:R-:W-:Y:S01]  /*140f0*/  FFMA2 R102, R102.F32x2.HI_LO, UR4.F32, R0.reuse.F32 ;  /* 0x0000000466667c49 */ /* 0x100fe20009200000 */
[----:B------:R-:W5:Y:S01]  /*14100*/  MUFU.EX2 R93, R93 ;  /* 0x0000005d005d7308 */ /* 0x000f620000000800 */
[----:B------:R-:W-:Y:S01]  /*14110*/  @!P4 FMUL R95, R95, 0.5 ;  /* 0x3f0000005f5fc820 */ /* 0x000fe20000400000 */
[--C-:B------:R-:W-:Y:S02]  /*14120*/  FFMA2 R106, R106.F32x2.HI_LO, UR4.F32, R0.reuse.F32 ;  /* 0x000000046a6a7c49 */ /* 0x100fe40009200000 */
[----:B----4-:R-:W-:Y:S01]  /*14130*/  @!P0 FMUL R92, R92, R92 ;  /* 0x0000005c5c5c8220 */ /* 0x010fe20000400000 */
[----:B------:R-:W-:Y:S01]  /*14140*/  FSETP.GEU.AND P0, PT, R99, -126, PT ;  /* 0xc2fc00006300780b */ /* 0x000fe20003f0e000 */
[----:B------:R-:W-:Y:S01]  /*14150*/  @!P3 FMUL R96, R96, 0.5 ;  /* 0x3f0000006060b820 */ /* 0x000fe20000400000 */
[----:B------:R-:W-:Y:S01]  /*14160*/  @!P1 FMUL R98, R98, 0.5 ;  /* 0x3f00000062629820 */ /* 0x000fe20000400000 */
[----:B------:R-:W-:Y:S01]  /*14170*/  @!P2 FMUL R97, R97, 0.5 ;  /* 0x3f0000006161a820 */ /* 0x000fe20000400000 */
[----:B------:R-:W4:Y:S01]  /*14180*/  MUFU.EX2 R94, R94 ;  /* 0x0000005e005e7308 */ /* 0x000f220000000800 */
[----:B------:R-:W-:-:S02]  /*14190*/  FFMA2 R104, R104.F32x2.HI_LO, UR4.F32, R0.F32 ;  /* 0x0000000468687c49 */ /* 0x000fc40009200000 */
[--C-:B------:R-:W-:Y:S02]  /*141a0*/  FFMA2 R108, R108.F32x2.HI_LO, UR4.F32, R0.reuse.F32 ;  /* 0x000000046c6c7c49 */ /* 0x100fe40009200000 */
[--C-:B------:R-:W-:Y:S02]  /*141b0*/  FFMA2 R112, R112.F32x2.HI_LO, UR4.F32, R0.reuse.F32 ;  /* 0x0000000470707c49 */ /* 0x100fe40009200000 */
[--C-:B------:R-:W-:Y:S01]  /*141c0*/  FFMA2 R110, R110.F32x2.HI_LO, UR4.F32, R0.reuse.F32 ;  /* 0x000000046e6e7c49 */ /* 0x100fe20009200000 */
[----:B------:R-:W2:Y:S01]  /*141d0*/  MUFU.EX2 R95, R95 ;  /* 0x0000005f005f7308 */ /* 0x000ea20000000800 */
[----:B------:R-:W-:Y:S01]  /*141e0*/  @!P0 FMUL R99, R99, 0.5 ;  /* 0x3f00000063638820 */ /* 0x000fe20000400000 */
[----:B-----5:R-:W-:Y:S01]  /*141f0*/  @!P6 FMUL R93, R93, R93 ;  /* 0x0000005d5d5de220 */ /* 0x020fe20000400000 */
[----:B------:R-:W-:Y:S01]  /*14200*/  FSETP.GEU.AND P6, PT, R100, -126, PT ;  /* 0xc2fc00006400780b */ /* 0x000fe20003fce000 */
[--C-:B------:R-:W-:Y:S02]  /*14210*/  FFMA2 R6, R118.F32x2.HI_LO, UR4.F32, R0.reuse.F32 ;  /* 0x0000000476067c49 */ /* 0x100fe40009200000 */
[----:B------:R-:W-:-:S02]  /*14220*/  FFMA2 R114, R114.F32x2.HI_LO, UR4.F32, R0.F32 ;  /* 0x0000000472727c49 */ /* 0x000fc40009200000 */
[----:B------:R-:W5:Y:S01]  /*14230*/  MUFU.EX2 R99, R99 ;  /* 0x0000006300637308 */ /* 0x000f620000000800 */
[----:B----4-:R-:W-:Y:S01]  /*14240*/  @!P5 FMUL R94, R94, R94 ;  /* 0x0000005e5e5ed220 */ /* 0x010fe20000400000 */
[----:B------:R-:W-:Y:S01]  /*14250*/  FSETP.GEU.AND P5, PT, R101, -126, PT ;  /* 0xc2fc00006500780b */ /* 0x000fe20003fae000 */
[--C-:B------:R-:W-:Y:S02]  /*14260*/  FFMA2 R116, R116.F32x2.HI_LO, UR4.F32, R0.reuse.F32 ;  /* 0x0000000474747c49 */ /* 0x100fe40009200000 */
[--C-:B------:R-:W-:Y:S02]  /*14270*/  FFMA2 R118, R18.F32x2.HI_LO, UR4.F32, R0.reuse.F32 ;  /* 0x0000000412767c49 */ /* 0x100fe40009200000 */
[--C-:B-1----:R-:W-:Y:S01]  /*14280*/  FFMA2 R4, R126.F32x2.HI_LO, UR4.F32, R0.reuse.F32 ;  /* 0x000000047e047c49 */ /* 0x102fe20009200000 */
[----:B------:R-:W1:Y:S01]  /*14290*/  MUFU.EX2 R96, R96 ;  /* 0x0000006000607308 */ /* 0x000e620000000800 */
[----:B--2---:R-:W-:Y:S01]  /*142a0*/  @!P4 FMUL R95, R95, R95 ;  /* 0x0000005f5f5fc220 */ /* 0x004fe20000400000 */
[----:B------:R-:W-:Y:S01]  /*142b0*/  FSETP.GEU.AND P4, PT, R102, -126, PT ;  /* 0xc2fc00006600780b */ /* 0x000fe20003f8e000 */
[----:B------:R-:W-:Y:S01]  /*142c0*/  @!P6 FMUL R100, R100, 0.5 ;  /* 0x3f0000006464e820 */ /* 0x000fe20000400000 */
[----:B------:R-:W-:-:S02]  /*142d0*/  FFMA2 R126, R22.F32x2.HI_LO, UR4.F32, R0.F32 ;  /* 0x00000004167e7c49 */ /* 0x000fc40009200000 */
[--C-:B------:R-:W-:Y:S02]  /*142e0*/  FFMA2 R148, R148.F32x2.HI_LO, UR4.F32, R0.reuse.F32 ;  /* 0x0000000494947c49 */ /* 0x100fe40009200000 */
[----:B------:R-:W2:Y:S01]  /*142f0*/  MUFU.EX2 R98, R98 ;  /* 0x0000006200627308 */ /* 0x000ea20000000800 */
[----:B-----5:R-:W-:Y:S01]  /*14300*/  @!P0 FMUL R99, R99, R99 ;  /* 0x0000006363638220 */ /* 0x020fe20000400000 */
[----:B------:R-:W-:Y:S01]  /*14310*/  FSETP.GEU.AND P0, PT, R106, -126, PT ;  /* 0xc2fc00006a00780b */ /* 0x000fe20003f0e000 */
[----:B------:R-:W-:Y:S01]  /*14320*/  @!P5 FMUL R101, R101, 0.5 ;  /* 0x3f0000006565d820 */ /* 0x000fe20000400000 */
[--C-:B------:R-:W-:Y:S02]  /*14330*/  FFMA2 R26, R26.F32x2.HI_LO, UR4.F32, R0.reuse.F32 ;  /* 0x000000041a1a7c49 */ /* 0x100fe40009200000 */
[--C-:B------:R-:W-:Y:S02]  /*14340*/  FFMA2 R24, R24.F32x2.HI_LO, UR4.F32, R0.reuse.F32 ;  /* 0x0000000418187c49 */ /* 0x100fe40009200000 */
[----:B------:R-:W4:Y:S01]  /*14350*/  MUFU.EX2 R97, R97 ;  /* 0x0000006100617308 */ /* 0x000f220000000800 */
[----:B-1----:R-:W-:Y:S01]  /*14360*/  @!P3 FMUL R96, R96, R96 ;  /* 0x000000606060b220 */ /* 0x002fe20000400000 */
[----:B------:R-:W-:Y:S01]  /*14370*/  FSETP.GEU.AND P3, PT, R103, -126, PT ;  /* 0xc2fc00006700780b */ /* 0x000fe20003f6e000 */
[----:B------:R-:W-:Y:S01]  /*14380*/  @!P4 FMUL R102, R102, 0.5 ;  /* 0x3f0000006666c820 */ /* 0x000fe20000400000 */
[----:B------:R-:W-:-:S02]  /*14390*/  FFMA2 R32, R32.F32x2.HI_LO, UR4.F32, R0.F32 ;  /* 0x0000000420207c49 */ /* 0x000fc40009200000 */
[--C-:B------:R-:W-:Y:S02]  /*143a0*/  FFMA2 R34, R34.F32x2.HI_LO, UR4.F32, R0.reuse.F32 ;  /* 0x0000000422227c49 */ /* 0x100fe40009200000 */
[----:B------:R-:W-:Y:S01]  /*143b0*/  @!P0 FMUL R106, R106, 0.5 ;  /* 0x3f0000006a6a8820 */ /* 0x000fe20000400000 */
[----:B--2---:R-:W-:Y:S01]  /*143c0*/  @!P1 FMUL R98, R98, R98 ;  /* 0x0000006262629220 */ /* 0x004fe20000400000 */
[----:B------:R-:W-:Y:S01]  /*143d0*/  FSETP.GEU.AND P1, PT, R105, -126, PT ;  /* 0xc2fc00006900780b */ /* 0x000fe20003f2e000 */
[----:B------:R-:W1:Y:S01]  /*143e0*/  MUFU.EX2 R100, R100 ;  /* 0x0000006400647308 */ /* 0x000e620000000800 */
[--C-:B------:R-:W-:Y:S02]  /*143f0*/  FFMA2 R28, R28.F32x2.HI_LO, UR4.F32, R0.reuse.F32 ;  /* 0x000000041c1c7c49 */ /* 0x100fe40009200000 */
[--C-:B------:R-:W-:Y:S02]  /*14400*/  FFMA2 R30, R30.F32x2.HI_LO, UR4.F32, R0.reuse.F32 ;  /* 0x000000041e1e7c49 */ /* 0x100fe40009200000 */
[----:B------:R-:W-:Y:S01]  /*14410*/  @!P3 FMUL R103, R103, 0.5 ;  /* 0x3f0000006767b820 */ /* 0x000fe20000400000 */
[----:B----4-:R-:W-:Y:S01]  /*14420*/  @!P2 FMUL R97, R97, R97 ;  /* 0x000000616161a220 */ /* 0x010fe20000400000 */
[----:B------:R-:W-:Y:S01]  /*14430*/  FSETP.GEU.AND P2, PT, R104, -126, PT ;  /* 0xc2fc00006800780b */ /* 0x000fe20003f4e000 */
[----:B------:R-:W2:Y:S01]  /*14440*/  MUFU.EX2 R101, R101 ;  /* 0x0000006500657308 */ /* 0x000ea20000000800 */
[----:B------:R-:W-:-:S02]  /*14450*/  FFMA2 R40, R40.F32x2.HI_LO, UR4.F32, R0.F32 ;  /* 0x0000000428287c49 */ /* 0x000fc40009200000 */
[--C-:B------:R-:W-:Y:S02]  /*14460*/  FFMA2 R36, R36.F32x2.HI_LO, UR4.F32, R0.reuse.F32 ;  /* 0x0000000424247c49 */ /* 0x100fe40009200000 */
[----:B------:R-:W-:Y:S01]  /*14470*/  @!P1 FMUL R105, R105, 0.5 ;  /* 0x3f00000069699820 */ /* 0x000fe20000400000 */
[--C-:B------:R-:W-:Y:S02]  /*14480*/  FFMA2 R38, R38.F32x2.HI_LO, UR4.F32, R0.reuse.F32 ;  /* 0x0000000426267c49 */ /* 0x100fe40009200000 */
[----:B------:R-:W4:Y:S01]  /*14490*/  MUFU.EX2 R102, R102 ;  /* 0x0000006600667308 */ /* 0x000f220000000800 */
[----:B-1----:R-:W-:Y:S01]  /*144a0*/  @!P6 FMUL R100, R100, R100 ;  /* 0x000000646464e220 */ /* 0x002fe20000400000 */
[----:B------:R-:W-:Y:S01]  /*144b0*/  FSETP.GEU.AND P6, PT, R107, -126, PT ;  /* 0xc2fc00006b00780b */ /* 0x000fe20003fce000 */
[--C-:B------:R-:W-:Y:S02]  /*144c0*/  FFMA2 R46, R46.F32x2.HI_LO, UR4.F32, R0.reuse.F32 ;  /* 0x000000042e2e7c49 */ /* 0x100fe40009200000 */
[----:B------:R-:W-:Y:S01]  /*144d0*/  @!P2 FMUL R104, R104, 0.5 ;  /* 0x3f0000006868a820 */ /* 0x000fe20000400000 */
[----:B------:R-:W-:-:S02]  /*144e0*/  FFMA2 R48, R48.F32x2.HI_LO, UR4.F32, R0.F32 ;  /* 0x0000000430307c49 */ /* 0x000fc40009200000 */
        /* <DEDUP_REMOVED lines=57> */
[----:B------:R-:W-:-:S04]  /*14880*/  FFMA2 R82, R82.F32x2.HI_LO, UR4.F32, R0.F32 ;  /* 0x0000000452527c49 */ /* 0x000fc80009200000 */
        /* <DEDUP_REMOVED lines=26> */
[----:B----4-:R-:W-:-:S06]  /*14a30*/  @!P1 FMUL R19, R19, R19 ;  /* 0x0000001313139220 */ /* 0x010fcc0000400000 */
[----:B------:R-:W-:Y:S01]  /*14a40*/  @!P4 FMUL R5, R5, 0.5 ;  /* 0x3f0000000505c820 */ /* 0x000fe20000400000 */
[----:B------:R4:W5:Y:S01]  /*14a50*/  MUFU.EX2 R18, R6 ;  /* 0x0000000600127308 */ /* 0x0009620000000800 */
[----:B-1----:R-:W-:-:S07]  /*14a60*/  @!P0 FMUL R118, R118, R118 ;  /* 0x0000007676768220 */ /* 0x002fce0000400000 */
[----:B------:R-:W1:Y:S01]  /*14a70*/  MUFU.EX2 R22, R4 ;  /* 0x0000000400167308 */ /* 0x000e620000000800 */
[----:B--2---:R-:W-:Y:S01]  /*14a80*/  @!P3 FMUL R117, R117, R117 ;  /* 0x000000757575b220 */ /* 0x004fe20000400000 */
[----:B------:R-:W-:-:S06]  /*14a90*/  FSETP.GEU.AND P3, PT, R126, -126, PT ;  /* 0xc2fc00007e00780b */ /* 0x000fcc0003f6e000 */
[----:B------:R2:W3:Y:S01]  /*14aa0*/  MUFU.EX2 R23, R5 ;  /* 0x0000000500177308 */ /* 0x0004e20000000800 */
[--C-:B----4-:R-:W-:Y:S02]  /*14ab0*/  FFMA2 R6, R128.F32x2.HI_LO, UR4.F32, R0.reuse.F32 ;  /* 0x0000000480067c49 */ /* 0x110fe40009200000 */
[----:B-----5:R-:W-:Y:S01]  /*14ac0*/  @!P2 FMUL R18, R18, R18 ;  /* 0x000000121212a220 */ /* 0x020fe20000400000 */
[----:B------:R-:W-:Y:S01]  /*14ad0*/  FSETP.GEU.AND P2, PT, R127, -126, PT ;  /* 0xc2fc00007f00780b */ /* 0x000fe20003f4e000 */
[----:B------:R-:W-:Y:S01]  /*14ae0*/  FFMA2 R128, R120.F32x2.HI_LO, UR4.F32, R0.F32 ;  /* 0x0000000478807c49 */ /* 0x000fe20009200000 */
[----:B------:R-:W-:Y:S01]  /*14af0*/  FSETP.GEU.AND P1, PT, R6, -126, PT ;  /* 0xc2fc00000600780b */ /* 0x000fe20003f2e000 */
[----:B------:R-:W-:Y:S01]  /*14b00*/  @!P3 FMUL R126, R126, 0.5 ;  /* 0x3f0000007e7eb820 */ /* 0x000fe20000400000 */
[----:B------:R-:W-:Y:S01]  /*14b10*/  FSETP.GEU.AND P0, PT, R7, -126, PT ;  /* 0xc2fc00000700780b */ /* 0x000fe20003f0e000 */
[----:B------:R-:W4:Y:S01]  /*14b20*/  MUFU.EX2 R119, R119 ;  /* 0x0000007700777308 */ /* 0x000f220000000800 */
[----:B-1----:R-:W-:Y:S01]  /*14b30*/  @!P5 FMUL R22, R22, R22 ;  /* 0x000000161616d220 */ /* 0x002fe20000400000 */
[----:B------:R-:W-:-:S06]  /*14b40*/  FSETP.GEU.AND P5, PT, R129, -126, PT ;  /* 0xc2fc00008100780b */ /* 0x000fcc0003fae000 */
[----:B------:R-:W-:Y:S01]  /*14b50*/  @!P2 FMUL R127, R127, 0.5 ;  /* 0x3f0000007f7fa820 */ /* 0x000fe20000400000 */
[----:B------:R-:W1:Y:S01]  /*14b60*/  MUFU.EX2 R126, R126 ;  /* 0x0000007e007e7308 */ /* 0x000e620000000800 */
[----:B------:R-:W-:Y:S01]  /*14b70*/  @!P1 FMUL R6, R6, 0.5 ;  /* 0x3f00000006069820 */ /* 0x000fe20000400000 */
[--C-:B--2---:R-:W-:Y:S02]  /*14b80*/  FFMA2 R4, R132.F32x2.HI_LO, UR4.F32, R0.reuse.F32 ;  /* 0x0000000484047c49 */ /* 0x104fe40009200000 */
[----:B------:R-:W-:Y:S01]  /*14b90*/  @!P0 FMUL R7, R7, 0.5 ;  /* 0x3f00000007078820 */ /* 0x000fe20000400000 */
[----:B------:R-:W-:Y:S02]  /*14ba0*/  FFMA2 R132, R122.F32x2.HI_LO, UR4.F32, R0.F32 ;  /* 0x000000047a847c49 */ /* 0x000fe40009200000 */
[----:B---3--:R-:W-:Y:S01]  /*14bb0*/  @!P4 FMUL R23, R23, R23 ;  /* 0x000000171717c220 */ /* 0x008fe20000400000 */
[----:B------:R-:W2:Y:S01]  /*14bc0*/  MUFU.EX2 R120, R6 ;  /* 0x0000000600787308 */ /* 0x000ea20000000800 */
[----:B------:R-:W-:Y:S01]  /*14bd0*/  FSETP.GEU.AND P4, PT, R4, -126, PT ;  /* 0xc2fc00000400780b */ /* 0x000fe20003f8e000 */
[----:B----4-:R-:W-:Y:S01]  /*14be0*/  @!P6 FMUL R119, R119, R119 ;  /* 0x000000777777e220 */ /* 0x010fe20000400000 */
[----:B------:R-:W-:Y:S01]  /*14bf0*/  FSETP.GEU.AND P6, PT, R128, -126, PT ;  /* 0xc2fc00008000780b */ /* 0x000fe20003fce000 */
[----:B------:R-:W-:-:S04]  /*14c00*/  @!P5 FMUL R129, R129, 0.5 ;  /* 0x3f0000008181d820 */ /* 0x000fc80000400000 */
[----:B------:R3:W4:Y:S01]  /*14c10*/  MUFU.EX2 R121, R7 ;  /* 0x0000000700797308 */ /* 0x0007220000000800 */
[----:B-1----:R-:W-:Y:S01]  /*14c20*/  @!P3 FMUL R126, R126, R126 ;  /* 0x0000007e7e7eb220 */ /* 0x002fe20000400000 */
[----:B------:R-:W-:-:S04]  /*14c30*/  FSETP.GEU.AND P3, PT, R5, -126, PT ;  /* 0xc2fc00000500780b */ /* 0x000fc80003f6e000 */
[----:B------:R-:W-:Y:S02]  /*14c40*/  @!P4 FMUL R4, R4, 0.5 ;  /* 0x3f0000000404c820 */ /* 0x000fe40000400000 */
[----:B------:R-:W1:Y:S01]  /*14c50*/  MUFU.EX2 R127, R127 ;  /* 0x0000007f007f7308 */ /* 0x000e620000000800 */
[----:B--2---:R-:W-:Y:S01]  /*14c60*/  @!P1 FMUL R120, R120, R120 ;  /* 0x0000007878789220 */ /* 0x004fe20000400000 */
[----:B------:R-:W-:Y:S01]  /*14c70*/  FSETP.GEU.AND P1, PT, R133, -126, PT ;  /* 0xc2fc00008500780b */ /* 0x000fe20003f2e000 */
[----:B------:R-:W-:-:S04]  /*14c80*/  @!P6 FMUL R128, R128, 0.5 ;  /* 0x3f0000008080e820 */ /* 0x000fc80000400000 */
[----:B------:R-:W-:Y:S01]  /*14c90*/  @!P3 FMUL R5, R5, 0.5 ;  /* 0x3f0000000505b820 */ /* 0x000fe20000400000 */
[----:B------:R-:W2:Y:S01]  /*14ca0*/  MUFU.EX2 R122, R4 ;  /* 0x00000004007a7308 */ /* 0x000ea20000000800 */
[--C-:B---3--:R-:W-:Y:S02]  /*14cb0*/  FFMA2 R6, R136.F32x2.HI_LO, UR4.F32, R0.reuse.F32 ;  /* 0x0000000488067c49 */ /* 0x108fe40009200000 */
[----:B----4-:R-:W-:Y:S01]  /*14cc0*/  @!P0 FMUL R121, R121, R121 ;  /* 0x0000007979798220 */ /* 0x010fe20000400000 */
[----:B------:R-:W-:Y:S02]  /*14cd0*/  FFMA2 R136, R124.F32x2.HI_LO, UR4.F32, R0.F32 ;  /* 0x000000047c887c49 */ /* 0x000fe40009200000 */
        /* <DEDUP_REMOVED lines=15> */
[----:B-1----:R-:W-:-:S06]  /*14dd0*/  @!P1 FMUL R133, R133, R133 ;  /* 0x0000008585859220 */ /* 0x002fcc0000400000 */
[----:B------:R-:W-:Y:S01]  /*14de0*/  @!P5 FMUL R136, R136, 0.5 ;  /* 0x3f0000008888d820 */ /* 0x000fe20000400000 */
[----:B------:R1:W4:Y:S01]  /*14df0*/  MUFU.EX2 R123, R5 ;  /* 0x00000005007b7308 */ /* 0x0003220000000800 */
[----:B--2---:R-:W-:-:S07]  /*14e00*/  @!P0 FMUL R124, R124, R124 ;  /* 0x0000007c7c7c8220 */ /* 0x004fce0000400000 */
[----:B------:R-:W2:Y:S01]  /*14e10*/  MUFU.EX2 R132, R132 ;  /* 0x0000008400847308 */ /* 0x000ea20000000800 */
[----:B---3--:R-:W-:Y:S01]  /*14e20*/  @!P6 FMUL R128, R128, R128 ;  /* 0x000000808080e220 */ /* 0x008fe20000400000 */
[----:B------:R-:W-:-:S06]  /*14e30*/  FSETP.GEU.AND P6, PT, R7, -126, PT ;  /* 0xc2fc00000700780b */ /* 0x000fcc0003fce000 */
[----:B------:R-:W3:Y:S01]  /*14e40*/  MUFU.EX2 R137, R137 ;  /* 0x0000008900897308 */ /* 0x000ee20000000800 */
[--C-:B-1----:R-:W-:Y:S02]  /*14e50*/  FFMA2 R4, R138.F32x2.HI_LO, UR4.F32, R0.reuse.F32 ;  /* 0x000000048a047c49 */ /* 0x102fe40009200000 */
[----:B------:R-:W-:Y:S02]  /*14e60*/  FFMA2 R138, R130.F32x2.HI_LO, UR4.F32, R0.F32 ;  /* 0x00000004828a7c49 */ /* 0x000fe40009200000 */
[----:B----4-:R-:W-:Y:S01]  /*14e70*/  @!P3 FMUL R123, R123, R123 ;  /* 0x0000007b7b7bb220 */ /* 0x010fe20000400000 */
[----:B------:R-:W-:Y:S01]  /*14e80*/  FSETP.GEU.AND P3, PT, R4, -126, PT ;  /* 0xc2fc00000400780b */ /* 0x000fe20003f6e000 */
[----:B------:R-:W-:Y:S01]  /*14e90*/  @!P6 FMUL R7, R7, 0.5 ;  /* 0x3f0000000707e820 */ /* 0x000fe20000400000 */
[----:B------:R-:W-:Y:S01]  /*14ea0*/  FSETP.GEU.AND P0, PT, R139, -126, PT ;  /* 0xc2fc00008b00780b */ /* 0x000fe20003f0e000 */
[----:B--2---:R-:W-:Y:S01]  /*14eb0*/  @!P2 FMUL R132, R132, R132 ;  /* 0x000000848484a220 */ /* 0x004fe20000400000 */
[----:B------:R-:W-:Y:S01]  /*14ec0*/  FSETP.GEU.AND P1, PT, R138, -126, PT ;  /* 0xc2fc00008a00780b */ /* 0x000fe20003f2e000 */
[----:B------:R1:W2:Y:S01]  /*14ed0*/  MUFU.EX2 R125, R7 ;  /* 0x00000007007d7308 */ /* 0x0002a20000000800 */
[----:B------:R-:W-:Y:S01]  /*14ee0*/  FSETP.GEU.AND P2, PT, R5, -126, PT ;  /* 0xc2fc00000500780b */ /* 0x000fe20003f4e000 */
[----:B---3--:R-:W-:-:S06]  /*14ef0*/  @!P4 FMUL R137, R137, R137 ;  /* 0x000000898989c220 */ /* 0x008fcc0000400000 */
[----:B------:R-:W-:Y:S01]  /*14f00*/  @!P3 FMUL R4, R4, 0.5 ;  /* 0x3f0000000404b820 */ /* 0x000fe20000400000 */
[----:B------:R-:W3:Y:S01]  /*14f10*/  MUFU.EX2 R136, R136 ;  /* 0x0000008800887308 */ /* 0x000ee20000000800 */
[----:B------:R-:W-:Y:S02]  /*14f20*/  @!P0 FMUL R139, R139, 0.5 ;  /* 0x3f0000008b8b8820 */ /* 0x000fe40000400000 */
[----:B------:R-:W-:Y:S02]  /*14f30*/  @!P1 FMUL R138, R138, 0.5 ;  /* 0x3f0000008a8a9820 */ /* 0x000fe40000400000 */
[----:B------:R-:W-:-:S03]  /*14f40*/  @!P2 FMUL R5, R5, 0.5 ;  /* 0x3f0000000505a820 */ /* 0x000fc60000400000 */
[----:B------:R-:W4:Y:S01]  /*14f50*/  MUFU.EX2 R139, R139 ;  /* 0x0000008b008b7308 */ /* 0x000f220000000800 */
[--C-:B-1----:R-:W-:Y:S02]  /*14f60*/  FFMA2 R6, R142.F32x2.HI_LO, UR4.F32, R0.reuse.F32 ;  /* 0x000000048e067c49 */ /* 0x102fe40009200000 */
[----:B------:R-:W-:Y:S02]  /*14f70*/  FFMA2 R142, R134.F32x2.HI_LO, UR4.F32, R0.F32 ;  /* 0x00000004868e7c49 */ /* 0x000fe40009200000 */
[----:B--2---:R-:W-:Y:S01]  /*14f80*/  @!P6 FMUL R125, R125, R125 ;  /* 0x0000007d7d7de220 */ /* 0x004fe20000400000 */
[----:B------:R-:W-:Y:S02]  /*14f90*/  FSETP.GEU.AND P6, PT, R6, -126, PT ;  /* 0xc2fc00000600780b */ /* 0x000fe40003fce000 */
[----:B------:R-:W1:Y:S01]  /*14fa0*/  MUFU.EX2 R130, R4 ;  /* 0x0000000400827308 */ /* 0x000e620000000800 */
[----:B------:R-:W-:Y:S01]  /*14fb0*/  FSETP.GEU.AND P4, PT, R142, -126, PT ;  /* 0xc2fc00008e00780b */ /* 0x000fe20003f8e000 */
[----:B---3--:R-:W-:Y:S01]  /*14fc0*/  @!P5 FMUL R136, R136, R136 ;  /* 0x000000888888d220 */ /* 0x008fe20000400000 */
[----:B------:R-:W-:-:S05]  /*14fd0*/  FSETP.GEU.AND P5, PT, R7, -126, PT ;  /* 0xc2fc00000700780b */ /* 0x000fca0003fae000 */
[----:B------:R-:W2:Y:S01]  /*14fe0*/  MUFU.EX2 R138, R138 ;  /* 0x0000008a008a7308 */ /* 0x000ea20000000800 */
[----:B----4-:R-:W-:Y:S02]  /*14ff0*/  @!P0 FMUL R139, R139, R139 ;  /* 0x0000008b8b8b8220 */ /* 0x010fe40000400000 */
[----:B------:R-:W-:-:S03]  /*15000*/  @!P6 FMUL R6, R6, 0.5 ;  /* 0x3f0000000606e820 */ /* 0x000fc60000400000 */
[----:B------:R-:W-:Y:S02]  /*15010*/  @!P4 FMUL R142, R142, 0.5 ;  /* 0x3f0000008e8ec820 */ /* 0x000fe40000400000 */
[----:B------:R3:W4:Y:S01]  /*15020*/  MUFU.EX2 R131, R5 ;  /* 0x0000000500837308 */ /* 0x0007220000000800 */
[----:B-1----:R-:W-:Y:S01]  /*15030*/  @!P3 FMUL R130, R130, R130 ;  /* 0x000000828282b220 */ /* 0x002fe20000400000 */
[----:B------:R-:W-:Y:S01]  /*15040*/  FSETP.GEU.AND P3, PT, R143, -126, PT ;  /* 0xc2fc00008f00780b */ /* 0x000fe20003f6e000 */
[----:B------:R-:W-:-:S05]  /*15050*/  @!P5 FMUL R7, R7, 0.5 ;  /* 0x3f0000000707d820 */ /* 0x000fca0000400000 */
[----:B------:R-:W1:Y:S01]  /*15060*/  MUFU.EX2 R134, R6 ;  /* 0x0000000600867308 */ /* 0x000e620000000800 */
[----:B--2---:R-:W-:-:S06]  /*15070*/  @!P1 FMUL R138, R138, R138 ;  /* 0x0000008a8a8a9220 */ /* 0x004fcc0000400000 */
[----:B------:R-:W-:Y:S01]  /*15080*/  @!P3 FMUL R143, R143, 0.5 ;  /* 0x3f0000008f8fb820 */ /* 0x000fe20000400000 */
[----:B------:R-:W2:Y:S01]  /*15090*/  MUFU.EX2 R135, R7 ;  /* 0x0000000700877308 */ /* 0x000ea20000000800 */
[--C-:B---3--:R-:W-:Y:S02]  /*150a0*/  FFMA2 R4, R144.F32x2.HI_LO, UR4.F32, R0.reuse.F32 ;  /* 0x0000000490047c49 */ /* 0x108fe40009200000 */
[----:B------:R-:W-:Y:S01]  /*150b0*/  FFMA2 R144, R140.F32x2.HI_LO, UR4.F32, R0.F32 ;  /* 0x000000048c907c49 */ /* 0x000fe20009200000 */
[----:B------:R-:W-:Y:S01]  /*150c0*/  USHF.R.U32.HI UR4, URZ, 0x15, UR39 ;  /* 0x00000015ff047899 */ /* 0x000fe20008011627 */
[----:B----4-:R-:W-:Y:S01]  /*150d0*/  @!P2 FMUL R131, R131, R131 ;  /* 0x000000838383a220 */ /* 0x010fe20000400000 */
[----:B------:R-:W-:Y:S02]  /*150e0*/  FSETP.GEU.AND P1, PT, R5, -126, PT ;  /* 0xc2fc00000500780b */ /* 0x000fe40003f2e000 */
[----:B------:R-:W-:Y:S01]  /*150f0*/  FSETP.GEU.AND P0, PT, R144, -126, PT ;  /* 0xc2fc00009000780b */ /* 0x000fe20003f0e000 */
[----:B------:R-:W3:Y:S01]  /*15100*/  MUFU.EX2 R142, R142 ;  /* 0x0000008e008e7308 */ /* 0x000ee20000000800 */
[----:B------:R-:W-:Y:S01]  /*15110*/  FSETP.GEU.AND P2, PT, R4, -126, PT ;  /* 0xc2fc00000400780b */ /* 0x000fe20003f4e000 */
[----:B-1----:R-:W-:Y:S01]  /*15120*/  @!P6 FMUL R134, R134, R134 ;  /* 0x000000868686e220 */ /* 0x002fe20000400000 */
[----:B------:R-:W-:-:S02]  /*15130*/  FSETP.GEU.AND P6, PT, R145, -126, PT ;  /* 0xc2fc00009100780b */ /* 0x000fc40003fce000 */
[----:B------:R-:W-:-:S03]  /*15140*/  MOV R3, UR4 ;  /* 0x0000000400037c02 */ /* 0x000fc60008000f00 */
[----:B------:R-:W1:Y:S01]  /*15150*/  MUFU.EX2 R143, R143 ;  /* 0x0000008f008f7308 */ /* 0x000e620000000800 */
[----:B--2---:R-:W-:Y:S01]  /*15160*/  @!P5 FMUL R135, R135, R135 ;  /* 0x000000878787d220 */ /* 0x004fe20000400000 */
[----:B------:R-:W-:Y:S01]  /*15170*/  @!P1 FMUL R5, R5, 0.5 ;  /* 0x3f00000005059820 */ /* 0x000fe20000400000 */
[----:B------:R-:W-:Y:S01]  /*15180*/  FSETP.GEU.AND P5, PT, R148, -126, PT ;  /* 0xc2fc00009400780b */ /* 0x000fe20003fae000 */
[----:B------:R-:W-:Y:S02]  /*15190*/  @!P0 FMUL R144, R144, 0.5 ;  /* 0x3f00000090908820 */ /* 0x000fe40000400000 */
[----:B------:R-:W-:Y:S02]  /*151a0*/  @!P2 FMUL R4, R4, 0.5 ;  /* 0x3f0000000404a820 */ /* 0x000fe40000400000 */
[----:B------:R-:W2:Y:S01]  /*151b0*/  MUFU.EX2 R141, R5 ;  /* 0x00000005008d7308 */ /* 0x000ea20000000800 */
[----:B---3--:R-:W-:Y:S01]  /*151c0*/  @!P4 FMUL R142, R142, R142 ;  /* 0x0000008e8e8ec220 */ /* 0x008fe20000400000 */
[----:B------:R-:W-:Y:S01]  /*151d0*/  FSETP.GEU.AND P4, PT, R149, -126, PT ;  /* 0xc2fc00009500780b */ /* 0x000fe20003f8e000 */
[----:B------:R-:W-:-:S05]  /*151e0*/  @!P6 FMUL R145, R145, 0.5 ;  /* 0x3f0000009191e820 */ /* 0x000fca0000400000 */
[----:B------:R-:W3:Y:S01]  /*151f0*/  MUFU.EX2 R144, R144 ;  /* 0x0000009000907308 */ /* 0x000ee20000000800 */
[----:B-1----:R-:W-:Y:S01]  /*15200*/  @!P3 FMUL R143, R143, R143 ;  /* 0x0000008f8f8fb220 */ /* 0x002fe20000400000 */
[----:B------:R-:W-:Y:S01]  /*15210*/  FSETP.GEU.AND P3, PT, R24, -126, PT ;  /* 0xc2fc00001800780b */ /* 0x000fe20003f6e000 */
[----:B------:R-:W-:-:S03]  /*15220*/  @!P5 FMUL R148, R148, 0.5 ;  /* 0x3f0000009494d820 */ /* 0x000fc60000400000 */
        /* <DEDUP_REMOVED lines=198> */
[----:B------:R-:W-:-:S03]  /*15e90*/  F2FP.BF16.F32.PACK_AB R60, R97, R96 ;  /* 0x00000060613c723e */ /* 0x000fc600000010ff */
[----:B------:R-:W-:Y:S01]  /*15ea0*/  @!P3 FMUL R66, R66, 0.5 ;  /* 0x3f0000004242b820 */ /* 0x000fe20000400000 */
[----:B------:R-:W2:Y:S01]  /*15eb0*/  MUFU.EX2 R189, R63 ;  /* 0x0000003f00bd7308 */ /* 0x000ea20000000800 */
[----:B---3--:R-:W-:Y:S01]  /*15ec0*/  @!P1 FMUL R187, R187, R187 ;  /* 0x000000bbbbbb9220 */ /* 0x008fe20000400000 */
[----:B------:R-:W-:Y:S02]  /*15ed0*/  FSETP.GEU.AND P1, PT, R68, -126, PT ;  /* 0xc2fc00004400780b */ /* 0x000fe40003f2e000 */
[----:B------:R-:W-:Y:S02]  /*15ee0*/  F2FP.BF16.F32.PACK_AB R61, R99, R98 ;  /* 0x00000062633d723e */ /* 0x000fe400000010ff */
[----:B------:R-:W-:Y:S01]  /*15ef0*/  F2FP.BF16.F32.PACK_AB R42, R187, R186 ;  /* 0x000000babb2a723e */ /* 0x000fe200000010ff */
[----:B------:R-:W-:Y:S01]  /*15f00*/  @!P2 FMUL R67, R67, 0.5 ;  /* 0x3f0000004343a820 */ /* 0x000fe20000400000 */
[----:B------:R-:W3:Y:S01]  /*15f10*/  MUFU.EX2 R44, R64 ;  /* 0x00000040002c7308 */ /* 0x000ee20000000800 */
[----:B-1----:R-:W-:Y:S01]  /*15f20*/  @!P0 FMUL R188, R188, R188 ;  /* 0x000000bcbcbc8220 */ /* 0x002fe20000400000 */
[----:B------:R-:W-:-:S02]  /*15f30*/  FSETP.GEU.AND P0, PT, R69, -126, PT ;  /* 0xc2fc00004500780b */ /* 0x000fc40003f0e000 */
        /* <DEDUP_REMOVED lines=11> */
[----:B------:R-:W-:Y:S02]  /*15ff0*/  F2FP.BF16.F32.PACK_AB R64, R105, R104 ;  /* 0x000000686940723e */ /* 0x000fe400000010ff */
[----:B------:R3:W-:Y:S01]  /*16000*/  STL [R1+0x10], R44 ;  /* 0x0000102c01007387 */ /* 0x0007e20000100800 */
[----:B------:R-:W-:Y:S01]  /*16010*/  @!P6 FMUL R70, R70, 0.5 ;  /* 0x3f0000004646e820 */ /* 0x000fe20000400000 */
[----:B------:R-:W4:Y:S01]  /*16020*/  MUFU.EX2 R48, R67 ;  /* 0x0000004300307308 */ /* 0x000f220000000800 */
[----:B-1----:R-:W-:Y:S01]  /*16030*/  @!P4 FMUL R49, R49, R49 ;  /* 0x000000313131c220 */ /* 0x002fe20000400000 */
[----:B------:R-:W-:Y:S02]  /*16040*/  FSETP.GEU.AND P4, PT, R72, -126, PT ;  /* 0xc2fc00004800780b */ /* 0x000fe40003f8e000 */
[----:B------:R-:W-:Y:S02]  /*16050*/  F2FP.BF16.F32.PACK_AB R65, R107, R106 ;  /* 0x0000006a6b41723e */ /* 0x000fe400000010ff */
[----:B------:R-:W-:Y:S01]  /*16060*/  STL [R1+0x14], R49 ;  /* 0x0000143101007387 */ /* 0x000fe20000100800 */
[----:B------:R-:W-:Y:S01]  /*16070*/  @!P5 FMUL R71, R71, 0.5 ;  /* 0x3f0000004747d820 */ /* 0x000fe20000400000 */
[----:B------:R-:W1:Y:S01]  /*16080*/  MUFU.EX2 R46, R68 ;  /* 0x00000044002e7308 */ /* 0x000e620000000800 */
[----:B--2---:R-:W-:Y:S01]  /*16090*/  @!P3 FMUL R45, R45, R45 ;  /* 0x0000002d2d2db220 */ /* 0x004fe20000400000 */
        /* <DEDUP_REMOVED lines=11> */
[----:B-1----:R-:W-:Y:S01]  /*16150*/  @!P1 FMUL R46, R46, R46 ;  /* 0x0000002e2e2e9220 */ /* 0x002fe20000400000 */
[----:B------:R-:W-:-:S02]  /*16160*/  FSETP.GEU.AND P1, PT, R75, -126, PT ;  /* 0xc2fc00004b00780b */ /* 0x000fc40003f2e000 */
[----:B---3--:R-:W-:Y:S02]  /*16170*/  F2FP.BF16.F32.PACK_AB R44, R49, R44 ;  /* 0x0000002c312c723e */ /* 0x008fe400000010ff */
[----:B------:R1:W-:Y:S01]  /*16180*/  STL [R1+0x20], R46 ;  /* 0x0000202e01007387 */ /* 0x0003e20000100800 */
[----:B------:R-:W-:Y:S01]  /*16190*/  @!P2 FMUL R74, R74, 0.5 ;  /* 0x3f0000004a4aa820 */ /* 0x000fe20000400000 */
[----:B------:R-:W3:Y:S01]  /*161a0*/  MUFU.EX2 R5, R71 ;  /* 0x0000004700057308 */ /* 0x000ee20000000800 */
[----:B-----5:R-:W-:Y:S01]  /*161b0*/  @!P0 FMUL R47, R47, R47 ;  /* 0x0000002f2f2f8220 */ /* 0x020fe20000400000 */
[----:B------:R-:W-:Y:S02]  /*161c0*/  FSETP.GEU.AND P0, PT, R76, -126, PT ;  /* 0xc2fc00004c00780b */ /* 0x000fe40003f0e000 */
[----:B------:R-:W-:Y:S02]  /*161d0*/  F2FP.BF16.F32.PACK_AB R68, R113, R112 ;  /* 0x000000707144723e */ /* 0x000fe400000010ff */
[----:B------:R5:W-:Y:S01]  /*161e0*/  STL [R1+0x24], R47 ;  /* 0x0000242f01007387 */ /* 0x000be20000100800 */
[----:B------:R-:W-:Y:S01]  /*161f0*/  @!P1 FMUL R75, R75, 0.5 ;  /* 0x3f0000004b4b9820 */ /* 0x000fe20000400000 */
[----:B------:R-:W1:Y:S01]  /*16200*/  MUFU.EX2 R6, R72 ;  /* 0x0000004800067308 */ /* 0x000e620000000800 */
[----:B----4-:R-:W-:Y:S01]  /*16210*/  @!P6 FMUL R4, R4, R4 ;  /* 0x000000040404e220 */ /* 0x010fe20000400000 */
[----:B------:R-:W-:-:S02]  /*16220*/  FSETP.GEU.AND P6, PT, R77, -126, PT ;  /* 0xc2fc00004d00780b */ /* 0x000fc40003fce000 */
[----:B--2---:R-:W-:Y:S02]  /*16230*/  F2FP.BF16.F32.PACK_AB R45, R48, R45 ;  /* 0x0000002d302d723e */ /* 0x004fe400000010ff */
[----:B------:R2:W-:Y:S01]  /*16240*/  STL [R1+0x28], R4 ;  /* 0x0000280401007387 */ /* 0x0005e20000100800 */
[----:B------:R-:W-:Y:S01]  /*16250*/  @!P0 FMUL R76, R76, 0.5 ;  /* 0x3f0000004c4c8820 */ /* 0x000fe20000400000 */
[----:B------:R-:W4:Y:S01]  /*16260*/  MUFU.EX2 R7, R73 ;  /* 0x0000004900077308 */ /* 0x000f220000000800 */
[----:B---3--:R-:W-:Y:S01]  /*16270*/  @!P5 FMUL R5, R5, R5 ;  /* 0x000000050505d220 */ /* 0x008fe20000400000 */
[----:B------:R-:W-:Y:S02]  /*16280*/  FSETP.GEU.AND P5, PT, R78, -126, PT ;  /* 0xc2fc00004e00780b */ /* 0x000fe40003fae000 */
[----:B------:R-:W-:Y:S02]  /*16290*/  F2FP.BF16.F32.PACK_AB R69, R115, R114 ;  /* 0x000000727345723e */ /* 0x000fe400000010ff */
[----:B------:R2:W-:Y:S01]  /*162a0*/  STL [R1+0x2c], R5 ;  /* 0x00002c0501007387 */ /* 0x0005e20000100800 */
[----:B------:R-:W-:Y:S01]  /*162b0*/  @!P6 FMUL R77, R77, 0.5 ;  /* 0x3f0000004d4de820 */ /* 0x000fe20000400000 */
[----:B------:R-:W3:Y:S01]  /*162c0*/  MUFU.EX2 R20, R74 ;  /* 0x0000004a00147308 */ /* 0x000ee20000000800 */
[----:B-1----:R-:W-:Y:S01]  /*162d0*/  @!P4 FMUL R6, R6, R6 ;  /* 0x000000060606c220 */ /* 0x002fe20000400000 */
[----:B------:R-:W-:-:S02]  /*162e0*/  FSETP.GEU.AND P4, PT, R79, -126, PT ;  /* 0xc2fc00004f00780b */ /* 0x000fc40003f8e000 */
[----:B------:R-:W-:Y:S02]  /*162f0*/  F2FP.BF16.F32.PACK_AB R46, R47, R46 ;  /* 0x0000002e2f2e723e */ /* 0x000fe400000010ff */
[----:B------:R2:W-:Y:S01]  /*16300*/  STL [R1+0x30], R6 ;  /* 0x0000300601007387 */ /* 0x0005e20000100800 */
[----:B------:R-:W-:Y:S01]  /*16310*/  @!P5 FMUL R78, R78, 0.5 ;  /* 0x3f0000004e4ed820 */ /* 0x000fe20000400000 */
[----:B------:R-:W1:Y:S01]  /*16320*/  MUFU.EX2 R21, R75 ;  /* 0x0000004b00157308 */ /* 0x000e620000000800 */
[----:B----4-:R-:W-:Y:S01]  /*16330*/  @!P3 FMUL R7, R7, R7 ;  /* 0x000000070707b220 */ /* 0x010fe20000400000 */
[----:B------:R-:W-:Y:S02]  /*16340*/  FSETP.GEU.AND P3, PT, R80, -126, PT ;  /* 0xc2fc00005000780b */ /* 0x000fe40003f6e000 */
[----:B------:R-:W-:Y:S02]  /*16350*/  F2FP.BF16.F32.PACK_AB R70, R117, R116 ;  /* 0x000000747546723e */ /* 0x000fe400000010ff */
[----:B------:R2:W-:Y:S01]  /*16360*/  STL [R1+0x34], R7 ;  /* 0x0000340701007387 */ /* 0x0005e20000100800 */
[----:B------:R-:W-:Y:S01]  /*16370*/  @!P4 FMUL R79, R79, 0.5 ;  /* 0x3f0000004f4fc820 */ /* 0x000fe20000400000 */
[----:B------:R-:W4:Y:S01]  /*16380*/  MUFU.EX2 R14, R76 ;  /* 0x0000004c000e7308 */ /* 0x000f220000000800 */
[----:B---3--:R-:W-:Y:S01]  /*16390*/  @!P2 FMUL R20, R20, R20 ;  /* 0x000000141414a220 */ /* 0x008fe20000400000 */
[----:B------:R-:W-:-:S02]  /*163a0*/  FSETP.GEU.AND P2, PT, R81, -126, PT ;  /* 0xc2fc00005100780b */ /* 0x000fc40003f4e000 */
[----:B------:R-:W-:Y:S02]  /*163b0*/  F2FP.BF16.F32.PACK_AB R71, R19, R18 ;  /* 0x000000121347723e */ /* 0x000fe400000010ff */
[----:B------:R2:W-:Y:S01]  /*163c0*/  STL [R1+0x38], R20 ;  /* 0x0000381401007387 */ /* 0x0005e20000100800 */
[----:B------:R-:W-:Y:S01]  /*163d0*/  @!P3 FMUL R80, R80, 0.5 ;  /* 0x3f0000005050b820 */ /* 0x000fe20000400000 */
[----:B------:R-:W3:Y:S01]  /*163e0*/  MUFU.EX2 R15, R77 ;  /* 0x0000004d000f7308 */ /* 0x000ee20000000800 */
[----:B-1----:R-:W-:Y:S01]  /*163f0*/  @!P1 FMUL R21, R21, R21 ;  /* 0x0000001515159220 */ /* 0x002fe20000400000 */
[----:B------:R-:W-:Y:S02]  /*16400*/  FSETP.GEU.AND P1, PT, R82, -126, PT ;  /* 0xc2fc00005200780b */ /* 0x000fe40003f2e000 */
[----:B------:R-:W-:Y:S02]  /*16410*/  F2FP.BF16.F32.PACK_AB R72, R119, R118 ;  /* 0x000000767748723e */ /* 0x000fe400000010ff */
[----:B------:R2:W-:Y:S01]  /*16420*/  STL [R1+0x3c], R21 ;  /* 0x00003c1501007387 */ /* 0x0005e20000100800 */
[----:B------:R-:W-:Y:S01]  /*16430*/  @!P2 FMUL R81, R81, 0.5 ;  /* 0x3f0000005151a820 */ /* 0x000fe20000400000 */
[----:B------:R-:W1:Y:S01]  /*16440*/  MUFU.EX2 R12, R78 ;  /* 0x0000004e000c7308 */ /* 0x000e620000000800 */
[----:B----4-:R-:W-:Y:S01]  /*16450*/  @!P0 FMUL R14, R14, R14 ;  /* 0x0000000e0e0e8220 */ /* 0x010fe20000400000 */
[----:B------:R-:W-:-:S02]  /*16460*/  FSETP.GEU.AND P0, PT, R83, -126, PT ;  /* 0xc2fc00005300780b */ /* 0x000fc40003f0e000 */
[----:B------:R-:W-:Y:S02]  /*16470*/  F2FP.BF16.F32.PACK_AB R73, R23, R22 ;  /* 0x000000161749723e */ /* 0x000fe400000010ff */
[----:B------:R2:W-:Y:S01]  /*16480*/  STL [R1+0x40], R14 ;  /* 0x0000400e01007387 */ /* 0x0005e20000100800 */
[----:B------:R-:W-:Y:S01]  /*16490*/  @!P1 FMUL R82, R82, 0.5 ;  /* 0x3f00000052529820 */ /* 0x000fe20000400000 */
[----:B------:R-:W4:Y:S01]  /*164a0*/  MUFU.EX2 R13, R79 ;  /* 0x0000004f000d7308 */ /* 0x000f220000000800 */
[----:B---3--:R-:W-:Y:S01]  /*164b0*/  @!P6 FMUL R15, R15, R15 ;  /* 0x0000000f0f0fe220 */ /* 0x008fe20000400000 */
[----:B------:R-:W-:Y:S02]  /*164c0*/  LOP3.LUT P6, RZ, R3, 0x3, R2, 0x48, !PT ;  /* 0x0000000303ff7812 */ /* 0x000fe400078c4802 */
[----:B------:R-:W-:Y:S02]  /*164d0*/  F2FP.BF16.F32.PACK_AB R74, R127, R126 ;  /* 0x0000007e7f4a723e */ /* 0x000fe400000010ff */
[----:B------:R2:W-:Y:S01]  /*164e0*/  STL [R1+0x44], R15 ;  /* 0x0000440f01007387 */ /* 0x0005e20000100800 */
[----:B------:R-:W-:Y:S01]  /*164f0*/  @!P0 FMUL R83, R83, 0.5 ;  /* 0x3f00000053538820 */ /* 0x000fe20000400000 */
[----:B------:R-:W3:Y:S01]  /*16500*/  MUFU.EX2 R10, R80 ;  /* 0x00000050000a7308 */ /* 0x000ee20000000800 */
[----:B-1----:R-:W-:Y:S01]  /*16510*/  @!P5 FMUL R12, R12, R12 ;  /* 0x0000000c0c0cd220 */ /* 0x002fe20000400000 */
[----:B------:R-:W-:-:S02]  /*16520*/  F2FP.BF16.F32.PACK_AB R75, R121, R120 ;  /* 0x00000078794b723e */ /* 0x000fc400000010ff */
[----:B------:R-:W-:Y:S02]  /*16530*/  F2FP.BF16.F32.PACK_AB R76, R129, R128 ;  /* 0x00000080814c723e */ /* 0x000fe400000010ff */
[----:B------:R2:W-:Y:S01]  /*16540*/  STL [R1+0x48], R12 ;  /* 0x0000480c01007387 */ /* 0x0005e20000100800 */
[----:B------:R-:W-:Y:S01]  /*16550*/  F2FP.BF16.F32.PACK_AB R77, R123, R122 ;  /* 0x0000007a7b4d723e */ /* 0x000fe200000010ff */
[----:B------:R-:W1:Y:S01]  /*16560*/  MUFU.EX2 R11, R81 ;  /* 0x00000051000b7308 */ /* 0x000e620000000800 */
[----:B----4-:R-:W-:Y:S01]  /*16570*/  @!P4 FMUL R13, R13, R13 ;  /* 0x0000000d0d0dc220 */ /* 0x010fe20000400000 */
[----:B------:R-:W-:Y:S02]  /*16580*/  F2FP.BF16.F32.PACK_AB R78, R133, R132 ;  /* 0x00000084854e723e */ /* 0x000fe400000010ff */
[----:B------:R-:W-:Y:S02]  /*16590*/  F2FP.BF16.F32.PACK_AB R79, R125, R124 ;  /* 0x0000007c7d4f723e */ /* 0x000fe400000010ff */
[----:B------:R2:W-:Y:S01]  /*165a0*/  STL [R1+0x4c], R13 ;  /* 0x00004c0d01007387 */ /* 0x0005e20000100800 */
[----:B-----5:R-:W-:Y:S01]  /*165b0*/  F2FP.BF16.F32.PACK_AB R47, R5, R4 ;  /* 0x00000004052f723e */ /* 0x020fe200000010ff */
[----:B------:R-:W4:Y:S01]  /*165c0*/  MUFU.EX2 R8, R82 ;  /* 0x0000005200087308 */ /* 0x000f220000000800 */
[----:B---3--:R-:W-:Y:S01]  /*165d0*/  @!P3 FMUL R10, R10, R10 ;  /* 0x0000000a0a0ab220 */ /* 0x008fe20000400000 */
[----:B------:R-:W-:-:S02]  /*165e0*/  F2FP.BF16.F32.PACK_AB R80, R137, R136 ;  /* 0x000000888950723e */ /* 0x000fc400000010ff */
[----:B------:R-:W-:Y:S02]  /*165f0*/  F2FP.BF16.F32.PACK_AB R48, R7, R6 ;  /* 0x000000060730723e */ /* 0x000fe400000010ff */
[----:B------:R2:W-:Y:S01]  /*16600*/  STL [R1+0x58], R10 ;  /* 0x0000580a01007387 */ /* 0x0005e20000100800 */
[----:B------:R-:W-:Y:S01]  /*16610*/  F2FP.BF16.F32.PACK_AB R49, R21, R20 ;  /* 0x000000141531723e */ /* 0x000fe200000010ff */
[----:B------:R-:W3:Y:S01]  /*16620*/  MUFU.EX2 R9, R83 ;  /* 0x0000005300097308 */ /* 0x000ee20000000800 */
[----:B-1----:R-:W-:Y:S01]  /*16630*/  @!P2 FMUL R11, R11, R11 ;  /* 0x0000000b0b0ba220 */ /* 0x002fe20000400000 */
[----:B------:R-:W-:Y:S02]  /*16640*/  F2FP.BF16.F32.PACK_AB R81, R131, R130 ;  /* 0x000000828351723e */ /* 0x000fe400000010ff */
[----:B------:R-:W-:Y:S02]  /*16650*/  F2FP.BF16.F32.PACK_AB R50, R15, R14 ;  /* 0x0000000e0f32723e */ /* 0x000fe400000010ff */
[----:B------:R2:W-:Y:S01]  /*16660*/  STL [R1+0x5c], R11 ;  /* 0x00005c0b01007387 */ /* 0x0005e20000100800 */
[----:B------:R-:W-:Y:S01]  /*16670*/  F2FP.BF16.F32.PACK_AB R51, R13, R12 ;  /* 0x0000000c0d33723e */ /* 0x000fe200000010ff */
[----:B----4-:R-:W-:Y:S01]  /*16680*/  @!P1 FMUL R8, R8, R8 ;  /* 0x0000000808089220 */ /* 0x010fe20000400000 */
[----:B------:R-:W-:-:S02]  /*16690*/  F2FP.BF16.F32.PACK_AB R82, R139, R138 ;  /* 0x0000008a8b52723e */ /* 0x000fc400000010ff */
[----:B------:R-:W-:Y:S02]  /*166a0*/  F2FP.BF16.F32.PACK_AB R52, R11, R10 ;  /* 0x0000000a0b34723e */ /* 0x000fe400000010ff */
[----:B------:R2:W-:Y:S01]  /*166b0*/  STL [R1+0x50], R8 ;  /* 0x0000500801007387 */ /* 0x0005e20000100800 */
[----:B---3--:R-:W-:Y:S01]  /*166c0*/  @!P0 FMUL R9, R9, R9 ;  /* 0x0000000909098220 */ /* 0x008fe20000400000 */
[----:B------:R-:W-:-:S04]  /*166d0*/  F2FP.BF16.F32.PACK_AB R83, R135, R134 ;  /* 0x000000868753723e */ /* 0x000fc800000010ff */
[----:B------:R2:W-:Y:S01]  /*166e0*/  STL [R1+0x54], R9 ;  /* 0x0000540901007387 */ /* 0x0005e20000100800 */
[----:B------:R-:W-:Y:S01]  /*166f0*/  F2FP.BF16.F32.PACK_AB R53, R9, R8 ;  /* 0x000000080935723e */ /* 0x000fe200000010ff */
[----:B------:R-:W-:Y:S06]  /*16700*/  @!P6 BRA `(.L_x_270) ;  /* 0x000000000040e947 */ /* 0x000fec0003800000 */
[----:B------:R-:W-:Y:S01]  /*16710*/  MOV R2, 0x8 ;  /* 0x0000000800027802 */ /* 0x000fe20000000f00 */
[----:B------:R-:W1:Y:S01]  /*16720*/  LDCU.64 UR8, c[0x4][0xb0] ;  /* 0x01001600ff0877ac */ /* 0x000e620008000a00 */
[----:B--2---:R-:W-:Y:S02]  /*16730*/  HFMA2 R12, -RZ, RZ, 0, 5.9604644775390625e-08 ;  /* 0x00000001ff0c7431 */ /* 0x004fe400000001ff */
        /* <DEDUP_REMOVED lines=13> */
.L_x_270:
[----:B------:R-:W-:Y:S05]  /*16810*/  WARPSYNC.ALL ;  /* 0x0000000000007948 */ /* 0x000fea0003800000 */
[----:B------:R1:W-:Y:S01]  /*16820*/  STTM.x32 tmem[UR39], R56 ;  /* 0x00000038000079ed */ /* 0x0003e200082c0027 */
[----:B------:R-:W3:Y:S01]  /*16830*/  LDCU UR4, c[0x0][0x704] ;  /* 0x0000e080ff0477ac */ /* 0x000ee20008000800 */
[----:B-1----:R-:W4:Y:S01]  /*16840*/  LDL R87, [R1+0x64] ;  /* 0x0000640001577983 */ /* 0x002f220000100800 */
[----:B------:R-:W1:Y:S02]  /*16850*/  S2R R2, SR_TID.X ;  /* 0x0000000000027919 */ /* 0x000e640000002100 */
[----:B-1----:R-:W-:-:S02]  /*16860*/  SHF.R.U32.HI R60, RZ, 0x5, R2 ;  /* 0x00000005ff3c7819 */ /* 0x002fc40000011602 */
[----:B----4-:R-:W-:-:S04]  /*16870*/  FSETP.NEU.AND P0, PT, R87, -INF , PT ;  /* 0xff8000005700780b */ /* 0x010fc80003f0d000 */
[----:B------:R-:W-:-:S05]  /*16880*/  FSEL R0, R87, RZ, P0 ;  /* 0x000000ff57007208 */ /* 0x000fca0000000000 */
[----:B---3--:R-:W-:-:S04]  /*16890*/  FMUL R0, R0, -UR4 ;  /* 0x8000000400007c20 */ /* 0x008fc80008400000 */
[--C-:B------:R-:W-:Y:S02]  /*168a0*/  FFMA2 R54, R54.F32x2.HI_LO, UR4.F32, R0.reuse.F32 ;  /* 0x0000000436367c49 */ /* 0x100fe40009200000 */
[----:B------:R-:W-:Y:S01]  /*168b0*/  FFMA2 R146, R146.F32x2.HI_LO, UR4.F32, R0.F32 ;  /* 0x0000000492927c49 */ /* 0x000fe20009200000 */
[----:B------:R-:W-:Y:S02]  /*168c0*/  UIADD3 UR4, UPT, UPT, UR39, 0x20, URZ ;  /* 0x0000002027047890 */ /* 0x000fe4000fffe0ff */
[----:B------:R-:W-:Y:S02]  /*168d0*/  FSETP.GEU.AND P4, PT, R54, -126, PT ;  /* 0xc2fc00003600780b */ /* 0x000fe40003f8e000 */
[----:B------:R-:W-:Y:S01]  /*168e0*/  FSETP.GEU.AND P3, PT, R55, -126, PT ;  /* 0xc2fc00003700780b */ /* 0x000fe20003f6e000 */
[----:B------:R-:W-:Y:S01]  /*168f0*/  USHF.R.U32.HI UR4, URZ, 0x15, UR4 ;  /* 0x00000015ff047899 */ /* 0x000fe20008011604 */
[----:B------:R-:W-:Y:S02]  /*16900*/  FSETP.GEU.AND P2, PT, R146, -126, PT ;  /* 0xc2fc00009200780b */ /* 0x000fe40003f4e000 */
[----:B------:R-:W-:-:S03]  /*16910*/  FSETP.GEU.AND P1, PT, R147, -126, PT ;  /* 0xc2fc00009300780b */ /* 0x000fc60003f2e000 */
[----:B------:R-:W-:-:S04]  /*16920*/  MOV R3, UR4 ;  /* 0x0000000400037c02 */ /* 0x000fc80008000f00 */
[----:B------:R-:W-:Y:S01]  /*16930*/  @!P4 FMUL R54, R54, 0.5 ;  /* 0x3f0000003636c820 */ /* 0x000fe20000400000 */
[----:B------:R-:W-:Y:S01]  /*16940*/  LOP3.LUT P0, RZ, R3, 0x3, R60, 0x48, !PT ;  /* 0x0000000303ff7812 */ /* 0x000fe2000780483c */
[----:B------:R-:W-:Y:S02]  /*16950*/  @!P3 FMUL R55, R55, 0.5 ;  /* 0x3f0000003737b820 */ /* 0x000fe40000400000 */
[----:B------:R-:W-:Y:S01]  /*16960*/  @!P2 FMUL R146, R146, 0.5 ;  /* 0x3f0000009292a820 */ /* 0x000fe20000400000 */
[----:B------:R-:W1:Y:S01]  /*16970*/  MUFU.EX2 R58, R54 ;  /* 0x00000036003a7308 */ /* 0x000e620000000800 */
[----:B------:R-:W-:-:S07]  /*16980*/  @!P1 FMUL R147, R147, 0.5 ;  /* 0x3f00000093939820 */ /* 0x000fce0000400000 */
[----:B------:R-:W3:Y:S08]  /*16990*/  MUFU.EX2 R59, R55 ;  /* 0x00000037003b7308 */ /* 0x000ef00000000800 */
[----:B------:R-:W4:Y:S01]  /*169a0*/  MUFU.EX2 R56, R146 ;  /* 0x0000009200387308 */ /* 0x000f220000000800 */
[----:B-1----:R-:W-:-:S07]  /*169b0*/  @!P4 FMUL R58, R58, R58 ;  /* 0x0000003a3a3ac220 */ /* 0x002fce0000400000 */
[----:B------:R-:W1:Y:S01]  /*169c0*/  MUFU.EX2 R57, R147 ;  /* 0x0000009300397308 */ /* 0x000e620000000800 */
[----:B---3--:R-:W-:-:S05]  /*169d0*/  @!P3 FMUL R59, R59, R59 ;  /* 0x0000003b3b3bb220 */ /* 0x008fca0000400000 */
[----:B------:R-:W-:Y:S01]  /*169e0*/  F2FP.BF16.F32.PACK_AB R54, R59, R58 ;  /* 0x0000003a3b36723e */ /* 0x000fe200000010ff */
[----:B----4-:R-:W-:Y:S01]  /*169f0*/  @!P2 FMUL R56, R56, R56 ;  /* 0x000000383838a220 */ /* 0x010fe20000400000 */
[----:B-1----:R-:W-:-:S05]  /*16a00*/  @!P1 FMUL R57, R57, R57 ;  /* 0x0000003939399220 */ /* 0x002fca0000400000 */
[----:B------:R-:W-:Y:S01]  /*16a10*/  F2FP.BF16.F32.PACK_AB R55, R57, R56 ;  /* 0x000000383937723e */ /* 0x000fe200000010ff */
[----:B------:R-:W-:Y:S06]  /*16a20*/  @!P0 BRA `(.L_x_271) ;  /* 0x0000000000408947 */ /* 0x000fec0003800000 */
[----:B--2---:R-:W-:Y:S01]  /*16a30*/  MOV R14, 0x8 ;  /* 0x00000008000e7802 */ /* 0x004fe20000000f00 */
        /* <DEDUP_REMOVED lines=15> */
.L_x_271:
        /* <DEDUP_REMOVED lines=8> */
.L_x_272:
[----:B------:R-:W4:Y:S01]  /*16bb0*/  S2UR UR4, SR_CgaCtaId ;  /* 0x00000000000479c3 */ /* 0x000f220000008800 */
[----:B------:R-:W-:Y:S01]  /*16bc0*/  UISETP.NE.AND UP0, UPT, UR50, URZ, UPT ;  /* 0x000000ff3200728c */ /* 0x000fe2000bf05270 */
[----:B------:R-:W-:-:S03]  /*16bd0*/  UMOV UR5, 0x400 ;  /* 0x0000040000057882 */ /* 0x000fc60000000000 */
[----:B------:R-:W-:-:S04]  /*16be0*/  USEL UR39, UR45, UR48, UP0 ;  /* 0x000000302d277287 */ /* 0x000fc80008000000 */
[----:B------:R-:W-:Y:S02]  /*16bf0*/  ULOP3.LUT UR39, UR39, 0x1, URZ, 0x3c, !UPT ;  /* 0x0000000127277892 */ /* 0x000fe4000f8e3cff */
[----:B----4-:R-:W-:-:S04]  /*16c00*/  ULEA UR4, UR4, UR5, 0x18 ;  /* 0x0000000504047291 */ /* 0x010fc8000f8ec0ff */
[----:B------:R-:W-:Y:S02]  /*16c10*/  UIADD3 UR5, UPT, UPT, UR4, 0x1c068, URZ ;  /* 0x0001c06804057890 */ /* 0x000fe4000fffe0ff */
[----:B------:R-:W-:Y:S02]  /*16c20*/  @UP0 UIADD3 UR5, UPT, UPT, UR4, 0x1c058, URZ ;  /* 0x0001c05804050890 */ /* 0x000fe4000fffe0ff */
[----:B------:R-:W-:Y:S02]  /*16c30*/  UISETP.NE.AND UP0, UPT, UR43, URZ, UPT ;  /* 0x000000ff2b00728c */ /* 0x000fe4000bf05270 */
[----:B------:R-:W-:-:S09]  /*16c40*/  UPRMT UR5, UR38, 0x654, UR5 ;  /* 0x0000065426057896 */ /* 0x000fd20008000005 */
[----:B---3--:R-:W-:Y:S01]  /*16c50*/  SYNCS.ARRIVE.TRANS64.RED.A1T0 RZ, [UR5], RZ ;  /* 0x000000ffffff79a7 */ /* 0x008fe20008100405 */
[----:B------:R-:W-:Y:S05]  /*16c60*/  BRA.U UP0, `(.L_x_273) ;  /* 0x0000000100047547 */ /* 0x000fea000b800000 */
[----:B------:R-:W-:Y:S05]  /*16c70*/  BPT.TRAP 0x1 ;  /* 0x000000040000795c */ /* 0x000fea0000300000 */
.L_x_273:
[----:B------:R-:W-:Y:S01]  /*16c80*/  UISETP.NE.AND UP0, UPT, UR50, URZ, UPT ;  /* 0x000000ff3200728c */ /* 0x000fe2000bf05270 */
[----:B------:R-:W-:Y:S01]  /*16c90*/  FADD2 R90, R90.F32x2.HI_LO, RZ.F32 ;  /* 0x000000ff5a5a724b */ /* 0x000fe20000200000 */
[----:B------:R-:W-:Y:S01]  /*16ca0*/  UIADD3 UR5, UPT, UPT, UR4, 0x1c088, URZ ;  /* 0x0001c08804057890 */ /* 0x000fe2000fffe0ff */
[----:B------:R-:W-:Y:S01]  /*16cb0*/  FADD2 R92, R92.F32x2.HI_LO, RZ.F32 ;  /* 0x000000ff5c5c724b */ /* 0x000fe20000200000 */
[----:B------:R-:W-:Y:S01]  /*16cc0*/  USEL UR37, UR46, UR47, UP0 ;  /* 0x0000002f2e257287 */ /* 0x000fe20008000000 */
[----:B------:R-:W-:Y:S01]  /*16cd0*/  FADD2 R90, R90.F32x2.HI_LO, R98.F32x2.HI_LO ;  /* 0x000000625a5a724b */ /* 0x000fe20000000000 */
[----:B------:R-:W-:Y:S01]  /*16ce0*/  FSETP.NEU.AND P0, PT, R87, -INF , PT ;  /* 0xff8000005700780b */ /* 0x000fe20003f0d000 */
[----:B------:R-:W-:Y:S01]  /*16cf0*/  FADD2 R94, R94.F32x2.HI_LO, RZ.F32 ;  /* 0x000000ff5e5e724b */ /* 0x000fe20000200000 */
[----:B------:R-:W-:Y:S01]  /*16d00*/  ULOP3.LUT UR37, UR37, 0x1, URZ, 0x3c, !UPT ;  /* 0x0000000125257892 */ /* 0x000fe2000f8e3cff */
[----:B------:R-:W-:Y:S01]  /*16d10*/  FADD2 R92, R92.F32x2.HI_LO, R100.F32x2.HI_LO ;  /* 0x000000645c5c724b */ /* 0x000fe20000000000 */
[----:B--2---:R-:W-:Y:S01]  /*16d20*/  FSEL R4, R87, RZ, P0 ;  /* 0x000000ff57047208 */ /* 0x004fe20000000000 */
[----:B------:R-:W-:Y:S01]  /*16d30*/  @UP0 UIADD3 UR5, UPT, UPT, UR4, 0x1c078, URZ ;  /* 0x0001c07804050890 */ /* 0x000fe2000fffe0ff */
[----:B------:R-:W-:-:S02]  /*16d40*/  FADD2 R94, R94.F32x2.HI_LO, R102.F32x2.HI_LO ;  /* 0x000000665e5e724b */ /* 0x000fc40000000000 */
[----:B------:R-:W-:Y:S01]  /*16d50*/  MOV R0, UR37 ;  /* 0x0000002500007c02 */ /* 0x000fe20008000f00 */
[----:B------:R-:W-:Y:S01]  /*16d60*/  FADD2 R90, R90.F32x2.HI_LO, R106.F32x2.HI_LO ;  /* 0x0000006a5a5a724b */ /* 0x000fe20000000000 */
[----:B------:R-:W-:Y:S01]  /*16d70*/  FSETP.NEU.AND P0, PT, R17, R4, PT ;  /* 0x000000041100720b */ /* 0x000fe20003f0d000 */
[----:B------:R-:W-:Y:S01]  /*16d80*/  FADD2 R92, R92.F32x2.HI_LO, R108.F32x2.HI_LO ;  /* 0x0000006c5c5c724b */ /* 0x000fe20000000000 */
[----:B------:R-:W-:Y:S01]  /*16d90*/  SHF.L.U32 R0, R0, 0x1f, RZ ;  /* 0x0000001f00007819 */ /* 0x000fe200000006ff */
[----:B------:R-:W-:Y:S02]  /*16da0*/  FADD2 R94, R94.F32x2.HI_LO, R110.F32x2.HI_LO ;  /* 0x0000006e5e5e724b */ /* 0x000fe40000000000 */
[----:B------:R-:W-:Y:S01]  /*16db0*/  FADD2 R90, R90.F32x2.HI_LO, R114.F32x2.HI_LO ;  /* 0x000000725a5a724b */ /* 0x000fe20000000000 */
[----:B------:R-:W2:Y:S01]  /*16dc0*/  SYNCS.PHASECHK.TRANS64.TRYWAIT P2, [UR5], R0 ;  /* 0x00000000ff0075a7 */ /* 0x000ea20008041105 */
[----:B------:R-:W-:Y:S02]  /*16dd0*/  FADD2 R92, R92.F32x2.HI_LO, R116.F32x2.HI_LO ;  /* 0x000000745c5c724b */ /* 0x000fe40000000000 */
[----:B------:R-:W-:-:S02]  /*16de0*/  FADD2 R94, R94.F32x2.HI_LO, R18.F32x2.HI_LO ;  /* 0x000000125e5e724b */ /* 0x000fc40000000000 */
[----:B------:R-:W-:Y:S02]  /*16df0*/  FADD2 R90, R90.F32x2.HI_LO, R22.F32x2.HI_LO ;  /* 0x000000165a5a724b */ /* 0x000fe40000000000 */
[----:B------:R-:W-:Y:S02]  /*16e00*/  FADD2 R92, R92.F32x2.HI_LO, R126.F32x2.HI_LO ;  /* 0x0000007e5c5c724b */ /* 0x000fe40000000000 */
[----:B------:R-:W-:Y:S02]  /*16e10*/  FADD2 R94, R94.F32x2.HI_LO, R120.F32x2.HI_LO ;  /* 0x000000785e5e724b */ /* 0x000fe40000000000 */
[----:B------:R-:W-:Y:S01]  /*16e20*/  FADD2 R90, R90.F32x2.HI_LO, R122.F32x2.HI_LO ;  /* 0x0000007a5a5a724b */ /* 0x000fe20000000000 */
[----:B--2---:R-:W-:Y:S06]  /*16e30*/  @!P2 BRA `(.L_x_274) ;  /* 0x0000004c0010a947 */ /* 0x004fec0003800000 */
.L_x_453:
[----:B------:R-:W-:Y:S01]  /*16e40*/  BSSY.RECONVERGENT B0, `(.L_x_275) ;  /* 0x000000b000007945 */ /* 0x000fe20003800200 */
[----:B--2---:R-:W-:-:S03]  /*16e50*/  MOV R3, 0x3f000000 ;  /* 0x3f00000000037802 */ /* 0x004fc60000000f00 */
[----:B------:R-:W-:Y:S05]  /*16e60*/  @!P0 BRA `(.L_x_276) ;  /* 0x0000000000208947 */ /* 0x000fea0003800000 */
[----:B------:R-:W2:Y:S01]  /*16e70*/  LDCU UR5, c[0x0][0x704] ;  /* 0x0000e080ff0577ac */ /* 0x000ea20008000800 */
[----:B------:R-:W-:-:S04]  /*16e80*/  FADD R0, -R4, R17 ;  /* 0x0000001104007221 */ /* 0x000fc80000000100 */
[----:B--2---:R-:W-:-:S05]  /*16e90*/  FMUL R0, R0, UR5 ;  /* 0x0000000500007c20 */ /* 0x004fca0008400000 */
[----:B------:R-:W-:-:S13]  /*16ea0*/  FSETP.GEU.AND P0, PT, R0, -126, PT ;  /* 0xc2fc00000000780b */ /* 0x000fda0003f0e000 */
[----:B------:R-:W-:-:S04]  /*16eb0*/  @!P0 FMUL R0, R0, 0.5 ;  /* 0x3f00000000008820 */ /* 0x000fc80000400000 */
[----:B------:R-:W2:Y:S02]  /*16ec0*/  MUFU.EX2 R3, R0 ;  /* 0x0000000000037308 */ /* 0x000ea40000000800 */
[----:B--2---:R-:W-:-:S04]  /*16ed0*/  @!P0 FMUL R3, R3, R3 ;  /* 0x0000000303038220 */ /* 0x004fc80000400000 */
[----:B------:R-:W-:Y:S02]  /*16ee0*/  FMUL R3, R3, 0.5 ;  /* 0x3f00000003037820 */ /* 0x000fe40000400000 */
.L_x_276:
[----:B------:R-:W-:Y:S05]  /*16ef0*/  BSYNC.RECONVERGENT B0 ;  /* 0x0000000000007941 */ /* 0x000fea0003800200 */
.L_x_275:
[----:B-1----:R-:W2:Y:S04]  /*16f00*/  LDL.LU.64 R24, [R1+0x18] ;  /* 0x0000180001187983 */ /* 0x002ea80000300a00 */
[----:B------:R-:W3:Y:S04]  /*16f10*/  LDL.LU.64 R22, [R1+0x20] ;  /* 0x0000200001167983 */ /* 0x000ee80000300a00 */
[----:B------:R-:W4:Y:S04]  /*16f20*/  LDL.LU.64 R20, [R1+0x28] ;  /* 0x0000280001147983 */ /* 0x000f280000300a00 */
[----:B------:R-:W5:Y:S04]  /*16f30*/  LDL.LU.64 R12, [R1+0x10] ;  /* 0x00001000010c7983 */ /* 0x000f680000300a00 */
        /* <DEDUP_REMOVED lines=43> */
[----:B--2---:R-:W-:Y:S02]  /*171f0*/  FADD2 R90, R90.F32x2.HI_LO, R24.F32x2.HI_LO ;  /* 0x000000185a5a724b */ /* 0x004fe40000000000 */
[----:B---3--:R-:W-:Y:S02]  /*17200*/  FADD2 R92, R92.F32x2.HI_LO, R22.F32x2.HI_LO ;  /* 0x000000165c5c724b */ /* 0x008fe40000000000 */
[----:B----4-:R-:W-:Y:S02]  /*17210*/  FADD2 R94, R94.F32x2.HI_LO, R20.F32x2.HI_LO ;  /* 0x000000145e5e724b */ /* 0x010fe40000000000 */
[----:B-----5:R-:W-:-:S02]  /*17220*/  FADD2 R88, R88.F32x2.HI_LO, R12.F32x2.HI_LO ;  /* 0x0000000c5858724b */ /* 0x020fc40000000000 */
        /* <DEDUP_REMOVED lines=9> */
[----:B------:R-:W-:-:S04]  /*172c0*/  FADD2 R88, R88.F32x2.HI_LO, R90.F32x2.HI_LO ;  /* 0x0000005a5858724b */ /* 0x000fc80000000000 */
[----:B------:R-:W-:-:S04]  /*172d0*/  FADD2 R88, R88.F32x2.HI_LO, R92.F32x2.HI_LO ;  /* 0x0000005c5858724b */ /* 0x000fc80000000000 */
[----:B------:R-:W-:-:S05]  /*172e0*/  FADD R0, R88, R89 ;  /* 0x0000005958007221 */ /* 0x000fca0000000000 */
[----:B------:R1:W-:Y:S01]  /*172f0*/  STL [R1+0x60], R0 ;  /* 0x0000600001007387 */ /* 0x0003e20000100800 */
[----:B------:R-:W-:Y:S05]  /*17300*/  @P1 BRA `(.L_x_277) ;  /* 0x0000000000041947 */ /* 0x000fea0003800000 */
[----:B------:R-:W-:Y:S05]  /*17310*/  BPT.TRAP 0x1 ;  /* 0x000000040000795c */ /* 0x000fea0000300000 */
.L_x_277:
[----:B------:R-:W-:Y:S01]  /*17320*/  UISETP.NE.AND UP0, UPT, UR50, URZ, UPT ;  /* 0x000000ff3200728c */ /* 0x000fe2000bf05270 */
[----:B-1----:R-:W-:Y:S01]  /*17330*/  IMAD.U32 R0, RZ, RZ, UR39 ;  /* 0x00000027ff007e24 */ /* 0x002fe2000f8e00ff */
        /* <DEDUP_REMOVED lines=12> */
.L_x_455:
        /* <DEDUP_REMOVED lines=17> */
.L_x_279:
[----:B------:R-:W-:Y:S05]  /*17510*/  WARPSYNC.ALL ;  /* 0x0000000000007948 */ /* 0x000fea0003800000 */
[----:B------:R-:W2:Y:S01]  /*17520*/  LDL.LU.64 R16, [R1+0x60] ;  /* 0x0000600001107983 */ /* 0x000ea20000300a00 */
[----:B------:R-:W-:Y:S01]  /*17530*/  R2UR UR4, R2 ;  /* 0x00000000020472ca */ /* 0x000fe200000e0000 */
[----:B------:R-:W-:Y:S02]  /*17540*/  UISETP.NE.AND UP0, UPT, UR50, URZ, UPT ;  /* 0x000000ff3200728c */ /* 0x000fe4000bf05270 */
[----:B------:R-:W-:Y:S02]  /*17550*/  ULOP3.LUT UR49, UR49, 0x1, URZ, 0x3c, !UPT ;  /* 0x0000000131317892 */ /* 0x000fe4000f8e3cff */
[----:B------:R-:W-:-:S02]  /*17560*/  USEL UR47, UR47, UR37, UP0 ;  /* 0x000000252f2f7287 */ /* 0x000fc40008000000 */
[----:B------:R-:W-:Y:S02]  /*17570*/  USEL UR46, UR37, UR46, UP0 ;  /* 0x0000002e252e7287 */ /* 0x000fe40008000000 */
[----:B------:R-:W-:Y:S02]  /*17580*/  USEL UR48, UR48, UR39, UP0 ;  /* 0x0000002730307287 */ /* 0x000fe40008000000 */
[----:B------:R-:W-:Y:S02]  /*17590*/  USEL UR45, UR39, UR45, UP0 ;  /* 0x0000002d272d7287 */ /* 0x000fe40008000000 */
[----:B--2---:R3:W-:Y:S10]  /*175a0*/  STTM.x2 tmem[UR4], R16 ;  /* 0x00000010000079ed */ /* 0x0047f400080c0004 */
.L_x_260:
[----:B------:R-:W-:-:S09]  /*175b0*/  UISETP.NE.AND UP0, UPT, UR43, URZ, UPT ;  /* 0x000000ff2b00728c */ /* 0x000fd2000bf05270 */
[----:B------:R-:W-:Y:S05]  /*175c0*/  BRA.U UP0, `(.L_x_280) ;  /* 0x0000000100047547 */ /* 0x000fea000b800000 */
[----:B------:R-:W-:Y:S05]  /*175d0*/  BPT.TRAP 0x1 ;  /* 0x000000040000795c */ /* 0x000fea0000300000 */
.L_x_280:
[----:B------:R-:W4:Y:S01]  /*175e0*/  S2UR UR5, SR_CgaCtaId ;  /* 0x00000000000579c3 */ /* 0x000f220000008800 */
[----:B------:R-:W-:Y:S01]  /*175f0*/  UISETP.NE.AND UP1, UPT, UR50, URZ, UPT ;  /* 0x000000ff3200728c */ /* 0x000fe2000bf25270 */
[----:B------:R-:W-:-:S03]  /*17600*/  UMOV UR4, 0x400 ;  /* 0x0000040000047882 */ /* 0x000fc60000000000 */
[----:B------:R-:W-:-:S04]  /*17610*/  USEL UR6, UR46, UR47, UP1 ;  /* 0x0000002f2e067287 */ /* 0x000fc80008800000 */
[----:B------:R-:W-:Y:S02]  /*17620*/  ULOP3.LUT UR6, UR6, 0x1, URZ, 0x3c, !UPT ;  /* 0x0000000106067892 */ /* 0x000fe4000f8e3cff */
[----:B----4-:R-:W-:-:S04]  /*17630*/  ULEA UR5, UR5, UR4, 0x18 ;  /* 0x0000000405057291 */ /* 0x010fc8000f8ec0ff */
[----:B------:R-:W-:Y:S02]  /*17640*/  UIADD3 UR4, UPT, UPT, UR5, 0x1c080, URZ ;  /* 0x0001c08005047890 */ /* 0x000fe4000fffe0ff */
[----:B------:R-:W-:-:S09]  /*17650*/  @UP1 UIADD3 UR4, UPT, UPT, UR5, 0x1c070, URZ ;  /* 0x0001c07005041890 */ /* 0x000fd2000fffe0ff */
[----:B------:R-:W-:Y:S01]  /*17660*/  SYNCS.ARRIVE.TRANS64.A1T0 RZ, [UR4], RZ ;  /* 0x000000ffffff79a7 */ /* 0x000fe20008100004 */
[----:B------:R-:W-:Y:S05]  /*17670*/  BRA.U UP0, `(.L_x_281) ;  /* 0x0000000100047547 */ /* 0x000fea000b800000 */
[----:B------:R-:W-:Y:S05]  /*17680*/  BPT.TRAP 0x1 ;  /* 0x000000040000795c */ /* 0x000fea0000300000 */
.L_x_281:
[----:B------:R-:W-:Y:S01]  /*17690*/  UISETP.NE.AND UP0, UPT, UR50, URZ, UPT ;  /* 0x000000ff3200728c */ /* 0x000fe2000bf05270 */
[----:B-1----:R-:W-:Y:S01]  /*176a0*/  MOV R3, UR6 ;  /* 0x0000000600037c02 */ /* 0x002fe20008000f00 */
[----:B------:R-:W-:-:S03]  /*176b0*/  UIADD3 UR4, UPT, UPT, UR5, 0x1c078, URZ ;  /* 0x0001c07805047890 */ /* 0x000fc6000fffe0ff */
[----:B------:R-:W-:-:S06]  /*176c0*/  SHF.L.U32 R3, R3, 0x1f, RZ ;  /* 0x0000001f03037819 */ /* 0x000fcc00000006ff */
[----:B------:R-:W-:Y:S02]  /*176d0*/  @!UP0 UIADD3 UR4, UPT, UPT, UR5, 0x1c088, URZ ;  /* 0x0001c08805048890 */ /* 0x000fe4000fffe0ff */
[----:B------:R-:W-:-:S07]  /*176e0*/  UISETP.GT.U32.AND UP0, UPT, UR42, 0x1, UPT ;  /* 0x000000012a00788c */ /* 0x000fce000bf04070 */
[----:B------:R-:W1:Y:S02]  /*176f0*/  SYNCS.PHASECHK.TRANS64.TRYWAIT P0, [UR4], R3 ;  /* 0x00000003ff0075a7 */ /* 0x000e640008001104 */
[----:B-1----:R-:W-:Y:S05]  /*17700*/  @!P0 BRA `(.L_x_282) ;  /* 0x00000044000c8947 */ /* 0x002fea0003800000 */
.L_x_457:
[----:B------:R-:W-:Y:S05]  /*17710*/  BRA.U UP0, `(.L_x_283) ;  /* 0x0000000100087547 */ /* 0x000fea000b800000 */
[----:B------:R-:W-:Y:S05]  /*17720*/  BPT.TRAP 0x1 ;  /* 0x000000040000795c */ /* 0x000fea0000300000 */
[----:B------:R-:W-:Y:S05]  /*17730*/  BPT.TRAP 0x1 ;  /* 0x000000040000795c */ /* 0x000fea0000300000 */
.L_x_283:
[----:B------:R-:W-:Y:S02]  /*17740*/  UISETP.NE.AND UP0, UPT, UR50, URZ, UPT ;  /* 0x000000ff3200728c */ /* 0x000fe4000bf05270 */
[----:B------:R-:W-:Y:S02]  /*17750*/  UIADD3 UR4, UPT, UPT, UR5, 0x1c068, URZ ;  /* 0x0001c06805047890 */ /* 0x000fe4000fffe0ff */
[----:B------:R-:W-:Y:S02]  /*17760*/  USEL UR47, UR47, UR6, UP0 ;  /* 0x000000062f2f7287 */ /* 0x000fe40008000000 */
[----:B------:R-:W-:-:S05]  /*17770*/  USEL UR46, UR6, UR46, UP0 ;  /* 0x0000002e062e7287 */ /* 0x000fca0008000000 */
[----:B------:R-:W-:-:S04]  /*17780*/  @UP0 UIADD3 UR4, UPT, UPT, UR5, 0x1c058, URZ ;  /* 0x0001c05805040890 */ /* 0x000fc8000fffe0ff */
[----:B------:R-:W-:-:S09]  /*17790*/  UPRMT UR4, UR38, 0x654, UR4 ;  /* 0x0000065426047896 */ /* 0x000fd20008000004 */
[----:B------:R-:W-:Y:S01]  /*177a0*/  SYNCS.ARRIVE.TRANS64.RED.A1T0 RZ, [UR4], RZ ;  /* 0x000000ffffff79a7 */ /* 0x000fe20008100404 */
[----:B------:R-:W-:-:S04]  /*177b0*/  USEL UR4, UR45, UR48, UP0 ;  /* 0x000000302d047287 */ /* 0x000fc80008000000 */
[----:B------:R-:W-:-:S04]  /*177c0*/  ULOP3.LUT UR4, UR4, 0x1, URZ, 0x3c, !UPT ;  /* 0x0000000104047892 */ /* 0x000fc8000f8e3cff */
[----:B------:R-:W-:Y:S02]  /*177d0*/  USEL UR45, UR4, UR45, UP0 ;  /* 0x0000002d042d7287 */ /* 0x000fe40008000000 */
[----:B------:R-:W-:-:S12]  /*177e0*/  USEL UR48, UR48, UR4, UP0 ;  /* 0x0000000430307287 */ /* 0x000fd80008000000 */
.L_x_235:
[----:B------:R-:W4:Y:S01]  /*177f0*/  LDCU UR5, c[0x0][0x370] ;  /* 0x00006e00ff0577ac */ /* 0x000f220008000800 */
[----:B------:R-:W5:Y:S01]  /*17800*/  LDCU UR4, c[0x0][0x900] ;  /* 0x00012000ff0477ac */ /* 0x000f620008000800 */
[----:B----4-:R-:W-:-:S04]  /*17810*/  UIADD3 UR36, UPT, UPT, UR5, UR36, URZ ;  /* 0x0000002405247290 */ /* 0x010fc8000fffe0ff */
[----:B-----5:R-:W-:-:S09]  /*17820*/  UISETP.GE.AND UP0, UPT, UR36, UR4, UPT ;  /* 0x000000042400728c */ /* 0x020fd2000bf06270 */
[----:B------:R-:W-:Y:S05]  /*17830*/  BRA.U !UP0, `(.L_x_284) ;  /* 0xffffff59080c7547 */ /* 0x000fea000b83ffff */
[----:B------:R-:W-:Y:S05]  /*17840*/  EXIT ;  /* 0x000000000000794d */ /* 0x000fea0003800000 */
.L_x_26:
[----:B------:R-:W-:-:S05]  /*17850*/  IMAD.MOV.U32 R3, RZ, RZ, -0x4 ;  /* 0xfffffffcff037424 */ /* 0x000fca00078e00ff */
[----:B------:R-:W-:-:S05]  /*17860*/  VIADDMNMX.U32 R0, R2, R3, 0x2, PT ;  /* 0x0000000202007446 */ /* 0x000fca0003800003 */
[----:B------:R-:W-:-:S04]  /*17870*/  IMAD.SHL.U32 R0, R0, 0x4, RZ ;  /* 0x0000000400007824 */ /* 0x000fc800078e00ff */
[----:B------:R-:W1:Y:S02]  /*17880*/  LDC R2, c[0x2][R0] ;  /* 0x0080000000027b82 */ /* 0x000e640000000800 */
[----:B-1----:R-:W-:-:S04]  /*17890*/  SHF.R.S32.HI R3, RZ, 0x1f, R2 ;  /* 0x0000001fff037819 */ /* 0x002fc80000011402 */
.L_x_510:
[----:B------:R-:W-:Y:S05]  /*178a0*/  BRX R2 -0x178b0                                                                                                                                                                                                                                                                                                                                                                                                                                                                                                                                                                                              (*"BRANCH_TARGETS .L_x_511,.L_x_512,.L_x_513"*) ;  /* 0xfffffe8402d47949 */ /* 0x000fea000383ffff */
.L_x_513:
[----:B------:R-:W-:-:S08]  /*178b0*/  NOP ;  /* 0x0000000000007918 */ /* 0x000fd00000000000 */
[----:B------:R-:W-:-:S00]  /*178c0*/  USETMAXREG.DEALLOC.CTAPOOL 0x18 ;  /* 0x00000018000079c8 */ /* 0x000fc000080e0500 */
[----:B------:R-:W-:Y:S05]  /*178d0*/  EXIT ;  /* 0x000000000000794d */ /* 0x000fea0003800000 */
.L_x_511:
[----:B------:R-:W-:-:S08]  /*178e0*/  NOP ;  /* 0x0000000000007918 */ /* 0x000fd00000000000 */
[----:B------:R-:W1:-:S00]  /*178f0*/  USETMAXREG.DEALLOC.CTAPOOL 0x20 ;  /* 0x00000020000079c8 */ /* 0x000e4000080e0500 */
[----:B-1----:R-:W1:Y:S02]  /*17900*/  LDC R0, c[0x0][0x900] ;  /* 0x00024000ff007b82 */ /* 0x002e640000000800 */
[----:B-1----:R-:W-:-:S13]  /*17910*/  ISETP.LE.AND P1, PT, R0, UR36, PT ;  /* 0x0000002400007c0c */ /* 0x002fda000bf23270 */
[----:B------:R-:W-:Y:S05]  /*17920*/  @P1 EXIT ;  /* 0x000000000000194d */ /* 0x000fea0003800000 */
[----:B------:R-:W-:Y:S01]  /*17930*/  HFMA2 R4, -RZ, RZ, 0, 5.9604644775390625e-08 ;  /* 0x00000001ff047431 */ /* 0x000fe200000001ff */
[----:B------:R-:W-:Y:S01]  /*17940*/  PLOP3.LUT P5, PT, P5, P6, PT, 0xf8, 0x8f ;  /* 0x00000000008f781c */ /* 0x000fe20002fadf70 */
[----:B------:R-:W1:Y:S01]  /*17950*/  LDCU.64 UR4, c[0x0][0x348] ;  /* 0x00006900ff0477ac */ /* 0x000e620008000a00 */
[----:B------:R-:W-:Y:S01]  /*17960*/  UPLOP3.LUT UP1, UPT, UP2, UP3, UPT, 0xf8, 0x8f ;  /* 0x00000000008f789c */ /* 0x000fe20001727f70 */
[----:B------:R-:W-:Y:S01]  /*17970*/  UMOV UR15, 0x1 ;  /* 0x00000001000f7882 */ /* 0x000fe20000000000 */
[----:B------:R-:W-:-:S09]  /*17980*/  UMOV UR22, URZ ;  /* 0x000000ff00167c82 */ /* 0x000fd20008000000 */
.L_x_382:
[----:B--2---:R-:W2:Y:S01]  /*17990*/  LDCU.64 UR6, c[0x0][0x908] ;  /* 0x00012100ff0677ac */ /* 0x004ea20008000a00 */
[----:B---3--:R-:W3:Y:S01]  /*179a0*/  LDCU UR10, c[0x0][0x904] ;  /* 0x00012080ff0a77ac */ /* 0x008ee20008000800 */
[----:B------:R-:W4:Y:S01]  /*179b0*/  LDCU.64 UR8, c[0x0][0x920] ;  /* 0x00012400ff0877ac */ /* 0x000f220008000a00 */
[----:B------:R-:W5:Y:S01]  /*179c0*/  LDCU UR14, c[0x0][0x91c] ;  /* 0x00012380ff0e77ac */ /* 0x000f620008000800 */
[----:B--2---:R-:W-:-:S04]  /*179d0*/  UIMAD.WIDE.U32 UR12, UR36, UR6, URZ ;  /* 0x00000006240c72a5 */ /* 0x004fc8000f8e00ff */
[----:B------:R-:W-:Y:S02]  /*179e0*/  USHF.R.U32.HI UR13, URZ, UR7, UR13 ;  /* 0x00000007ff0d7299 */ /* 0x000fe4000801160d */
[----:B---3--:R-:W-:Y:S01]  /*179f0*/  UISETP.NE.AND UP2, UPT, UR10, 0x1, UPT ;  /* 0x000000010a00788c */ /* 0x008fe2000bf45270 */
[----:B------:R-:W2:Y:S03]  /*17a00*/  LDCU.64 UR6, c[0x0][0x380] ;  /* 0x00007000ff0677ac */ /* 0x000ea60008000a00 */
[----:B------:R-:W-:Y:S02]  /*17a10*/  USEL UR13, UR36, UR13, !UP2 ;  /* 0x0000000d240d7287 */ /* 0x000fe4000d000000 */
[----:B-----5:R-:W-:Y:S02]  /*17a20*/  UISETP.NE.AND UP2, UPT, UR14, 0x1, UPT ;  /* 0x000000010e00788c */ /* 0x020fe4000bf45270 */
[----:B----4-:R-:W-:-:S02]  /*17a30*/  UIMAD.WIDE.U32 UR16, UR13, UR8, URZ ;  /* 0x000000080d1072a5 */ /* 0x010fc4000f8e00ff */
[----:B------:R-:W-:-:S05]  /*17a40*/  UIADD3 UR8, UPT, UPT, -UR13, URZ, URZ ;  /* 0x000000ff0d087290 */ /* 0x000fca000fffe1ff */
[----:B------:R-:W-:Y:S02]  /*17a50*/  UMOV UR11, UR17 ;  /* 0x00000011000b7c82 */ /* 0x000fe40008000000 */
[----:B------:R-:W-:Y:S02]  /*17a60*/  USHF.R.U32.HI UR9, URZ, UR9, UR11 ;  /* 0x00000009ff097299 */ /* 0x000fe4000801160b */
[----:B------:R-:W-:Y:S02]  /*17a70*/  UIMAD UR11, UR10, UR8, UR36 ;  /* 0x000000080a0b72a4 */ /* 0x000fe4000f8e0224 */
[----:B------:R-:W-:Y:S02]  /*17a80*/  USEL UR12, UR13, UR9, !UP2 ;  /* 0x000000090d0c7287 */ /* 0x000fe4000d000000 */
[----:B--2---:R-:W-:Y:S02]  /*17a90*/  UISETP.NE.AND UP2, UPT, UR7, URZ, UPT ;  /* 0x000000ff0700728c */ /* 0x004fe4000bf45270 */
[----:B------:R-:W-:-:S02]  /*17aa0*/  USHF.L.U32 UR11, UR11, 0x8, URZ ;  /* 0x000000080b0b7899 */ /* 0x000fc400080006ff */
[----:B------:R-:W-:Y:S02]  /*17ab0*/  UIADD3 UR8, UPT, UPT, -UR12, URZ, URZ ;  /* 0x000000ff0c087290 */ /* 0x000fe4000fffe1ff */
[----:B------:R-:W-:Y:S02]  /*17ac0*/  UISETP.GE.OR UP2, UPT, UR11, UR6, !UP2 ;  /* 0x000000060b00728c */ /* 0x000fe4000d746670 */
[----:B------:R-:W-:-:S07]  /*17ad0*/  UIMAD UR14, UR14, UR8, UR13 ;  /* 0x000000080e0e72a4 */ /* 0x000fce000f8e020d */
[----:B-1----:R-:W-:Y:S05]  /*17ae0*/  BRA.U UP2, `(.L_x_285) ;  /* 0x0000002902147547 */ /* 0x002fea000b800000 */
[----:B------:R-:W2:Y:S01]  /*17af0*/  LDCU UR6, c[0x0][0x38c] ;  /* 0x00007180ff0677ac */ /* 0x000ea20008000800 */
[----:B------:R-:W-:Y:S01]  /*17b00*/  BSSY.RECONVERGENT B0, `(.L_x_286) ;  /* 0x0000028000007945 */ /* 0x000fe20003800200 */
[----:B------:R-:W3:Y:S01]  /*17b10*/  LDCU.64 UR8, c[0x0][0x910] ;  /* 0x00012200ff0877ac */ /* 0x000ee20008000a00 */
[----:B------:R-:W4:Y:S01]  /*17b20*/  LDCU UR10, c[0x0][0x918] ;  /* 0x00012300ff0a77ac */ /* 0x000f220008000800 */
[----:B--2---:R-:W-:Y:S01]  /*17b30*/  IMAD.U32 R3, RZ, RZ, UR6 ;  /* 0x00000006ff037e24 */ /* 0x004fe2000f8e00ff */
[----:B---3--:R-:W-:-:S04]  /*17b40*/  UIMAD.WIDE.U32 UR16, UR12, UR9, URZ ;  /* 0x000000090c1072a5 */ /* 0x008fc8000f8e00ff */
[----:B------:R-:W-:Y:S01]  /*17b50*/  IABS R3, R3 ;  /* 0x0000000300037213 */ /* 0x000fe20000000000 */
[----:B------:R-:W-:-:S03]  /*17b60*/  UISETP.NE.AND UP2, UPT, UR8, 0x1, UPT ;  /* 0x000000010800788c */ /* 0x000fc6000bf45270 */
[----:B------:R-:W2:Y:S01]  /*17b70*/  I2F.RP R0, R3 ;  /* 0x0000000300007306 */ /* 0x000ea20000209400 */
[----:B------:R-:W-:Y:S02]  /*17b80*/  UMOV UR9, UR17 ;  /* 0x0000001100097c82 */ /* 0x000fe40008000000 */
[----:B----4-:R-:W-:-:S04]  /*17b90*/  USHF.R.U32.HI UR9, URZ, UR10, UR9 ;  /* 0x0000000aff097299 */ /* 0x010fc80008011609 */
[----:B------:R-:W-:Y:S02]  /*17ba0*/  USEL UR9, UR12, UR9, !UP2 ;  /* 0x000000090c097287 */ /* 0x000fe4000d000000 */
[----:B------:R-:W-:Y:S02]  /*17bb0*/  UISETP.NE.AND UP2, UPT, UR6, URZ, UPT ;  /* 0x000000ff0600728c */ /* 0x000fe4000bf45270 */
[----:B------:R-:W-:Y:S01]  /*17bc0*/  UIADD3 UR9, UPT, UPT, -UR9, URZ, URZ ;  /* 0x000000ff09097290 */ /* 0x000fe2000fffe1ff */
[----:B--2---:R-:W2:Y:S03]  /*17bd0*/  MUFU.RCP R6, R0 ;  /* 0x0000000000067308 */ /* 0x004ea60000001000 */
[----:B------:R-:W-:-:S04]  /*17be0*/  UIMAD UR12, UR8, UR9, UR12 ;  /* 0x00000009080c72a4 */ /* 0x000fc8000f8e020c */
[----:B------:R-:W-:-:S04]  /*17bf0*/  ULOP3.LUT UR8, UR12, UR6, URZ, 0x3c, !UPT ;  /* 0x000000060c087292 */ /* 0x000fc8000f8e3cff */
[----:B------:R-:W-:Y:S01]  /*17c00*/  UISETP.GE.AND UP3, UPT, UR8, URZ, UPT ;  /* 0x000000ff0800728c */ /* 0x000fe2000bf66270 */
[----:B--2---:R-:W-:Y:S02]  /*17c10*/  IADD3 R6, PT, PT, R6, 0xffffffe, RZ ;  /* 0x0ffffffe06067810 */ /* 0x004fe40007ffe0ff */
[----:B------:R-:W-:Y:S02]  /*17c20*/  MOV R0, UR12 ;  /* 0x0000000c00007c02 */ /* 0x000fe40008000f00 */
[----:B------:R-:W2:Y:S02]  /*17c30*/  F2I.FTZ.U32.TRUNC.NTZ R7, R6 ;  /* 0x0000000600077305 */ /* 0x000ea4000021f000 */
[----:B------:R-:W-:Y:S01]  /*17c40*/  IABS R0, R0 ;  /* 0x0000000000007213 */ /* 0x000fe20000000000 */
[----:B--2---:R-:W-:Y:S02]  /*17c50*/  IMAD.MOV R2, RZ, RZ, -R7 ;  /* 0x000000ffff027224 */ /* 0x004fe400078e0a07 */
[----:B------:R-:W-:-:S02]  /*17c60*/  IMAD.MOV.U32 R6, RZ, RZ, RZ ;  /* 0x000000ffff067224 */ /* 0x000fc400078e00ff */
[----:B------:R-:W-:-:S04]  /*17c70*/  IMAD R2, R2, R3, RZ ;  /* 0x0000000302027224 */ /* 0x000fc800078e02ff */
[----:B------:R-:W-:-:S06]  /*17c80*/  IMAD.HI.U32 R2, R7, R2, R6 ;  /* 0x0000000207027227 */ /* 0x000fcc00078e0006 */
[----:B------:R-:W-:-:S05]  /*17c90*/  IMAD.HI.U32 R5, R2, R0, RZ ;  /* 0x0000000002057227 */ /* 0x000fca00078e00ff */
[----:B------:R-:W-:-:S05]  /*17ca0*/  IADD3 R2, PT, PT, -R5, RZ, RZ ;  /* 0x000000ff05027210 */ /* 0x000fca0007ffe1ff */
[----:B------:R-:W-:-:S05]  /*17cb0*/  IMAD R0, R3, R2, R0 ;  /* 0x0000000203007224 */ /* 0x000fca00078e0200 */
[----:B------:R-:W-:-:S13]  /*17cc0*/  ISETP.GT.U32.AND P1, PT, R3, R0, PT ;  /* 0x000000000300720c */ /* 0x000fda0003f24070 */
[----:B------:R-:W-:Y:S01]  /*17cd0*/  @!P1 IMAD.IADD R0, R0, 0x1, -R3 ;  /* 0x0000000100009824 */ /* 0x000fe200078e0a03 */
[----:B------:R-:W-:-:S04]  /*17ce0*/  @!P1 IADD3 R5, PT, PT, R5, 0x1, RZ ;  /* 0x0000000105059810 */ /* 0x000fc80007ffe0ff */
[----:B------:R-:W-:-:S13]  /*17cf0*/  ISETP.GE.U32.AND P2, PT, R0, R3, PT ;  /* 0x000000030000720c */ /* 0x000fda0003f46070 */
[----:B------:R-:W-:-:S05]  /*17d00*/  @P2 VIADD R5, R5, 0x1 ;  /* 0x0000000105052836 */ /* 0x000fca0000000000 */
[----:B------:R-:W-:-:S13]  /*17d10*/  R2UR UR13, R5 ;  /* 0x00000000050d72ca */ /* 0x000fda00000e0000 */
[----:B------:R-:W-:Y:S02]  /*17d20*/  @!UP3 UIADD3 UR13, UPT, UPT, -UR13, URZ, URZ ;  /* 0x000000ff0d0db290 */ /* 0x000fe4000fffe1ff */
[----:B------:R-:W-:-:S04]  /*17d30*/  @!UP2 ULOP3.LUT UR13, URZ, UR6, URZ, 0x33, !UPT ;  /* 0x00000006ff0da292 */ /* 0x000fc8000f8e33ff */
[----:B------:R-:W-:-:S04]  /*17d40*/  UIADD3 UR8, UPT, UPT, -UR13, URZ, URZ ;  /* 0x000000ff0d087290 */ /* 0x000fc8000fffe1ff */
[----:B------:R-:W-:Y:S01]  /*17d50*/  UIMAD UR12, UR6, UR8, UR12 ;  /* 0x00000008060c72a4 */ /* 0x000fe2000f8e020c */
[----:B------:R-:W-:Y:S11]  /*17d60*/  @!P3 BRA `(.L_x_287) ;  /* 0x000000000004b947 */ /* 0x000ff60003800000 */
[----:B-1----:R-:W-:Y:S05]  /*17d70*/  BPT.TRAP 0x1 ;  /* 0x000000040000795c */ /* 0x002fea0000300000 */
.L_x_287:
[----:B-1----:R-:W-:Y:S05]  /*17d80*/  BSYNC.RECONVERGENT B0 ;  /* 0x0000000000007941 */ /* 0x002fea0003800200 */
.L_x_286:
[----:B------:R-:W1:Y:S01]  /*17d90*/  S2UR UR8, SR_CgaCtaId ;  /* 0x00000000000879c3 */ /* 0x000e620000008800 */
[----:B------:R-:W-:Y:S01]  /*17da0*/  UMOV UR6, 0x400 ;  /* 0x0000040000067882 */ /* 0x000fe20000000000 */
[----:B------:R-:W-:Y:S02]  /*17db0*/  SHF.L.U32 R6, R4, 0x1f, RZ ;  /* 0x0000001f04067819 */ /* 0x000fe400000006ff */
[----:B------:R-:W-:Y:S01]  /*17dc0*/  @!P0 MOV R0, 0x4000 ;  /* 0x0000400000008802 */ /* 0x000fe20000000f00 */
[----:B-1----:R-:W-:-:S09]  /*17dd0*/  ULEA UR8, UR8, UR6, 0x18 ;  /* 0x0000000608087291 */ /* 0x002fd2000f8ec0ff */
[----:B------:R-:W1:Y:S02]  /*17de0*/  SYNCS.PHASECHK.TRANS64.TRYWAIT P1, [UR8+0x1c010], R6 ;  /* 0x01c01006ff0075a7 */ /* 0x000e640008021108 */
[----:B-1----:R-:W-:Y:S05]  /*17df0*/  @!P1 BRA `(.L_x_288) ;  /* 0x0000003c00689947 */ /* 0x002fea0003800000 */
.L_x_459:
[----:B------:R2:W-:Y:S01]  /*17e00*/  @!P0 SYNCS.ARRIVE.TRANS64 RZ, [UR8+0x1c000], R0 ;  /* 0x01c00000ffff89a7 */ /* 0x0005e20008000008 */
[----:B------:R-:W-:Y:S04]  /*17e10*/  BSSY.RECONVERGENT B0, `(.L_x_289) ;  /* 0x0000003000007945 */ /* 0x000fe80003800200 */
[----:B------:R-:W-:Y:S05]  /*17e20*/  @!P5 BRA `(.L_x_290) ;  /* 0x000000000004d947 */ /* 0x000fea0003800000 */
[----:B------:R-:W-:Y:S05]  /*17e30*/  BPT.TRAP 0x1 ;  /* 0x000000040000795c */ /* 0x000fea0000300000 */
.L_x_290:
[----:B------:R-:W-:Y:S05]  /*17e40*/  BSYNC.RECONVERGENT B0 ;  /* 0x0000000000007941 */ /* 0x000fea0003800200 */
.L_x_289:
[----:B-1----:R-:W1:Y:S01]  /*17e50*/  S2R R3, SR_TID.X ;  /* 0x0000000000037919 */ /* 0x002e620000002100 */
[----:B------:R-:W-:Y:S01]  /*17e60*/  BSSY.RECONVERGENT B0, `(.L_x_291) ;  /* 0x0000005000007945 */ /* 0x000fe20003800200 */
[----:B-1----:R-:W-:-:S04]  /*17e70*/  LOP3.LUT P2, RZ, R3, 0x1f, RZ, 0xc0, !PT ;  /* 0x0000001f03ff7812 */ /* 0x002fc8000784c0ff */
[----:B------:R-:W-:-:S13]  /*17e80*/  PLOP3.LUT P2, PT, P2, P0, PT, 0x8f, 0xf8 ;  /* 0x0000000000f8781c */ /* 0x000fda0001741177 */
[----:B------:R-:W-:Y:S05]  /*17e90*/  @P2 BRA `(.L_x_292) ;  /* 0x0000000000042947 */ /* 0x000fea0003800000 */
[----:B------:R-:W-:Y:S05]  /*17ea0*/  BPT.TRAP 0x1 ;  /* 0x000000040000795c */ /* 0x000fea0000300000 */
.L_x_292:
[----:B------:R-:W-:Y:S05]  /*17eb0*/  BSYNC.RECONVERGENT B0 ;  /* 0x0000000000007941 */ /* 0x000fea0003800200 */
.L_x_291:
[----:B------:R-:W-:Y:S02]  /*17ec0*/  UIADD3 UR18, UP2, UPT, UR4, 0x80, URZ ;  /* 0x0000008004127890 */ /* 0x000fe4000ff5e0ff */
[----:B------:R-:W-:Y:S02]  /*17ed0*/  UIADD3 UR9, UPT, UPT, UR8, 0x1c000, URZ ;  /* 0x0001c00008097890 */ /* 0x000fe4000fffe0ff */
[----:B------:R-:W-:Y:S01]  /*17ee0*/  UIADD3.X UR19, UPT, UPT, URZ, UR5, URZ, UP2, !UPT ;  /* 0x00000005ff137290 */ /* 0x000fe200097fe4ff */
[----:B------:R-:W-:Y:S01]  /*17ef0*/  UMOV UR16, 0x0 ;  /* 0x0000000000107882 */ /* 0x000fe20000000000 */
[----:B------:R-:W-:Y:S01]  /*17f00*/  UMOV UR17, 0x10000000 ;  /* 0x1000000000117882 */ /* 0x000fe20000000000 */
[----:B------:R-:W-:-:S06]  /*17f10*/  UMOV UR10, URZ ;  /* 0x000000ff000a7c82 */ /* 0x000fcc0008000000 */
[----:B------:R1:W-:Y:S02]  /*17f20*/  UTMALDG.5D [UR8], [UR18], desc[UR16] ;  /* 0x00001008120075b4 */ /* 0x0003e40008021000 */
[----:B-1----:R-:W-:Y:S05]  /*17f30*/  BRA.U !UP0, `(.L_x_293) ;  /* 0x0000000108047547 */ /* 0x002fea000b800000 */
[----:B------:R-:W-:Y:S05]  /*17f40*/  BPT.TRAP 0x1 ;  /* 0x000000040000795c */ /* 0x000fea0000300000 */
.L_x_293:
[----:B------:R-:W-:Y:S01]  /*17f50*/  ULEA UR17, UR22, UR8, 0x3 ;  /* 0x0000000816117291 */ /* 0x000fe2000f8e18ff */
[----:B------:R-:W-:Y:S01]  /*17f60*/  IMAD.U32 R5, RZ, RZ, UR15 ;  /* 0x0000000fff057e24 */ /* 0x000fe2000f8e00ff */
[----:B------:R-:W-:-:S04]  /*17f70*/  @!P0 MOV R2, 0x4000 ;  /* 0x0000400000028802 */ /* 0x000fc80000000f00 */
[----:B------:R-:W-:-:S04]  /*17f80*/  SHF.L.U32 R5, R5, 0x1f, RZ ;  /* 0x0000001f05057819 */ /* 0x000fc800000006ff */
[----:B------:R-:W1:Y:S02]  /*17f90*/  SYNCS.PHASECHK.TRANS64.TRYWAIT P1, [UR17+0x1c038], R5 ;  /* 0x01c03805ff0075a7 */ /* 0x000e640008021111 */
[----:B-1----:R-:W-:Y:S05]  /*17fa0*/  @!P1 BRA `(.L_x_294) ;  /* 0x0000003c00149947 */ /* 0x002fea0003800000 */
.L_x_461:
[----:B------:R3:W-:Y:S01]  /*17fb0*/  @!P0 SYNCS.ARRIVE.TRANS64 RZ, [UR17+0x1c020], R2 ;  /* 0x01c02002ffff89a7 */ /* 0x0007e20008000011 */
[----:B------:R-:W-:Y:S05]  /*17fc0*/  BRA.U !UP1, `(.L_x_295) ;  /* 0x0000000109047547 */ /* 0x000fea000b800000 */
[----:B------:R-:W-:Y:S05]  /*17fd0*/  BPT.TRAP 0x1 ;  /* 0x000000040000795c */ /* 0x000fea0000300000 */
.L_x_295:
[----:B---3--:R-:W-:Y:S01]  /*17fe0*/  LOP3.LUT P1, R2, R3, 0x1f, RZ, 0xc0, !PT ;  /* 0x0000001f03027812 */ /* 0x008fe2000782c0ff */
[----:B------:R-:W-:Y:S03]  /*17ff0*/  BSSY.RECONVERGENT B0, `(.L_x_296) ;  /* 0x0000004000007945 */ /* 0x000fe60003800200 */
[----:B------:R-:W-:-:S13]  /*18000*/  PLOP3.LUT P1, PT, P1, P0, PT, 0x8f, 0xf8 ;  /* 0x0000000000f8781c */ /* 0x000fda0000f21177 */
[----:B------:R-:W-:Y:S05]  /*18010*/  @P1 BRA `(.L_x_297) ;  /* 0x0000000000041947 */ /* 0x000fea0003800000 */
[----:B------:R-:W-:Y:S05]  /*18020*/  BPT.TRAP 0x1 ;  /* 0x000000040000795c */ /* 0x000fea0000300000 */
.L_x_297:
[----:B------:R-:W-:Y:S05]  /*18030*/  BSYNC.RECONVERGENT B0 ;  /* 0x0000000000007941 */ /* 0x000fea0003800200 */
.L_x_296:
[----:B------:R-:W-:Y:S01]  /*18040*/  ULEA UR16, UR22, UR8, 0xe ;  /* 0x0000000816107291 */ /* 0x000fe2000f8e70ff */
[----:B------:R-:W-:Y:S01]  /*18050*/  BSSY.RECONVERGENT B0, `(.L_x_298) ;  /* 0x0000013000007945 */ /* 0x000fe20003800200 */
[----:B------:R-:W-:Y:S02]  /*18060*/  UIADD3 UR26, UP2, UPT, UR4, 0x180, URZ ;  /* 0x00000180041a7890 */ /* 0x000fe4000ff5e0ff */
[----:B------:R-:W-:Y:S02]  /*18070*/  UIADD3 UR6, UPT, UPT, UR22, 0x1, URZ ;  /* 0x0000000116067890 */ /* 0x000fe4000fffe0ff */
[----:B------:R-:W-:Y:S02]  /*18080*/  UIADD3 UR17, UPT, UPT, UR17, 0x1c020, URZ ;  /* 0x0001c02011117890 */ /* 0x000fe4000fffe0ff */
[----:B------:R-:W-:Y:S02]  /*18090*/  UIADD3 UR16, UPT, UPT, UR16, 0x8000, URZ ;  /* 0x0000800010107890 */ /* 0x000fe4000fffe0ff */
[----:B------:R-:W-:-:S02]  /*180a0*/  UIADD3.X UR27, UPT, UPT, URZ, UR5, URZ, UP2, !UPT ;  /* 0x00000005ff1b7290 */ /* 0x000fc400097fe4ff */
[----:B------:R-:W-:Y:S01]  /*180b0*/  UISETP.NE.AND UP2, UPT, UR6, 0x3, UPT ;  /* 0x000000030600788c */ /* 0x000fe2000bf45270 */
[----:B------:R-:W-:Y:S01]  /*180c0*/  UMOV UR24, 0x0 ;  /* 0x0000000000187882 */ /* 0x000fe20000000000 */
[----:B------:R-:W-:Y:S02]  /*180d0*/  UMOV UR25, 0x10000000 ;  /* 0x1000000000197882 */ /* 0x000fe40000000000 */
[----:B------:R-:W-:Y:S01]  /*180e0*/  USEL UR9, URZ, 0x1, UP2 ;  /* 0x00000001ff097887 */ /* 0x000fe20009000000 */
[----:B------:R-:W-:Y:S01]  /*180f0*/  UMOV UR18, URZ ;  /* 0x000000ff00127c82 */ /* 0x000fe20008000000 */
[----:B------:R-:W-:Y:S01]  /*18100*/  UMOV UR19, URZ ;  /* 0x000000ff00137c82 */ /* 0x000fe20008000000 */
[----:B------:R-:W-:Y:S01]  /*18110*/  UMOV UR20, UR13 ;  /* 0x0000000d00147c82 */ /* 0x000fe20008000000 */
[----:B------:R-:W-:Y:S01]  /*18120*/  UMOV UR21, UR14 ;  /* 0x0000000e00157c82 */ /* 0x000fe20008000000 */
[----:B------:R-:W-:Y:S01]  /*18130*/  USEL UR6, UR6, URZ, UP2 ;  /* 0x000000ff06067287 */ /* 0x000fe20009000000 */
[----:B------:R3:W-:Y:S01]  /*18140*/  UTMALDG.4D [UR16], [UR26], desc[UR24] ;  /* 0x000018101a0075b4 */ /* 0x0007e20008019000 */
[----:B------:R-:W-:Y:S01]  /*18150*/  ULOP3.LUT UR15, UR15, UR9, URZ, 0x3c, !UPT ;  /* 0x000000090f0f7292 */ /* 0x000fe2000f8e3cff */
[----:B---3--:R-:W-:Y:S06]  /*18160*/  @!P3 BRA `(.L_x_299) ;  /* 0x000000000004b947 */ /* 0x008fec0003800000 */
[----:B------:R-:W-:Y:S05]  /*18170*/  BPT.TRAP 0x1 ;  /* 0x000000040000795c */ /* 0x000fea0000300000 */
.L_x_299:
[----:B------:R-:W-:Y:S05]  /*18180*/  BSYNC.RECONVERGENT B0 ;  /* 0x0000000000007941 */ /* 0x000fea0003800200 */
.L_x_298:
[----:B------:R-:W3:Y:S01]  /*18190*/  SYNCS.PHASECHK.TRANS64.TRYWAIT P1, [UR8+0x1c018], R6 ;  /* 0x01c01806ff0075a7 */ /* 0x000ee20008021108 */
[----:B-12---:R-:W-:Y:S01]  /*181a0*/  @!P0 MOV R0, 0x4000 ;  /* 0x0000400000008802 */ /* 0x006fe20000000f00 */
[----:B---3--:R-:W-:Y:S06]  /*181b0*/  @!P1 BRA `(.L_x_300) ;  /* 0x0000003800a89947 */ /* 0x008fec0003800000 */
.L_x_463:
[----:B------:R2:W-:Y:S01]  /*181c0*/  @!P0 SYNCS.ARRIVE.TRANS64 RZ, [UR8+0x1c008], R0 ;  /* 0x01c00800ffff89a7 */ /* 0x0005e20008000008 */
[----:B------:R-:W-:Y:S04]  /*181d0*/  BSSY.RECONVERGENT B0, `(.L_x_301) ;  /* 0x0000003000007945 */ /* 0x000fe80003800200 */
[----:B------:R-:W-:Y:S05]  /*181e0*/  @!P5 BRA `(.L_x_302) ;  /* 0x000000000004d947 */ /* 0x000fea0003800000 */
[----:B------:R-:W-:Y:S05]  /*181f0*/  BPT.TRAP 0x1 ;  /* 0x000000040000795c */ /* 0x000fea0000300000 */
.L_x_302:
[----:B------:R-:W-:Y:S05]  /*18200*/  BSYNC.RECONVERGENT B0 ;  /* 0x0000000000007941 */ /* 0x000fea0003800200 */
.L_x_301:
[----:B------:R-:W-:Y:S01]  /*18210*/  ISETP.EQ.OR P1, PT, R2, RZ, P0 ;  /* 0x000000ff0200720c */ /* 0x000fe20000722670 */
[----:B------:R-:W-:-:S12]  /*18220*/  BSSY.RECONVERGENT B0, `(.L_x_303) ;  /* 0x0000003000007945 */ /* 0x000fd80003800200 */
[----:B------:R-:W-:Y:S05]  /*18230*/  @P1 BRA `(.L_x_304) ;  /* 0x0000000000041947 */ /* 0x000fea0003800000 */
[----:B------:R-:W-:Y:S05]  /*18240*/  BPT.TRAP 0x1 ;  /* 0x000000040000795c */ /* 0x000fea0000300000 */
.L_x_304:
[----:B------:R-:W-:Y:S05]  /*18250*/  BSYNC.RECONVERGENT B0 ;  /* 0x0000000000007941 */ /* 0x000fea0003800200 */
.L_x_303:
[----:B------:R-:W-:Y:S02]  /*18260*/  UIADD3 UR10, UP2, UPT, UR4, 0x80, URZ ;  /* 0x00000080040a7890 */ /* 0x000fe4000ff5e0ff */
[----:B------:R-:W-:Y:S02]  /*18270*/  UIADD3 UR19, UPT, UPT, UR11, 0x80, URZ ;  /* 0x000000800b137890 */ /* 0x000fe4000fffe0ff */
[----:B------:R-:W-:Y:S02]  /*18280*/  UIADD3 UR16, UPT, UPT, UR8, 0x4000, URZ ;  /* 0x0000400008107890 */ /* 0x000fe4000fffe0ff */
[----:B------:R-:W-:Y:S02]  /*18290*/  UIADD3 UR17, UPT, UPT, UR8, 0x1c008, URZ ;  /* 0x0001c00808117890 */ /* 0x000fe4000fffe0ff */
[----:B------:R-:W-:Y:S01]  /*182a0*/  UIADD3.X UR11, UPT, UPT, URZ, UR5, URZ, UP2, !UPT ;  /* 0x00000005ff0b7290 */ /* 0x000fe200097fe4ff */
[----:B------:R-:W-:Y:S01]  /*182b0*/  UMOV UR24, 0x0 ;  /* 0x0000000000187882 */ /* 0x000fe20000000000 */
[----:B------:R-:W-:Y:S01]  /*182c0*/  UMOV UR25, 0x10000000 ;  /* 0x1000000000197882 */ /* 0x000fe20000000000 */
[----:B------:R-:W-:Y:S01]  /*182d0*/  UMOV UR18, URZ ;  /* 0x000000ff00127c82 */ /* 0x000fe20008000000 */
[----:B------:R-:W-:Y:S01]  /*182e0*/  UMOV UR20, UR12 ;  /* 0x0000000c00147c82 */ /* 0x000fe20008000000 */
[----:B------:R-:W-:Y:S01]  /*182f0*/  UMOV UR21, UR13 ;  /* 0x0000000d00157c82 */ /* 0x000fe20008000000 */
[----:B------:R-:W-:-:S03]  /*18300*/  UMOV UR22, UR14 ;  /* 0x0000000e00167c82 */ /* 0x000fc60008000000 */
[----:B------:R3:W-:Y:S02]  /*18310*/  UTMALDG.5D [UR16], [UR10], desc[UR24] ;  /* 0x000018100a0075b4 */ /* 0x0007e40008021000 */
[----:B---3--:R-:W-:Y:S05]  /*18320*/  BRA.U !UP0, `(.L_x_305) ;  /* 0x0000000108047547 */ /* 0x008fea000b800000 */
[----:B------:R-:W-:Y:S05]  /*18330*/  BPT.TRAP 0x1 ;  /* 0x000000040000795c */ /* 0x000fea0000300000 */
.L_x_305:
[----:B------:R-:W-:Y:S01]  /*18340*/  ULEA UR17, UR6, UR8, 0x3 ;  /* 0x0000000806117291 */ /* 0x000fe2000f8e18ff */
[----:B-1----:R-:W-:Y:S01]  /*18350*/  IMAD.U32 R3, RZ, RZ, UR15 ;  /* 0x0000000fff037e24 */ /* 0x002fe2000f8e00ff */
[----:B------:R-:W-:-:S04]  /*18360*/  @!P0 MOV R2, 0x4000 ;  /* 0x0000400000028802 */ /* 0x000fc80000000f00 */
[----:B------:R-:W-:-:S04]  /*18370*/  SHF.L.U32 R3, R3, 0x1f, RZ ;  /* 0x0000001f03037819 */ /* 0x000fc800000006ff */
[----:B------:R-:W1:Y:S02]  /*18380*/  SYNCS.PHASECHK.TRANS64.TRYWAIT P1, [UR17+0x1c038], R3 ;  /* 0x01c03803ff0075a7 */ /* 0x000e640008021111 */
[----:B-1----:R-:W-:Y:S05]  /*18390*/  @!P1 BRA `(.L_x_306) ;  /* 0x0000003800489947 */ /* 0x002fea0003800000 */
.L_x_465:
[----:B------:R3:W-:Y:S01]  /*183a0*/  @!P0 SYNCS.ARRIVE.TRANS64 RZ, [UR17+0x1c020], R2 ;  /* 0x01c02002ffff89a7 */ /* 0x0007e20008000011 */
[----:B------:R-:W-:Y:S05]  /*183b0*/  BRA.U !UP1, `(.L_x_307) ;  /* 0x0000000109047547 */ /* 0x000fea000b800000 */
[----:B------:R-:W-:Y:S05]  /*183c0*/  BPT.TRAP 0x1 ;  /* 0x000000040000795c */ /* 0x000fea0000300000 */
.L_x_307:
[----:B------:R-:W-:Y:S04]  /*183d0*/  BSSY.RECONVERGENT B0, `(.L_x_308) ;  /* 0x0000003000007945 */ /* 0x000fe80003800200 */
[----:B------:R-:W-:Y:S05]  /*183e0*/  @P2 BRA `(.L_x_309) ;  /* 0x0000000000042947 */ /* 0x000fea0003800000 */
[----:B------:R-:W-:Y:S05]  /*183f0*/  BPT.TRAP 0x1 ;  /* 0x000000040000795c */ /* 0x000fea0000300000 */
.L_x_309:
[----:B------:R-:W-:Y:S05]  /*18400*/  BSYNC.RECONVERGENT B0 ;  /* 0x0000000000007941 */ /* 0x000fea0003800200 */
.L_x_308:
[----:B------:R-:W-:Y:S01]  /*18410*/  ULEA UR16, UR6, UR8, 0xe ;  /* 0x0000000806107291 */ /* 0x000fe2000f8e70ff */
[----:B------:R-:W-:Y:S01]  /*18420*/  LOP3.LUT R4, R4, 0x1, RZ, 0x3c, !PT ;  /* 0x0000000104047812 */ /* 0x000fe200078e3cff */
[----:B------:R-:W-:Y:S02]  /*18430*/  UIADD3 UR24, UP2, UPT, UR4, 0x280, URZ ;  /* 0x0000028004187890 */ /* 0x000fe4000ff5e0ff */
[----:B------:R-:W-:Y:S02]  /*18440*/  UIADD3 UR17, UPT, UPT, UR17, 0x1c020, URZ ;  /* 0x0001c02011117890 */ /* 0x000fe4000fffe0ff */
[----:B------:R-:W-:Y:S02]  /*18450*/  UIADD3 UR16, UPT, UPT, UR16, 0x8000, URZ ;  /* 0x0000800010107890 */ /* 0x000fe4000fffe0ff */
[----:B------:R-:W-:Y:S01]  /*18460*/  UIADD3.X UR25, UPT, UPT, URZ, UR5, URZ, UP2, !UPT ;  /* 0x00000005ff197290 */ /* 0x000fe200097fe4ff */
[----:B------:R-:W-:Y:S01]  /*18470*/  UMOV UR10, 0x0 ;  /* 0x00000000000a7882 */ /* 0x000fe20000000000 */
[----:B------:R-:W-:Y:S01]  /*18480*/  UMOV UR11, 0x10000000 ;  /* 0x10000000000b7882 */ /* 0x000fe20000000000 */
[----:B------:R-:W-:Y:S01]  /*18490*/  UMOV UR18, URZ ;  /* 0x000000ff00127c82 */ /* 0x000fe20008000000 */
[----:B------:R-:W-:Y:S01]  /*184a0*/  UMOV UR19, URZ ;  /* 0x000000ff00137c82 */ /* 0x000fe20008000000 */
[----:B------:R-:W-:Y:S01]  /*184b0*/  UMOV UR20, UR13 ;  /* 0x0000000d00147c82 */ /* 0x000fe20008000000 */
[----:B------:R-:W-:Y:S01]  /*184c0*/  UMOV UR21, UR14 ;  /* 0x0000000e00157c82 */ /* 0x000fe20008000000 */
[----:B------:R-:W-:-:S02]  /*184d0*/  UIADD3 UR6, UPT, UPT, UR6, 0x1, URZ ;  /* 0x0000000106067890 */ /* 0x000fc4000fffe0ff */
[----:B------:R4:W-:Y:S02]  /*184e0*/  UTMALDG.4D [UR16], [UR24], desc[UR10] ;  /* 0x00000a10180075b4 */ /* 0x0009e40008019000 */
[----:B------:R-:W-:-:S04]  /*184f0*/  UISETP.NE.AND UP2, UPT, UR6, 0x3, UPT ;  /* 0x000000030600788c */ /* 0x000fc8000bf45270 */
[----:B------:R-:W-:Y:S02]  /*18500*/  USEL UR9, URZ, 0x1, UP2 ;  /* 0x00000001ff097887 */ /* 0x000fe40009000000 */
[----:B------:R-:W-:Y:S02]  /*18510*/  USEL UR22, UR6, URZ, UP2 ;  /* 0x000000ff06167287 */ /* 0x000fe40009000000 */
[----:B------:R-:W-:Y:S02]  /*18520*/  UISETP.GE.AND UP2, UPT, UR7, 0x81, UPT ;  /* 0x000000810700788c */ /* 0x000fe4000bf46270 */
[----:B------:R-:W-:-:S07]  /*18530*/  ULOP3.LUT UR15, UR15, UR9, URZ, 0x3c, !UPT ;  /* 0x000000090f0f7292 */ /* 0x000fce000f8e3cff */
[----:B----4-:R-:W-:Y:S05]  /*18540*/  BRA.U !UP2, `(.L_x_285) ;  /* 0x0000001d0a7c7547 */ /* 0x010fea000b800000 */
[----:B------:R-:W-:-:S04]  /*18550*/  UIADD3 UR7, UPT, UPT, UR7, 0x7f, URZ ;  /* 0x0000007f07077890 */ /* 0x000fc8000fffe0ff */
[----:B------:R-:W-:-:S04]  /*18560*/  USHF.R.S32.HI UR6, URZ, 0x1f, UR7 ;  /* 0x0000001fff067899 */ /* 0x000fc80008011407 */
[----:B------:R-:W-:-:S04]  /*18570*/  ULEA.HI UR7, UR6, UR7, URZ, 0x7 ;  /* 0x0000000706077291 */ /* 0x000fc8000f8f38ff */
[----:B------:R-:W-:-:S04]  /*18580*/  USHF.R.S32.HI UR7, URZ, 0x7, UR7 ;  /* 0x00000007ff077899 */ /* 0x000fc80008011407 */
[----:B------:R-:W-:-:S04]  /*18590*/  UISETP.LT.AND UP2, UPT, UR7, 0x2, UPT ;  /* 0x000000020700788c */ /* 0x000fc8000bf41270 */
[----:B------:R-:W-:-:S04]  /*185a0*/  USEL UR6, UR7, 0x2, UP2 ;  /* 0x0000000207067887 */ /* 0x000fc80009000000 */
[----:B------:R-:W-:-:S04]  /*185b0*/  UIADD3 UR6, UPT, UPT, UR7, -UR6, URZ ;  /* 0x8000000607067290 */ /* 0x000fc8000fffe0ff */
[----:B------:R-:W-:Y:S02]  /*185c0*/  UISETP.GE.U32.AND UP2, UPT, UR6, 0x3, UPT ;  /* 0x000000030600788c */ /* 0x000fe4000bf46070 */
[----:B------:R-:W-:-:S03]  /*185d0*/  UIADD3 UR9, UPT, UPT, UR6, 0x1, URZ ;  /* 0x0000000106097890 */ /* 0x000fc6000fffe0ff */
[----:B------:R-:W-:Y:S01]  /*185e0*/  UMOV UR6, 0x1 ;  /* 0x0000000100067882 */ /* 0x000fe20000000000 */
[----:B------:R-:W-:-:S03]  /*185f0*/  ULOP3.LUT UR7, UR9, 0x3, URZ, 0xc0, !UPT ;  /* 0x0000000309077892 */ /* 0x000fc6000f8ec0ff */
[----:B------:R-:W-:Y:S09]  /*18600*/  BRA.U !UP2, `(.L_x_310) ;  /* 0x000000110a307547 */ /* 0x000ff2000b800000 */
[----:B------:R-:W-:Y:S01]  /*18610*/  ULOP3.LUT UR9, UR9, 0xfffffffc, URZ, 0xc0, !UPT ;  /* 0xfffffffc09097892 */ /* 0x000fe2000f8ec0ff */
[----:B------:R-:W-:-:S11]  /*18620*/  UMOV UR6, 0x1 ;  /* 0x0000000100067882 */ /* 0x000fd60000000000 */
.L_x_351:
[----:B--2---:R-:W-:Y:S05]  /*18630*/  BRA.U !UP0, `(.L_x_311) ;  /* 0x0000000108047547 */ /* 0x004fea000b800000 */
[----:B------:R-:W-:Y:S05]  /*18640*/  BPT.TRAP 0x1 ;  /* 0x000000040000795c */ /* 0x000fea0000300000 */
.L_x_311:
[----:B------:R-:W4:Y:S01]  /*18650*/  S2UR UR8, SR_CgaCtaId ;  /* 0x00000000000879c3 */ /* 0x000f220000008800 */
[----:B------:R-:W-:Y:S01]  /*18660*/  UMOV UR10, 0x400 ;  /* 0x00000400000a7882 */ /* 0x000fe20000000000 */
[----:B-1----:R-:W-:Y:S01]  /*18670*/  IMAD.U32 R3, RZ, RZ, UR15 ;  /* 0x0000000fff037e24 */ /* 0x002fe2000f8e00ff */
[----:B---3--:R-:W-:-:S04]  /*18680*/  @!P0 MOV R2, 0x4000 ;  /* 0x0000400000028802 */ /* 0x008fc80000000f00 */
[----:B------:R-:W-:Y:S01]  /*18690*/  SHF.L.U32 R3, R3, 0x1f, RZ ;  /* 0x0000001f03037819 */ /* 0x000fe200000006ff */
[----:B----4-:R-:W-:-:S04]  /*186a0*/  ULEA UR8, UR8, UR10, 0x18 ;  /* 0x0000000a08087291 */ /* 0x010fc8000f8ec0ff */
[----:B------:R-:W-:-:S09]  /*186b0*/  ULEA UR17, UR22, UR8, 0x3 ;  /* 0x0000000816117291 */ /* 0x000fd2000f8e18ff */
[----:B------:R-:W1:Y:S02]  /*186c0*/  SYNCS.PHASECHK.TRANS64.TRYWAIT P1, [UR17+0x1c038], R3 ;  /* 0x01c03803ff0075a7 */ /* 0x000e640008021111 */
[----:B-1----:R-:W-:Y:S05]  /*186d0*/  @!P1 BRA `(.L_x_312) ;  /* 0x0000003400909947 */ /* 0x002fea0003800000 */
.L_x_467:
[----:B------:R3:W-:Y:S01]  /*186e0*/  @!P0 SYNCS.ARRIVE.TRANS64 RZ, [UR17+0x1c020], R2 ;  /* 0x01c02002ffff89a7 */ /* 0x0007e20008000011 */
[----:B------:R-:W-:Y:S05]  /*186f0*/  BRA.U !UP1, `(.L_x_313) ;  /* 0x0000000109047547 */ /* 0x000fea000b800000 */
[----:B------:R-:W-:Y:S05]  /*18700*/  BPT.TRAP 0x1 ;  /* 0x000000040000795c */ /* 0x000fea0000300000 */
.L_x_313:
[----:B-12---:R-:W1:Y:S01]  /*18710*/  S2R R0, SR_TID.X ;  /* 0x0000000000007919 */ /* 0x006e620000002100 */
[----:B------:R-:W-:Y:S01]  /*18720*/  BSSY.RECONVERGENT B0, `(.L_x_314) ;  /* 0x0000005000007945 */ /* 0x000fe20003800200 */
[----:B-1----:R-:W-:-:S04]  /*18730*/  LOP3.LUT P2, RZ, R0, 0x1f, RZ, 0xc0, !PT ;  /* 0x0000001f00ff7812 */ /* 0x002fc8000784c0ff */
[----:B------:R-:W-:-:S13]  /*18740*/  PLOP3.LUT P2, PT, P2, P0, PT, 0x8f, 0xf8 ;  /* 0x0000000000f8781c */ /* 0x000fda0001741177 */
[----:B------:R-:W-:Y:S05]  /*18750*/  @P2 BRA `(.L_x_315) ;  /* 0x0000000000042947 */ /* 0x000fea0003800000 */
[----:B------:R-:W-:Y:S05]  /*18760*/  BPT.TRAP 0x1 ;  /* 0x000000040000795c */ /* 0x000fea0000300000 */
.L_x_315:
[----:B------:R-:W-:Y:S05]  /*18770*/  BSYNC.RECONVERGENT B0 ;  /* 0x0000000000007941 */ /* 0x000fea0003800200 */
.L_x_314:
[----:B------:R-:W-:Y:S02]  /*18780*/  ULEA UR16, UR22, UR8, 0xe ;  /* 0x0000000816107291 */ /* 0x000fe4000f8e70ff */
[----:B------:R-:W-:Y:S02]  /*18790*/  UIADD3 UR24, UP2, UPT, UR4, 0x180, URZ ;  /* 0x0000018004187890 */ /* 0x000fe4000ff5e0ff */
[----:B------:R-:W-:Y:S02]  /*187a0*/  USHF.L.U32 UR19, UR6, 0x7, URZ ;  /* 0x0000000706137899 */ /* 0x000fe400080006ff */
        /* <DEDUP_REMOVED lines=8> */
[----:B------:R-:W-:-:S03]  /*18830*/  UIADD3 UR22, UPT, UPT, UR22, 0x1, URZ ;  /* 0x0000000116167890 */ /* 0x000fc6000fffe0ff */
[----:B------:R1:W-:Y:S01]  /*18840*/  UTMALDG.4D [UR16], [UR24], desc[UR10] ;  /* 0x00000a10180075b4 */ /* 0x0003e20008019000 */
[----:B------:R-:W-:-:S04]  /*18850*/  UISETP.NE.AND UP2, UPT, UR22, 0x3, UPT ;  /* 0x000000031600788c */ /* 0x000fc8000bf45270 */
[----:B------:R-:W-:Y:S02]  /*18860*/  USEL UR12, URZ, 0x1, UP2 ;  /* 0x00000001ff0c7887 */ /* 0x000fe40009000000 */
[----:B------:R-:W-:Y:S02]  /*18870*/  USEL UR22, UR22, URZ, UP2 ;  /* 0x000000ff16167287 */ /* 0x000fe40009000000 */
[----:B------:R-:W-:Y:S01]  /*18880*/  ULOP3.LUT UR15, UR15, UR12, URZ, 0x3c, !UPT ;  /* 0x0000000c0f0f7292 */ /* 0x000fe2000f8e3cff */
[----:B-1----:R-:W-:Y:S11]  /*18890*/  BRA.U !UP0, `(.L_x_316) ;  /* 0x0000000108047547 */ /* 0x002ff6000b800000 */
[----:B------:R-:W-:Y:S05]  /*188a0*/  BPT.TRAP 0x1 ;  /* 0x000000040000795c */ /* 0x000fea0000300000 */
.L_x_316:
[----:B------:R-:W-:Y:S01]  /*188b0*/  ULEA UR17, UR22, UR8, 0x3 ;  /* 0x0000000816117291 */ /* 0x000fe2000f8e18ff */
[----:B------:R-:W-:Y:S01]  /*188c0*/  IMAD.U32 R3, RZ, RZ, UR15 ;  /* 0x0000000fff037e24 */ /* 0x000fe2000f8e00ff */
[----:B---3--:R-:W-:-:S04]  /*188d0*/  @!P0 MOV R2, 0x4000 ;  /* 0x0000400000028802 */ /* 0x008fc80000000f00 */
[----:B------:R-:W-:-:S04]  /*188e0*/  SHF.L.U32 R3, R3, 0x1f, RZ ;  /* 0x0000001f03037819 */ /* 0x000fc800000006ff */
[----:B------:R-:W1:Y:S02]  /*188f0*/  SYNCS.PHASECHK.TRANS64.TRYWAIT P1, [UR17+0x1c038], R3 ;  /* 0x01c03803ff0075a7 */ /* 0x000e640008021111 */
[----:B-1----:R-:W-:Y:S05]  /*18900*/  @!P1 BRA `(.L_x_317) ;  /* 0x00000034001c9947 */ /* 0x002fea0003800000 */
.L_x_469:
[----:B------:R2:W-:Y:S01]  /*18910*/  @!P0 SYNCS.ARRIVE.TRANS64 RZ, [UR17+0x1c020], R2 ;  /* 0x01c02002ffff89a7 */ /* 0x0005e20008000011 */
[----:B------:R-:W-:Y:S05]  /*18920*/  BRA.U !UP1, `(.L_x_318) ;  /* 0x0000000109047547 */ /* 0x000fea000b800000 */
[----:B------:R-:W-:Y:S05]  /*18930*/  BPT.TRAP 0x1 ;  /* 0x000000040000795c */ /* 0x000fea0000300000 */
.L_x_318:
[----:B------:R-:W-:Y:S04]  /*18940*/  BSSY.RECONVERGENT B0, `(.L_x_319) ;  /* 0x0000003000007945 */ /* 0x000fe80003800200 */
[----:B------:R-:W-:Y:S05]  /*18950*/  @P2 BRA `(.L_x_320) ;  /* 0x0000000000042947 */ /* 0x000fea0003800000 */
[----:B------:R-:W-:Y:S05]  /*18960*/  BPT.TRAP 0x1 ;  /* 0x000000040000795c */ /* 0x000fea0000300000 */
.L_x_320:
[----:B------:R-:W-:Y:S05]  /*18970*/  BSYNC.RECONVERGENT B0 ;  /* 0x0000000000007941 */ /* 0x000fea0003800200 */
.L_x_319:
        /* <DEDUP_REMOVED lines=17> */
[----:B---3--:R-:W-:Y:S11]  /*18a90*/  BRA.U !UP0, `(.L_x_321) ;  /* 0x0000000108047547 */ /* 0x008ff6000b800000 */
[----:B------:R-:W-:Y:S05]  /*18aa0*/  BPT.TRAP 0x1 ;  /* 0x000000040000795c */ /* 0x000fea0000300000 */
.L_x_321:
[----:B------:R-:W-:Y:S01]  /*18ab0*/  ULEA UR17, UR22, UR8, 0x3 ;  /* 0x0000000816117291 */ /* 0x000fe2000f8e18ff */
[----:B-1----:R-:W-:Y:S01]  /*18ac0*/  IMAD.U32 R3, RZ, RZ, UR15 ;  /* 0x0000000fff037e24 */ /* 0x002fe2000f8e00ff */
[----:B--2---:R-:W-:-:S04]  /*18ad0*/  @!P0 MOV R2, 0x4000 ;  /* 0x0000400000028802 */ /* 0x004fc80000000f00 */
[----:B------:R-:W-:-:S04]  /*18ae0*/  SHF.L.U32 R3, R3, 0x1f, RZ ;  /* 0x0000001f03037819 */ /* 0x000fc800000006ff */
[----:B------:R-:W1:Y:S02]  /*18af0*/  SYNCS.PHASECHK.TRANS64.TRYWAIT P1, [UR17+0x1c038], R3 ;  /* 0x01c03803ff0075a7 */ /* 0x000e640008021111 */
[----:B-1----:R-:W-:Y:S05]  /*18b00*/  @!P1 BRA `(.L_x_322) ;  /* 0x0000003000b49947 */ /* 0x002fea0003800000 */
.L_x_471:
[----:B------:R2:W-:Y:S01]  /*18b10*/  @!P0 SYNCS.ARRIVE.TRANS64 RZ, [UR17+0x1c020], R2 ;  /* 0x01c02002ffff89a7 */ /* 0x0005e20008000011 */
[----:B------:R-:W-:Y:S05]  /*18b20*/  BRA.U !UP1, `(.L_x_323) ;  /* 0x0000000109047547 */ /* 0x000fea000b800000 */
[----:B------:R-:W-:Y:S05]  /*18b30*/  BPT.TRAP 0x1 ;  /* 0x000000040000795c */ /* 0x000fea0000300000 */
.L_x_323:
[----:B------:R-:W-:Y:S04]  /*18b40*/  BSSY.RECONVERGENT B0, `(.L_x_324) ;  /* 0x0000003000007945 */ /* 0x000fe80003800200 */
[----:B------:R-:W-:Y:S05]  /*18b50*/  @P2 BRA `(.L_x_325) ;  /* 0x0000000000042947 */ /* 0x000fea0003800000 */
[----:B------:R-:W-:Y:S05]  /*18b60*/  BPT.TRAP 0x1 ;  /* 0x000000040000795c */ /* 0x000fea0000300000 */
.L_x_325:
[----:B------:R-:W-:Y:S05]  /*18b70*/  BSYNC.RECONVERGENT B0 ;  /* 0x0000000000007941 */ /* 0x000fea0003800200 */
.L_x_324:
[----:B------:R-:W-:Y:S02]  /*18b80*/  ULEA UR16, UR22, UR8, 0xe ;  /* 0x0000000816107291 */ /* 0x000fe4000f8e70ff */
[----:B------:R-:W-:Y:S02]  /*18b90*/  UIADD3 UR24, UP2, UPT, UR4, 0x180, URZ ;  /* 0x0000018004187890 */ /* 0x000fe4000ff5e0ff */
[----:B------:R-:W-:Y:S02]  /*18ba0*/  ULEA UR19, UR6, 0x80, 0x7 ;  /* 0x0000008006137891 */ /* 0x000fe4000f8e38ff */
        /* <DEDUP_REMOVED lines=16> */
.L_x_326:
[----:B------:R-:W-:Y:S01]  /*18cb0*/  ULEA UR17, UR22, UR8, 0x3 ;  /* 0x0000000816117291 */ /* 0x000fe2000f8e18ff */
[----:B-1----:R-:W-:Y:S01]  /*18cc0*/  IMAD.U32 R3, RZ, RZ, UR15 ;  /* 0x0000000fff037e24 */ /* 0x002fe2000f8e00ff */
[----:B--2---:R-:W-:-:S04]  /*18cd0*/  @!P0 MOV R2, 0x4000 ;  /* 0x0000400000028802 */ /* 0x004fc80000000f00 */
[----:B------:R-:W-:-:S04]  /*18ce0*/  SHF.L.U32 R3, R3, 0x1f, RZ ;  /* 0x0000001f03037819 */ /* 0x000fc800000006ff */
[----:B------:R-:W1:Y:S02]  /*18cf0*/  SYNCS.PHASECHK.TRANS64.TRYWAIT P1, [UR17+0x1c038], R3 ;  /* 0x01c03803ff0075a7 */ /* 0x000e640008021111 */
[----:B-1----:R-:W-:Y:S05]  /*18d00*/  @!P1 BRA `(.L_x_327) ;  /* 0x00000030004c9947 */ /* 0x002fea0003800000 */
.L_x_473:
[----:B------:R2:W-:Y:S01]  /*18d10*/  @!P0 SYNCS.ARRIVE.TRANS64 RZ, [UR17+0x1c020], R2 ;  /* 0x01c02002ffff89a7 */ /* 0x0005e20008000011 */
[----:B------:R-:W-:Y:S05]  /*18d20*/  BRA.U !UP1, `(.L_x_328) ;  /* 0x0000000109047547 */ /* 0x000fea000b800000 */
[----:B------:R-:W-:Y:S05]  /*18d30*/  BPT.TRAP 0x1 ;  /* 0x000000040000795c */ /* 0x000fea0000300000 */
.L_x_328:
[----:B------:R-:W-:Y:S04]  /*18d40*/  BSSY.RECONVERGENT B0, `(.L_x_329) ;  /* 0x0000003000007945 */ /* 0x000fe80003800200 */
[----:B------:R-:W-:Y:S05]  /*18d50*/  @P2 BRA `(.L_x_330) ;  /* 0x0000000000042947 */ /* 0x000fea0003800000 */
[----:B------:R-:W-:Y:S05]  /*18d60*/  BPT.TRAP 0x1 ;  /* 0x000000040000795c */ /* 0x000fea0000300000 */
.L_x_330:
[----:B------:R-:W-:Y:S05]  /*18d70*/  BSYNC.RECONVERGENT B0 ;  /* 0x0000000000007941 */ /* 0x000fea0003800200 */
.L_x_329:
        /* <DEDUP_REMOVED lines=19> */
.L_x_331:
[----:B------:R-:W-:Y:S01]  /*18eb0*/  ULEA UR17, UR22, UR8, 0x3 ;  /* 0x0000000816117291 */ /* 0x000fe2000f8e18ff */
[----:B-1----:R-:W-:Y:S01]  /*18ec0*/  IMAD.U32 R3, RZ, RZ, UR15 ;  /* 0x0000000fff037e24 */ /* 0x002fe2000f8e00ff */
[----:B--2---:R-:W-:-:S04]  /*18ed0*/  @!P0 MOV R2, 0x4000 ;  /* 0x0000400000028802 */ /* 0x004fc80000000f00 */
[----:B------:R-:W-:-:S04]  /*18ee0*/  SHF.L.U32 R3, R3, 0x1f, RZ ;  /* 0x0000001f03037819 */ /* 0x000fc800000006ff */
[----:B------:R-:W1:Y:S02]  /*18ef0*/  SYNCS.PHASECHK.TRANS64.TRYWAIT P1, [UR17+0x1c038], R3 ;  /* 0x01c03803ff0075a7 */ /* 0x000e640008021111 */
[----:B-1----:R-:W-:Y:S05]  /*18f00*/  @!P1 BRA `(.L_x_332) ;  /* 0x0000002c00e49947 */ /* 0x002fea0003800000 */
.L_x_475:
[----:B------:R2:W-:Y:S01]  /*18f10*/  @!P0 SYNCS.ARRIVE.TRANS64 RZ, [UR17+0x1c020], R2 ;  /* 0x01c02002ffff89a7 */ /* 0x0005e20008000011 */
[----:B------:R-:W-:Y:S05]  /*18f20*/  BRA.U !UP1, `(.L_x_333) ;  /* 0x0000000109047547 */ /* 0x000fea000b800000 */
[----:B------:R-:W-:Y:S05]  /*18f30*/  BPT.TRAP 0x1 ;  /* 0x000000040000795c */ /* 0x000fea0000300000 */
.L_x_333:
[----:B------:R-:W-:Y:S04]  /*18f40*/  BSSY.RECONVERGENT B0, `(.L_x_334) ;  /* 0x0000003000007945 */ /* 0x000fe80003800200 */
[----:B------:R-:W-:Y:S05]  /*18f50*/  @P2 BRA `(.L_x_335) ;  /* 0x0000000000042947 */ /* 0x000fea0003800000 */
[----:B------:R-:W-:Y:S05]  /*18f60*/  BPT.TRAP 0x1 ;  /* 0x000000040000795c */ /* 0x000fea0000300000 */
.L_x_335:
[----:B------:R-:W-:Y:S05]  /*18f70*/  BSYNC.RECONVERGENT B0 ;  /* 0x0000000000007941 */ /* 0x000fea0003800200 */
.L_x_334:
        /* <DEDUP_REMOVED lines=19> */
.L_x_336:
[----:B------:R-:W-:Y:S01]  /*190b0*/  ULEA UR17, UR22, UR8, 0x3 ;  /* 0x0000000816117291 */ /* 0x000fe2000f8e18ff */
[----:B-1----:R-:W-:Y:S01]  /*190c0*/  IMAD.U32 R3, RZ, RZ, UR15 ;  /* 0x0000000fff037e24 */ /* 0x002fe2000f8e00ff */
[----:B--2---:R-:W-:-:S04]  /*190d0*/  @!P0 MOV R2, 0x4000 ;  /* 0x0000400000028802 */ /* 0x004fc80000000f00 */
[----:B------:R-:W-:-:S04]  /*190e0*/  SHF.L.U32 R3, R3, 0x1f, RZ ;  /* 0x0000001f03037819 */ /* 0x000fc800000006ff */
[----:B------:R-:W1:Y:S02]  /*190f0*/  SYNCS.PHASECHK.TRANS64.TRYWAIT P1, [UR17+0x1c038], R3 ;  /* 0x01c03803ff0075a7 */ /* 0x000e640008021111 */
[----:B-1----:R-:W-:Y:S05]  /*19100*/  @!P1 BRA `(.L_x_337) ;  /* 0x0000002c007c9947 */ /* 0x002fea0003800000 */
.L_x_477:
[----:B------:R2:W-:Y:S01]  /*19110*/  @!P0 SYNCS.ARRIVE.TRANS64 RZ, [UR17+0x1c020], R2 ;  /* 0x01c02002ffff89a7 */ /* 0x0005e20008000011 */
[----:B------:R-:W-:Y:S05]  /*19120*/  BRA.U !UP1, `(.L_x_338) ;  /* 0x0000000109047547 */ /* 0x000fea000b800000 */
[----:B------:R-:W-:Y:S05]  /*19130*/  BPT.TRAP 0x1 ;  /* 0x000000040000795c */ /* 0x000fea0000300000 */
.L_x_338:
[----:B------:R-:W-:Y:S04]  /*19140*/  BSSY.RECONVERGENT B0, `(.L_x_339) ;  /* 0x0000003000007945 */ /* 0x000fe80003800200 */
[----:B------:R-:W-:Y:S05]  /*19150*/  @P2 BRA `(.L_x_340) ;  /* 0x0000000000042947 */ /* 0x000fea0003800000 */
[----:B------:R-:W-:Y:S05]  /*19160*/  BPT.TRAP 0x1 ;  /* 0x000000040000795c */ /* 0x000fea0000300000 */
.L_x_340:
[----:B------:R-:W-:Y:S05]  /*19170*/  BSYNC.RECONVERGENT B0 ;  /* 0x0000000000007941 */ /* 0x000fea0003800200 */
.L_x_339:
        /* <DEDUP_REMOVED lines=13> */
[----:B------:R-:W-:Y:S02]  /*19250*/  UIADD3 UR10, UPT, UPT, UR6, 0x3, URZ ;  /* 0x00000003060a7890 */ /* 0x000fe4000fffe0ff */
[----:B------:R-:W-:-:S04]  /*19260*/  UISETP.NE.AND UP2, UPT, UR22, 0x3, UPT ;  /* 0x000000031600788c */ /* 0x000fc8000bf45270 */
[----:B------:R-:W-:Y:S02]  /*19270*/  USEL UR11, URZ, 0x1, UP2 ;  /* 0x00000001ff0b7887 */ /* 0x000fe40009000000 */
[----:B------:R-:W-:Y:S02]  /*19280*/  USEL UR22, UR22, URZ, UP2 ;  /* 0x000000ff16167287 */ /* 0x000fe40009000000 */
[----:B------:R-:W-:Y:S01]  /*19290*/  ULOP3.LUT UR15, UR15, UR11, URZ, 0x3c, !UPT ;  /* 0x0000000b0f0f7292 */ /* 0x000fe2000f8e3cff */
[----:B---3--:R-:W-:Y:S11]  /*192a0*/  BRA.U !UP0, `(.L_x_341) ;  /* 0x0000000108047547 */ /* 0x008ff6000b800000 */
[----:B------:R-:W-:Y:S05]  /*192b0*/  BPT.TRAP 0x1 ;  /* 0x000000040000795c */ /* 0x000fea0000300000 */
.L_x_341:
[----:B------:R-:W-:Y:S01]  /*192c0*/  ULEA UR17, UR22, UR8, 0x3 ;  /* 0x0000000816117291 */ /* 0x000fe2000f8e18ff */
[----:B-1----:R-:W-:Y:S01]  /*192d0*/  IMAD.U32 R3, RZ, RZ, UR15 ;  /* 0x0000000fff037e24 */ /* 0x002fe2000f8e00ff */
[----:B--2---:R-:W-:-:S04]  /*192e0*/  @!P0 MOV R2, 0x4000 ;  /* 0x0000400000028802 */ /* 0x004fc80000000f00 */
[----:B------:R-:W-:-:S04]  /*192f0*/  SHF.L.U32 R3, R3, 0x1f, RZ ;  /* 0x0000001f03037819 */ /* 0x000fc800000006ff */
[----:B------:R-:W1:Y:S02]  /*19300*/  SYNCS.PHASECHK.TRANS64.TRYWAIT P1, [UR17+0x1c038], R3 ;  /* 0x01c03803ff0075a7 */ /* 0x000e640008021111 */
[----:B-1----:R-:W-:Y:S05]  /*19310*/  @!P1 BRA `(.L_x_342) ;  /* 0x0000002c00109947 */ /* 0x002fea0003800000 */
.L_x_479:
[----:B------:R2:W-:Y:S01]  /*19320*/  @!P0 SYNCS.ARRIVE.TRANS64 RZ, [UR17+0x1c020], R2 ;  /* 0x01c02002ffff89a7 */ /* 0x0005e20008000011 */
[----:B------:R-:W-:Y:S05]  /*19330*/  BRA.U !UP1, `(.L_x_343) ;  /* 0x0000000109047547 */ /* 0x000fea000b800000 */
[----:B------:R-:W-:Y:S05]  /*19340*/  BPT.TRAP 0x1 ;  /* 0x000000040000795c */ /* 0x000fea0000300000 */
.L_x_343:
[----:B------:R-:W-:Y:S04]  /*19350*/  BSSY.RECONVERGENT B0, `(.L_x_344) ;  /* 0x0000003000007945 */ /* 0x000fe80003800200 */
[----:B------:R-:W-:Y:S05]  /*19360*/  @P2 BRA `(.L_x_345) ;  /* 0x0000000000042947 */ /* 0x000fea0003800000 */
[----:B------:R-:W-:Y:S05]  /*19370*/  BPT.TRAP 0x1 ;  /* 0x000000040000795c */ /* 0x000fea0000300000 */
.L_x_345:
[----:B------:R-:W-:Y:S05]  /*19380*/  BSYNC.RECONVERGENT B0 ;  /* 0x0000000000007941 */ /* 0x000fea0003800200 */
.L_x_344:
        /* <DEDUP_REMOVED lines=19> */
.L_x_346:
[----:B------:R-:W-:Y:S01]  /*194c0*/  ULEA UR17, UR22, UR8, 0x3 ;  /* 0x0000000816117291 */ /* 0x000fe2000f8e18ff */
[----:B-1----:R-:W-:Y:S01]  /*194d0*/  IMAD.U32 R3, RZ, RZ, UR15 ;  /* 0x0000000fff037e24 */ /* 0x002fe2000f8e00ff */
[----:B--2---:R-:W-:-:S04]  /*194e0*/  @!P0 MOV R2, 0x4000 ;  /* 0x0000400000028802 */ /* 0x004fc80000000f00 */
[----:B------:R-:W-:-:S04]  /*194f0*/  SHF.L.U32 R3, R3, 0x1f, RZ ;  /* 0x0000001f03037819 */ /* 0x000fc800000006ff */
[----:B------:R-:W1:Y:S02]  /*19500*/  SYNCS.PHASECHK.TRANS64.TRYWAIT P1, [UR17+0x1c038], R3 ;  /* 0x01c03803ff0075a7 */ /* 0x000e640008021111 */
[----:B-1----:R-:W-:Y:S05]  /*19510*/  @!P1 BRA `(.L_x_347) ;  /* 0x0000002800a89947 */ /* 0x002fea0003800000 */
.L_x_481:
[----:B------:R2:W-:Y:S01]  /*19520*/  @!P0 SYNCS.ARRIVE.TRANS64 RZ, [UR17+0x1c020], R2 ;  /* 0x01c02002ffff89a7 */ /* 0x0005e20008000011 */
[----:B------:R-:W-:Y:S05]  /*19530*/  BRA.U !UP1, `(.L_x_348) ;  /* 0x0000000109047547 */ /* 0x000fea000b800000 */
[----:B------:R-:W-:Y:S05]  /*19540*/  BPT.TRAP 0x1 ;  /* 0x000000040000795c */ /* 0x000fea0000300000 */
.L_x_348:
[----:B------:R-:W-:Y:S04]  /*19550*/  BSSY.RECONVERGENT B0, `(.L_x_349) ;  /* 0x0000003000007945 */ /* 0x000fe80003800200 */
[----:B------:R-:W-:Y:S05]  /*19560*/  @P2 BRA `(.L_x_350) ;  /* 0x0000000000042947 */ /* 0x000fea0003800000 */
[----:B------:R-:W-:Y:S05]  /*19570*/  BPT.TRAP 0x1 ;  /* 0x000000040000795c */ /* 0x000fea0000300000 */
.L_x_350:
[----:B------:R-:W-:Y:S05]  /*19580*/  BSYNC.RECONVERGENT B0 ;  /* 0x0000000000007941 */ /* 0x000fea0003800200 */
.L_x_349:
        /* <DEDUP_REMOVED lines=17> */
[----:B------:R-:W-:Y:S02]  /*196a0*/  UISETP.NE.AND UP2, UPT, UR10, UR9, UPT ;  /* 0x000000090a00728c */ /* 0x000fe4000bf45270 */
[----:B------:R-:W-:-:S07]  /*196b0*/  ULOP3.LUT UR15, UR15, UR11, URZ, 0x3c, !UPT ;  /* 0x0000000b0f0f7292 */ /* 0x000fce000f8e3cff */
[----:B----4-:R-:W-:Y:S05]  /*196c0*/  BRA.U UP2, `(.L_x_351) ;  /* 0xffffffed02d87547 */ /* 0x010fea000b83ffff */
.L_x_310:
[----:B------:R-:W-:-:S09]  /*196d0*/  UISETP.NE.AND UP2, UPT, UR7, URZ, UPT ;  /* 0x000000ff0700728c */ /* 0x000fd2000bf45270 */
[----:B------:R-:W-:Y:S05]  /*196e0*/  BRA.U !UP2, `(.L_x_285) ;  /* 0x0000000d0a147547 */ /* 0x000fea000b800000 */
[----:B------:R-:W-:Y:S05]  /*196f0*/  BRA.U !UP0, `(.L_x_352) ;  /* 0x0000000108047547 */ /* 0x000fea000b800000 */
[----:B------:R-:W-:Y:S05]  /*19700*/  BPT.TRAP 0x1 ;  /* 0x000000040000795c */ /* 0x000fea0000300000 */
.L_x_352:
[----:B------:R-:W-:Y:S01]  /*19710*/  ULEA UR17, UR22, UR8, 0x3 ;  /* 0x0000000816117291 */ /* 0x000fe2000f8e18ff */
[----:B-1----:R-:W-:Y:S01]  /*19720*/  IMAD.U32 R3, RZ, RZ, UR15 ;  /* 0x0000000fff037e24 */ /* 0x002fe2000f8e00ff */
[----:B--23--:R-:W-:-:S04]  /*19730*/  @!P0 MOV R2, 0x4000 ;  /* 0x0000400000028802 */ /* 0x00cfc80000000f00 */
[----:B------:R-:W-:-:S04]  /*19740*/  SHF.L.U32 R3, R3, 0x1f, RZ ;  /* 0x0000001f03037819 */ /* 0x000fc800000006ff */
[----:B------:R-:W1:Y:S02]  /*19750*/  SYNCS.PHASECHK.TRANS64.TRYWAIT P1, [UR17+0x1c038], R3 ;  /* 0x01c03803ff0075a7 */ /* 0x000e640008021111 */
[----:B-1----:R-:W-:Y:S05]  /*19760*/  @!P1 BRA `(.L_x_353) ;  /* 0x00000028002c9947 */ /* 0x002fea0003800000 */
.L_x_483:
[----:B------:R2:W-:Y:S01]  /*19770*/  @!P0 SYNCS.ARRIVE.TRANS64 RZ, [UR17+0x1c020], R2 ;  /* 0x01c02002ffff89a7 */ /* 0x0005e20008000011 */
[----:B------:R-:W-:Y:S05]  /*19780*/  BRA.U !UP1, `(.L_x_354) ;  /* 0x0000000109047547 */ /* 0x000fea000b800000 */
[----:B------:R-:W-:Y:S05]  /*19790*/  BPT.TRAP 0x1 ;  /* 0x000000040000795c */ /* 0x000fea0000300000 */
.L_x_354:
[----:B------:R-:W-:Y:S04]  /*197a0*/  BSSY.RECONVERGENT B0, `(.L_x_355) ;  /* 0x0000003000007945 */ /* 0x000fe80003800200 */
[----:B------:R-:W-:Y:S05]  /*197b0*/  @P2 BRA `(.L_x_356) ;  /* 0x0000000000042947 */ /* 0x000fea0003800000 */
[----:B------:R-:W-:Y:S05]  /*197c0*/  BPT.TRAP 0x1 ;  /* 0x000000040000795c */ /* 0x000fea0000300000 */
.L_x_356:
[----:B------:R-:W-:Y:S05]  /*197d0*/  BSYNC.RECONVERGENT B0 ;  /* 0x0000000000007941 */ /* 0x000fea0003800200 */
.L_x_355:
        /* <DEDUP_REMOVED lines=19> */
.L_x_357:
[----:B------:R-:W-:Y:S01]  /*19910*/  ULEA UR17, UR22, UR8, 0x3 ;  /* 0x0000000816117291 */ /* 0x000fe2000f8e18ff */
[----:B-1----:R-:W-:Y:S01]  /*19920*/  IMAD.U32 R3, RZ, RZ, UR15 ;  /* 0x0000000fff037e24 */ /* 0x002fe2000f8e00ff */
[----:B--2---:R-:W-:-:S04]  /*19930*/  @!P0 MOV R2, 0x4000 ;  /* 0x0000400000028802 */ /* 0x004fc80000000f00 */
[----:B------:R-:W-:-:S04]  /*19940*/  SHF.L.U32 R3, R3, 0x1f, RZ ;  /* 0x0000001f03037819 */ /* 0x000fc800000006ff */
[----:B------:R-:W1:Y:S02]  /*19950*/  SYNCS.PHASECHK.TRANS64.TRYWAIT P1, [UR17+0x1c038], R3 ;  /* 0x01c03803ff0075a7 */ /* 0x000e640008021111 */
[----:B-1----:R-:W-:Y:S05]  /*19960*/  @!P1 BRA `(.L_x_358) ;  /* 0x0000002400c49947 */ /* 0x002fea0003800000 */
.L_x_485:
[----:B------:R2:W-:Y:S01]  /*19970*/  @!P0 SYNCS.ARRIVE.TRANS64 RZ, [UR17+0x1c020], R2 ;  /* 0x01c02002ffff89a7 */ /* 0x0005e20008000011 */
[----:B------:R-:W-:Y:S05]  /*19980*/  BRA.U !UP1, `(.L_x_359) ;  /* 0x0000000109047547 */ /* 0x000fea000b800000 */
[----:B------:R-:W-:Y:S05]  /*19990*/  BPT.TRAP 0x1 ;  /* 0x000000040000795c */ /* 0x000fea0000300000 */
.L_x_359:
[----:B------:R-:W-:Y:S04]  /*199a0*/  BSSY.RECONVERGENT B0, `(.L_x_360) ;  /* 0x0000003000007945 */ /* 0x000fe80003800200 */
[----:B------:R-:W-:Y:S05]  /*199b0*/  @P2 BRA `(.L_x_361) ;  /* 0x0000000000042947 */ /* 0x000fea0003800000 */
[----:B------:R-:W-:Y:S05]  /*199c0*/  BPT.TRAP 0x1 ;  /* 0x000000040000795c */ /* 0x000fea0000300000 */
.L_x_361:
[----:B------:R-:W-:Y:S05]  /*199d0*/  BSYNC.RECONVERGENT B0 ;  /* 0x0000000000007941 */ /* 0x000fea0003800200 */
.L_x_360:
        /* <DEDUP_REMOVED lines=16> */
[----:B------:R-:W-:Y:S02]  /*19ae0*/  UISETP.NE.AND UP2, UPT, UR7, 0x1, UPT ;  /* 0x000000010700788c */ /* 0x000fe4000bf45270 */
[----:B------:R-:W-:-:S07]  /*19af0*/  ULOP3.LUT UR15, UR15, UR9, URZ, 0x3c, !UPT ;  /* 0x000000090f0f7292 */ /* 0x000fce000f8e3cff */
[----:B----4-:R-:W-:Y:S05]  /*19b00*/  BRA.U !UP2, `(.L_x_285) ;  /* 0x000000090a0c7547 */ /* 0x010fea000b800000 */
[----:B------:R-:W-:Y:S05]  /*19b10*/  BRA.U !UP0, `(.L_x_362) ;  /* 0x0000000108047547 */ /* 0x000fea000b800000 */
[----:B------:R-:W-:Y:S05]  /*19b20*/  BPT.TRAP 0x1 ;  /* 0x000000040000795c */ /* 0x000fea0000300000 */
.L_x_362:
[----:B------:R-:W-:Y:S01]  /*19b30*/  ULEA UR17, UR22, UR8, 0x3 ;  /* 0x0000000816117291 */ /* 0x000fe2000f8e18ff */
[----:B-1----:R-:W-:Y:S01]  /*19b40*/  IMAD.U32 R3, RZ, RZ, UR15 ;  /* 0x0000000fff037e24 */ /* 0x002fe2000f8e00ff */
[----:B--2---:R-:W-:-:S04]  /*19b50*/  @!P0 MOV R2, 0x4000 ;  /* 0x0000400000028802 */ /* 0x004fc80000000f00 */
[----:B------:R-:W-:-:S04]  /*19b60*/  SHF.L.U32 R3, R3, 0x1f, RZ ;  /* 0x0000001f03037819 */ /* 0x000fc800000006ff */
[----:B------:R-:W1:Y:S02]  /*19b70*/  SYNCS.PHASECHK.TRANS64.TRYWAIT P1, [UR17+0x1c038], R3 ;  /* 0x01c03803ff0075a7 */ /* 0x000e640008021111 */
[----:B-1----:R-:W-:Y:S05]  /*19b80*/  @!P1 BRA `(.L_x_363) ;  /* 0x0000002400549947 */ /* 0x002fea0003800000 */
.L_x_487:
[----:B------:R2:W-:Y:S01]  /*19b90*/  @!P0 SYNCS.ARRIVE.TRANS64 RZ, [UR17+0x1c020], R2 ;  /* 0x01c02002ffff89a7 */ /* 0x0005e20008000011 */
[----:B------:R-:W-:Y:S05]  /*19ba0*/  BRA.U !UP1, `(.L_x_364) ;  /* 0x0000000109047547 */ /* 0x000fea000b800000 */
[----:B------:R-:W-:Y:S05]  /*19bb0*/  BPT.TRAP 0x1 ;  /* 0x000000040000795c */ /* 0x000fea0000300000 */
.L_x_364:
[----:B------:R-:W-:Y:S04]  /*19bc0*/  BSSY.RECONVERGENT B0, `(.L_x_365) ;  /* 0x0000003000007945 */ /* 0x000fe80003800200 */
[----:B------:R-:W-:Y:S05]  /*19bd0*/  @P2 BRA `(.L_x_366) ;  /* 0x0000000000042947 */ /* 0x000fea0003800000 */
[----:B------:R-:W-:Y:S05]  /*19be0*/  BPT.TRAP 0x1 ;  /* 0x000000040000795c */ /* 0x000fea0000300000 */
.L_x_366:
[----:B------:R-:W-:Y:S05]  /*19bf0*/  BSYNC.RECONVERGENT B0 ;  /* 0x0000000000007941 */ /* 0x000fea0003800200 */
.L_x_365:
        /* <DEDUP_REMOVED lines=19> */
.L_x_367:
[----:B------:R-:W-:Y:S01]  /*19d30*/  ULEA UR17, UR22, UR8, 0x3 ;  /* 0x0000000816117291 */ /* 0x000fe2000f8e18ff */
[----:B-1----:R-:W-:Y:S01]  /*19d40*/  IMAD.U32 R3, RZ, RZ, UR15 ;  /* 0x0000000fff037e24 */ /* 0x002fe2000f8e00ff */
[----:B--2---:R-:W-:-:S04]  /*19d50*/  @!P0 MOV R2, 0x4000 ;  /* 0x0000400000028802 */ /* 0x004fc80000000f00 */
[----:B------:R-:W-:-:S04]  /*19d60*/  SHF.L.U32 R3, R3, 0x1f, RZ ;  /* 0x0000001f03037819 */ /* 0x000fc800000006ff */
[----:B------:R-:W1:Y:S02]  /*19d70*/  SYNCS.PHASECHK.TRANS64.TRYWAIT P1, [UR17+0x1c038], R3 ;  /* 0x01c03803ff0075a7 */ /* 0x000e640008021111 */
[----:B-1----:R-:W-:Y:S05]  /*19d80*/  @!P1 BRA `(.L_x_368) ;  /* 0x0000002000ec9947 */ /* 0x002fea0003800000 */
.L_x_489:
[----:B------:R2:W-:Y:S01]  /*19d90*/  @!P0 SYNCS.ARRIVE.TRANS64 RZ, [UR17+0x1c020], R2 ;  /* 0x01c02002ffff89a7 */ /* 0x0005e20008000011 */
[----:B------:R-:W-:Y:S05]  /*19da0*/  BRA.U !UP1, `(.L_x_369) ;  /* 0x0000000109047547 */ /* 0x000fea000b800000 */
[----:B------:R-:W-:Y:S05]  /*19db0*/  BPT.TRAP 0x1 ;  /* 0x000000040000795c */ /* 0x000fea0000300000 */
.L_x_369:
[----:B------:R-:W-:Y:S04]  /*19dc0*/  BSSY.RECONVERGENT B0, `(.L_x_370) ;  /* 0x0000003000007945 */ /* 0x000fe80003800200 */
[----:B------:R-:W-:Y:S05]  /*19dd0*/  @P2 BRA `(.L_x_371) ;  /* 0x0000000000042947 */ /* 0x000fea0003800000 */
[----:B------:R-:W-:Y:S05]  /*19de0*/  BPT.TRAP 0x1 ;  /* 0x000000040000795c */ /* 0x000fea0000300000 */
.L_x_371:
[----:B------:R-:W-:Y:S05]  /*19df0*/  BSYNC.RECONVERGENT B0 ;  /* 0x0000000000007941 */ /* 0x000fea0003800200 */
.L_x_370:
        /* <DEDUP_REMOVED lines=19> */
[----:B------:R-:W-:Y:S01]  /*19f30*/  UIADD3 UR6, UPT, UPT, UR6, 0x2, URZ ;  /* 0x0000000206067890 */ /* 0x000fe2000fffe0ff */
[----:B------:R-:W-:Y:S11]  /*19f40*/  BRA.U !UP0, `(.L_x_372) ;  /* 0x0000000108047547 */ /* 0x000ff6000b800000 */
[----:B------:R-:W-:Y:S05]  /*19f50*/  BPT.TRAP 0x1 ;  /* 0x000000040000795c */ /* 0x000fea0000300000 */
.L_x_372:
[----:B------:R-:W-:Y:S01]  /*19f60*/  ULEA UR17, UR22, UR8, 0x3 ;  /* 0x0000000816117291 */ /* 0x000fe2000f8e18ff */
[----:B-1----:R-:W-:Y:S01]  /*19f70*/  IMAD.U32 R3, RZ, RZ, UR15 ;  /* 0x0000000fff037e24 */ /* 0x002fe2000f8e00ff */
[----:B--2---:R-:W-:-:S04]  /*19f80*/  @!P0 MOV R2, 0x4000 ;  /* 0x0000400000028802 */ /* 0x004fc80000000f00 */
[----:B------:R-:W-:-:S04]  /*19f90*/  SHF.L.U32 R3, R3, 0x1f, RZ ;  /* 0x0000001f03037819 */ /* 0x000fc800000006ff */
[----:B------:R-:W1:Y:S02]  /*19fa0*/  SYNCS.PHASECHK.TRANS64.TRYWAIT P1, [UR17+0x1c038], R3 ;  /* 0x01c03803ff0075a7 */ /* 0x000e640008021111 */
[----:B-1----:R-:W-:Y:S05]  /*19fb0*/  @!P1 BRA `(.L_x_373) ;  /* 0x0000002000789947 */ /* 0x002fea0003800000 */
.L_x_491:
[----:B------:R2:W-:Y:S01]  /*19fc0*/  @!P0 SYNCS.ARRIVE.TRANS64 RZ, [UR17+0x1c020], R2 ;  /* 0x01c02002ffff89a7 */ /* 0x0005e20008000011 */
[----:B------:R-:W-:Y:S05]  /*19fd0*/  BRA.U !UP1, `(.L_x_374) ;  /* 0x0000000109047547 */ /* 0x000fea000b800000 */
[----:B------:R-:W-:Y:S05]  /*19fe0*/  BPT.TRAP 0x1 ;  /* 0x000000040000795c */ /* 0x000fea0000300000 */
.L_x_374:
[----:B------:R-:W-:Y:S04]  /*19ff0*/  BSSY.RECONVERGENT B0, `(.L_x_375) ;  /* 0x0000003000007945 */ /* 0x000fe80003800200 */
[----:B------:R-:W-:Y:S05]  /*1a000*/  @P2 BRA `(.L_x_376) ;  /* 0x0000000000042947 */ /* 0x000fea0003800000 */
[----:B------:R-:W-:Y:S05]  /*1a010*/  BPT.TRAP 0x1 ;  /* 0x000000040000795c */ /* 0x000fea0000300000 */
.L_x_376:
[----:B------:R-:W-:Y:S05]  /*1a020*/  BSYNC.RECONVERGENT B0 ;  /* 0x0000000000007941 */ /* 0x000fea0003800200 */
.L_x_375:
        /* <DEDUP_REMOVED lines=19> */
.L_x_377:
[----:B------:R-:W-:Y:S01]  /*1a160*/  ULEA UR9, UR22, UR8, 0x3 ;  /* 0x0000000816097291 */ /* 0x000fe2000f8e18ff */
[----:B-1----:R-:W-:Y:S01]  /*1a170*/  IMAD.U32 R3, RZ, RZ, UR15 ;  /* 0x0000000fff037e24 */ /* 0x002fe2000f8e00ff */
[----:B--2---:R-:W-:-:S04]  /*1a180*/  @!P0 MOV R2, 0x4000 ;  /* 0x0000400000028802 */ /* 0x004fc80000000f00 */
[----:B------:R-:W-:-:S04]  /*1a190*/  SHF.L.U32 R3, R3, 0x1f, RZ ;  /* 0x0000001f03037819 */ /* 0x000fc800000006ff */
[----:B------:R-:W1:Y:S02]  /*1a1a0*/  SYNCS.PHASECHK.TRANS64.TRYWAIT P1, [UR9+0x1c038], R3 ;  /* 0x01c03803ff0075a7 */ /* 0x000e640008021109 */
[----:B-1----:R-:W-:Y:S05]  /*1a1b0*/  @!P1 BRA `(.L_x_378) ;  /* 0x0000002000109947 */ /* 0x002fea0003800000 */
.L_x_493:
[----:B------:R2:W-:Y:S01]  /*1a1c0*/  @!P0 SYNCS.ARRIVE.TRANS64 RZ, [UR9+0x1c020], R2 ;  /* 0x01c02002ffff89a7 */ /* 0x0005e20008000009 */
[----:B------:R-:W-:Y:S05]  /*1a1d0*/  BRA.U !UP1, `(.L_x_379) ;  /* 0x0000000109047547 */ /* 0x000fea000b800000 */
[----:B------:R-:W-:Y:S05]  /*1a1e0*/  BPT.TRAP 0x1 ;  /* 0x000000040000795c */ /* 0x000fea0000300000 */
.L_x_379:
[----:B------:R-:W-:Y:S04]  /*1a1f0*/  BSSY.RECONVERGENT B0, `(.L_x_380) ;  /* 0x0000003000007945 */ /* 0x000fe80003800200 */
[----:B------:R-:W-:Y:S05]  /*1a200*/  @P2 BRA `(.L_x_381) ;  /* 0x0000000000042947 */ /* 0x000fea0003800000 */
[----:B------:R-:W-:Y:S05]  /*1a210*/  BPT.TRAP 0x1 ;  /* 0x000000040000795c */ /* 0x000fea0000300000 */
.L_x_381:
[----:B------:R-:W-:Y:S05]  /*1a220*/  BSYNC.RECONVERGENT B0 ;  /* 0x0000000000007941 */ /* 0x000fea0003800200 */
.L_x_380:
[----:B------:R-:W-:Y:S02]  /*1a230*/  ULEA UR8, UR22, UR8, 0xe ;  /* 0x0000000816087291 */ /* 0x000fe4000f8e70ff */
[----:B------:R-:W-:Y:S02]  /*1a240*/  UIADD3 UR16, UP2, UPT, UR4, 0x280, URZ ;  /* 0x0000028004107890 */ /* 0x000fe4000ff5e0ff */
[----:B------:R-:W-:Y:S02]  /*1a250*/  USHF.L.U32 UR11, UR6, 0x7, URZ ;  /* 0x00000007060b7899 */ /* 0x000fe400080006ff */
[----:B------:R-:W-:Y:S02]  /*1a260*/  UIADD3 UR9, UPT, UPT, UR9, 0x1c020, URZ ;  /* 0x0001c02009097890 */ /* 0x000fe4000fffe0ff */
[----:B------:R-:W-:Y:S02]  /*1a270*/  UIADD3 UR8, UPT, UPT, UR8, 0x8000, URZ ;  /* 0x0000800008087890 */ /* 0x000fe4000fffe0ff */
[----:B------:R-:W-:Y:S01]  /*1a280*/  UIADD3.X UR17, UPT, UPT, URZ, UR5, URZ, UP2, !UPT ;  /* 0x00000005ff117290 */ /* 0x000fe200097fe4ff */
[----:B------:R-:W-:Y:S01]  /*1a290*/  UMOV UR12, UR13 ;  /* 0x0000000d000c7c82 */ /* 0x000fe20008000000 */
[----:B------:R-:W-:Y:S01]  /*1a2a0*/  UMOV UR6, 0x0 ;  /* 0x0000000000067882 */ /* 0x000fe20000000000 */
[----:B------:R-:W-:Y:S01]  /*1a2b0*/  UMOV UR7, 0x10000000 ;  /* 0x1000000000077882 */ /* 0x000fe20000000000 */
[----:B------:R-:W-:Y:S01]  /*1a2c0*/  UMOV UR13, UR14 ;  /* 0x0000000e000d7c82 */ /* 0x000fe20008000000 */
[----:B------:R-:W-:Y:S01]  /*1a2d0*/  UMOV UR10, URZ ;  /* 0x000000ff000a7c82 */ /* 0x000fe20008000000 */
[----:B------:R-:W-:-:S03]  /*1a2e0*/  UIADD3 UR22, UPT, UPT, UR22, 0x1, URZ ;  /* 0x0000000116167890 */ /* 0x000fc6000fffe0ff */
[----:B------:R4:W-:Y:S01]  /*1a2f0*/  UTMALDG.4D [UR8], [UR16], desc[UR6] ;  /* 0x00000608100075b4 */ /* 0x0009e20008019000 */
[----:B------:R-:W-:-:S04]  /*1a300*/  UISETP.NE.AND UP2, UPT, UR22, 0x3, UPT ;  /* 0x000000031600788c */ /* 0x000fc8000bf45270 */
[----:B------:R-:W-:Y:S02]  /*1a310*/  USEL UR14, URZ, 0x1, UP2 ;  /* 0x00000001ff0e7887 */ /* 0x000fe40009000000 */
[----:B------:R-:W-:Y:S02]  /*1a320*/  USEL UR22, UR22, URZ, UP2 ;  /* 0x000000ff16167287 */ /* 0x000fe40009000000 */
[----:B----4-:R-:W-:-:S12]  /*1a330*/  ULOP3.LUT UR15, UR15, UR14, URZ, 0x3c, !UPT ;  /* 0x0000000e0f0f7292 */ /* 0x010fd8000f8e3cff */
.L_x_285:
[----:B------:R-:W4:Y:S01]  /*1a340*/  LDCU UR7, c[0x0][0x370] ;  /* 0x00006e00ff0777ac */ /* 0x000f220008000800 */
[----:B------:R-:W5:Y:S01]  /*1a350*/  LDCU UR6, c[0x0][0x900] ;  /* 0x00012000ff0677ac */ /* 0x000f620008000800 */
[----:B----4-:R-:W-:-:S04]  /*1a360*/  UIADD3 UR36, UPT, UPT, UR7, UR36, URZ ;  /* 0x0000002407247290 */ /* 0x010fc8000fffe0ff */
[----:B-----5:R-:W-:-:S09]  /*1a370*/  UISETP.GE.AND UP2, UPT, UR36, UR6, UPT ;  /* 0x000000062400728c */ /* 0x020fd2000bf46270 */
[----:B------:R-:W-:Y:S05]  /*1a380*/  BRA.U !UP2, `(.L_x_382) ;  /* 0xffffffd50a807547 */ /* 0x000fea000b83ffff */
[----:B-1----:R-:W-:Y:S05]  /*1a390*/  EXIT ;  /* 0x000000000000794d */ /* 0x002fea0003800000 */
.L_x_512:
[----:B------:R-:W-:-:S08]  /*1a3a0*/  NOP ;  /* 0x0000000000007918 */ /* 0x000fd00000000000 */
[----:B------:R-:W1:-:S00]  /*1a3b0*/  USETMAXREG.DEALLOC.CTAPOOL 0x20 ;  /* 0x00000020000079c8 */ /* 0x000e4000080e0500 */
[----:B-1----:R-:W1:Y:S02]  /*1a3c0*/  LDC R0, c[0x0][0x900] ;  /* 0x00024000ff007b82 */ /* 0x002e640000000800 */
[----:B-1----:R-:W-:-:S13]  /*1a3d0*/  ISETP.LE.AND P0, PT, R0, UR36, PT ;  /* 0x0000002400007c0c */ /* 0x002fda000bf03270 */
[----:B------:R-:W-:Y:S05]  /*1a3e0*/  @P0 EXIT ;  /* 0x000000000000094d */ /* 0x000fea0003800000 */
[----:B------:R-:W-:Y:S01]  /*1a3f0*/  HFMA2 R4, -RZ, RZ, 0, 0 ;  /* 0x00000000ff047431 */ /* 0x000fe200000001ff */
[----:B------:R-:W-:Y:S01]  /*1a400*/  PRMT R0, RZ, 0x7610, R0 ;  /* 0x00007610ff007816 */ /* 0x000fe20000000000 */
[----:B------:R-:W1:Y:S01]  /*1a410*/  LDCU.64 UR26, c[0x0][0x348] ;  /* 0x00006900ff1a77ac */ /* 0x000e620008000a00 */
[----:B------:R-:W2:Y:S01]  /*1a420*/  LDCU UR24, c[0x0][0x370] ;  /* 0x00006e00ff1877ac */ /* 0x000ea20008000800 */
[----:B------:R-:W3:Y:S01]  /*1a430*/  LDCU UR16, c[0x0][0x900] ;  /* 0x00012000ff1077ac */ /* 0x000ee20008000800 */
[----:B------:R-:W4:Y:S01]  /*1a440*/  LDCU UR22, c[0x0][0x904] ;  /* 0x00012080ff1677ac */ /* 0x000f220008000800 */
[----:B------:R-:W1:Y:S01]  /*1a450*/  LDCU UR21, c[0x0][0x380] ;  /* 0x00007000ff1577ac */ /* 0x000e620008000800 */
[----:B------:R-:W1:Y:S01]  /*1a460*/  LDCU UR19, c[0x0][0x38c] ;  /* 0x00007180ff1377ac */ /* 0x000e620008000800 */
[----:B------:R-:W1:Y:S01]  /*1a470*/  LDCU UR23, c[0x0][0x91c] ;  /* 0x00012380ff1777ac */ /* 0x000e620008000800 */
[----:B------:R-:W1:Y:S01]  /*1a480*/  LDCU UR20, c[0x0][0x918] ;  /* 0x00012300ff1477ac */ /* 0x000e620008000800 */
[----:B------:R-:W1:Y:S01]  /*1a490*/  LDCU.64 UR14, c[0x0][0x908] ;  /* 0x00012100ff0e77ac */ /* 0x000e620008000a00 */
[----:B------:R-:W1:Y:S01]  /*1a4a0*/  LDCU.64 UR6, c[0x0][0x920] ;  /* 0x00012400ff0677ac */ /* 0x000e620008000a00 */
[----:B------:R-:W1:Y:S02]  /*1a4b0*/  LDCU.64 UR4, c[0x0][0x910] ;  /* 0x00012200ff0477ac */ /* 0x000e640008000a00 */
.L_x_390:
[----:B-1----:R-:W-:Y:S02]  /*1a4c0*/  UIMAD.WIDE.U32 UR8, UR36, UR14, URZ ;  /* 0x0000000e240872a5 */ /* 0x002fe4000f8e00ff */
[----:B----4-:R-:W-:Y:S02]  /*1a4d0*/  UISETP.NE.AND UP0, UPT, UR22, 0x1, UPT ;  /* 0x000000011600788c */ /* 0x010fe4000bf05270 */
[----:B------:R-:W-:-:S04]  /*1a4e0*/  USHF.R.U32.HI UR8, URZ, UR15, UR9 ;  /* 0x0000000fff087299 */ /* 0x000fc80008011609 */
[----:B------:R-:W-:Y:S02]  /*1a4f0*/  USEL UR8, UR36, UR8, !UP0 ;  /* 0x0000000824087287 */ /* 0x000fe4000c000000 */
[----:B------:R-:W-:Y:S02]  /*1a500*/  UISETP.NE.AND UP0, UPT, UR23, 0x1, UPT ;  /* 0x000000011700788c */ /* 0x000fe4000bf05270 */
[----:B------:R-:W-:Y:S02]  /*1a510*/  UIMAD.WIDE.U32 UR10, UR8, UR6, URZ ;  /* 0x00000006080a72a5 */ /* 0x000fe4000f8e00ff */
[----:B------:R-:W-:Y:S02]  /*1a520*/  UIADD3 UR10, UPT, UPT, -UR8, URZ, URZ ;  /* 0x000000ff080a7290 */ /* 0x000fe4000fffe1ff */
[----:B------:R-:W-:Y:S02]  /*1a530*/  USHF.R.U32.HI UR11, URZ, UR7, UR11 ;  /* 0x00000007ff0b7299 */ /* 0x000fe4000801160b */
[----:B------:R-:W-:-:S02]  /*1a540*/  UIMAD UR10, UR22, UR10, UR36 ;  /* 0x0000000a160a72a4 */ /* 0x000fc4000f8e0224 */
[----:B------:R-:W-:Y:S02]  /*1a550*/  USEL UR11, UR8, UR11, !UP0 ;  /* 0x0000000b080b7287 */ /* 0x000fe4000c000000 */
[----:B------:R-:W-:Y:S02]  /*1a560*/  USHF.L.U32 UR10, UR10, 0x8, URZ ;  /* 0x000000080a0a7899 */ /* 0x000fe400080006ff */
[----:B------:R-:W-:Y:S02]  /*1a570*/  UIADD3 UR13, UPT, UPT, -UR11, URZ, URZ ;  /* 0x000000ff0b0d7290 */ /* 0x000fe4000fffe1ff */
[----:B------:R-:W-:Y:S02]  /*1a580*/  UISETP.GE.AND UP0, UPT, UR10, UR21, UPT ;  /* 0x000000150a00728c */ /* 0x000fe4000bf06270 */
[----:B------:R-:W-:-:S07]  /*1a590*/  UIMAD UR13, UR23, UR13, UR8 ;  /* 0x0000000d170d72a4 */ /* 0x000fce000f8e0208 */
[----:B------:R-:W-:Y:S05]  /*1a5a0*/  BRA.U UP0, `(.L_x_383) ;  /* 0x0000000500287547 */ /* 0x000fea000b800000 */
[----:B------:R-:W-:Y:S01]  /*1a5b0*/  IMAD.U32 R3, RZ, RZ, UR19 ;  /* 0x00000013ff037e24 */ /* 0x000fe2000f8e00ff */
[----:B------:R-:W-:Y:S02]  /*1a5c0*/  UIMAD.WIDE.U32 UR8, UR11, UR5, URZ ;  /* 0x000000050b0872a5 */ /* 0x000fe4000f8e00ff */
[----:B------:R-:W-:Y:S02]  /*1a5d0*/  UISETP.NE.AND UP0, UPT, UR4, 0x1, UPT ;  /* 0x000000010400788c */ /* 0x000fe4000bf05270 */
[----:B------:R-:W-:Y:S01]  /*1a5e0*/  IABS R3, R3 ;  /* 0x0000000300037213 */ /* 0x000fe20000000000 */
[----:B------:R-:W-:-:S03]  /*1a5f0*/  USHF.R.U32.HI UR8, URZ, UR20, UR9 ;  /* 0x00000014ff087299 */ /* 0x000fc60008011609 */
[----:B------:R-:W1:Y:S01]  /*1a600*/  I2F.RP R0, R3 ;  /* 0x0000000300007306 */ /* 0x000e620000209400 */
[----:B------:R-:W-:Y:S02]  /*1a610*/  USEL UR8, UR11, UR8, !UP0 ;  /* 0x000000080b087287 */ /* 0x000fe4000c000000 */
[----:B------:R-:W-:Y:S02]  /*1a620*/  UISETP.NE.AND UP0, UPT, UR19, URZ, UPT ;  /* 0x000000ff1300728c */ /* 0x000fe4000bf05270 */
[----:B------:R-:W-:-:S04]  /*1a630*/  UIADD3 UR8, UPT, UPT, -UR8, URZ, URZ ;  /* 0x000000ff08087290 */ /* 0x000fc8000fffe1ff */
[----:B------:R-:W-:-:S04]  /*1a640*/  UIMAD UR11, UR4, UR8, UR11 ;  /* 0x00000008040b72a4 */ /* 0x000fc8000f8e020b */
[----:B------:R-:W-:Y:S01]  /*1a650*/  ULOP3.LUT UR8, UR11, UR19, URZ, 0x3c, !UPT ;  /* 0x000000130b087292 */ /* 0x000fe2000f8e3cff */
[----:B-1----:R-:W1:Y:S03]  /*1a660*/  MUFU.RCP R6, R0 ;  /* 0x0000000000067308 */ /* 0x002e660000001000 */
[----:B------:R-:W-:Y:S01]  /*1a670*/  UISETP.GE.AND UP1, UPT, UR8, URZ, UPT ;  /* 0x000000ff0800728c */ /* 0x000fe2000bf26270 */
[----:B-1----:R-:W-:Y:S02]  /*1a680*/  IADD3 R6, PT, PT, R6, 0xffffffe, RZ ;  /* 0x0ffffffe06067810 */ /* 0x002fe40007ffe0ff */
[----:B------:R-:W-:Y:S02]  /*1a690*/  MOV R0, UR11 ;  /* 0x0000000b00007c02 */ /* 0x000fe40008000f00 */
[----:B------:R-:W1:Y:S02]  /*1a6a0*/  F2I.FTZ.U32.TRUNC.NTZ R7, R6 ;  /* 0x0000000600077305 */ /* 0x000e64000021f000 */
[----:B------:R-:W-:Y:S01]  /*1a6b0*/  IABS R0, R0 ;  /* 0x0000000000007213 */ /* 0x000fe20000000000 */
[----:B-1----:R-:W-:-:S02]  /*1a6c0*/  IMAD.MOV R2, RZ, RZ, -R7 ;  /* 0x000000ffff027224 */ /* 0x002fc400078e0a07 */
[----:B------:R-:W-:Y:S02]  /*1a6d0*/  IMAD.MOV.U32 R6, RZ, RZ, RZ ;  /* 0x000000ffff067224 */ /* 0x000fe400078e00ff */
[----:B------:R-:W-:-:S04]  /*1a6e0*/  IMAD R2, R2, R3, RZ ;  /* 0x0000000302027224 */ /* 0x000fc800078e02ff */
[----:B------:R-:W-:-:S06]  /*1a6f0*/  IMAD.HI.U32 R2, R7, R2, R6 ;  /* 0x0000000207027227 */ /* 0x000fcc00078e0006 */
[----:B------:R-:W-:-:S05]  /*1a700*/  IMAD.HI.U32 R5, R2, R0, RZ ;  /* 0x0000000002057227 */ /* 0x000fca00078e00ff */
[----:B------:R-:W-:-:S05]  /*1a710*/  IADD3 R2, PT, PT, -R5, RZ, RZ ;  /* 0x000000ff05027210 */ /* 0x000fca0007ffe1ff */
[----:B------:R-:W-:-:S05]  /*1a720*/  IMAD R0, R3, R2, R0 ;  /* 0x0000000203007224 */ /* 0x000fca00078e0200 */
[----:B------:R-:W-:-:S13]  /*1a730*/  ISETP.GT.U32.AND P0, PT, R3, R0, PT ;  /* 0x000000000300720c */ /* 0x000fda0003f04070 */
[----:B------:R-:W-:Y:S01]  /*1a740*/  @!P0 IMAD.IADD R0, R0, 0x1, -R3 ;  /* 0x0000000100008824 */ /* 0x000fe200078e0a03 */
[----:B------:R-:W-:Y:S02]  /*1a750*/  @!P0 IADD3 R5, PT, PT, R5, 0x1, RZ ;  /* 0x0000000105058810 */ /* 0x000fe40007ffe0ff */
[----:B------:R-:W-:Y:S02]  /*1a760*/  ELECT P0, URZ, PT ;  /* 0x0000000000ff782f */ /* 0x000fe40003800000 */
[----:B------:R-:W-:-:S13]  /*1a770*/  ISETP.GE.U32.AND P1, PT, R0, R3, PT ;  /* 0x000000030000720c */ /* 0x000fda0003f26070 */
[----:B------:R-:W-:-:S05]  /*1a780*/  @P1 VIADD R5, R5, 0x1 ;  /* 0x0000000105051836 */ /* 0x000fca0000000000 */
[----:B------:R-:W-:-:S13]  /*1a790*/  R2UR UR12, R5 ;  /* 0x00000000050c72ca */ /* 0x000fda00000e0000 */
[----:B------:R-:W-:Y:S02]  /*1a7a0*/  @!UP1 UIADD3 UR12, UPT, UPT, -UR12, URZ, URZ ;  /* 0x000000ff0c0c9290 */ /* 0x000fe4000fffe1ff */
[----:B------:R-:W-:-:S04]  /*1a7b0*/  @!UP0 ULOP3.LUT UR12, URZ, UR19, URZ, 0x33, !UPT ;  /* 0x00000013ff0c8292 */ /* 0x000fc8000f8e33ff */
[----:B------:R-:W-:-:S04]  /*1a7c0*/  UIADD3 UR8, UPT, UPT, -UR12, URZ, URZ ;  /* 0x000000ff0c087290 */ /* 0x000fc8000fffe1ff */
[----:B------:R-:W-:Y:S01]  /*1a7d0*/  UIMAD UR11, UR19, UR8, UR11 ;  /* 0x00000008130b72a4 */ /* 0x000fe2000f8e020b */
[----:B------:R-:W-:Y:S11]  /*1a7e0*/  BRA.U UP6, `(.L_x_384) ;  /* 0x0000000106047547 */ /* 0x000ff6000b800000 */
[----:B--23--:R-:W-:Y:S05]  /*1a7f0*/  BPT.TRAP 0x1 ;  /* 0x000000040000795c */ /* 0x00cfea0000300000 */
.L_x_384:
[----:B------:R-:W1:Y:S01]  /*1a800*/  S2UR UR18, SR_CgaCtaId ;  /* 0x00000000001279c3 */ /* 0x000e620000008800 */
[----:B------:R-:W-:Y:S01]  /*1a810*/  UMOV UR17, 0x400 ;  /* 0x0000040000117882 */ /* 0x000fe20000000000 */
[----:B------:R-:W-:Y:S01]  /*1a820*/  SHF.L.U32 R3, R4, 0x1f, RZ ;  /* 0x0000001f04037819 */ /* 0x000fe200000006ff */
[----:B-1----:R-:W-:-:S09]  /*1a830*/  ULEA UR17, UR18, UR17, 0x18 ;  /* 0x0000001112117291 */ /* 0x002fd2000f8ec0ff */
[----:B------:R-:W1:Y:S02]  /*1a840*/  SYNCS.PHASECHK.TRANS64.TRYWAIT P0, [UR17+0x1c0b0], R3 ;  /* 0x01c0b003ff0075a7 */ /* 0x000e640008001111 */
[----:B-1----:R-:W-:Y:S05]  /*1a850*/  @!P0 BRA `(.L_x_385) ;  /* 0x0000001800808947 */ /* 0x002fea0003800000 */
.L_x_495:
[----:B------:R-:W-:Y:S02]  /*1a860*/  UIADD3 UR28, UP0, UPT, UR26, 0x400, URZ ;  /* 0x000004001a1c7890 */ /* 0x000fe4000ff1e0ff */
[----:B------:R-:W-:Y:S02]  /*1a870*/  UIADD3 UR8, UPT, UPT, UR17, 0x14000, URZ ;  /* 0x0001400011087890 */ /* 0x000fe4000fffe0ff */
[----:B------:R-:W-:Y:S01]  /*1a880*/  UIADD3.X UR29, UPT, UPT, URZ, UR27, URZ, UP0, !UPT ;  /* 0x0000001bff1d7290 */ /* 0x000fe200087fe4ff */
[----:B------:R-:W-:-:S08]  /*1a890*/  UMOV UR9, URZ ;  /* 0x000000ff00097c82 */ /* 0x000fd00008000000 */
[----:B------:R4:W-:Y:S01]  /*1a8a0*/  UTMASTG.5D [UR8], [UR28] ;  /* 0x000000081c0073b5 */ /* 0x0009e20008020000 */
[----:B------:R0:W-:Y:S01]  /*1a8b0*/  UTMACMDFLUSH ;  /* 0x00000000000079b7 */ /* 0x0001e20000000000 */
[----:B----4-:R-:W-:Y:S05]  /*1a8c0*/  BRA.U UP6, `(.L_x_386) ;  /* 0x0000000106047547 */ /* 0x010fea000b800000 */
[----:B--23--:R-:W-:Y:S05]  /*1a8d0*/  BPT.TRAP 0x1 ;  /* 0x000000040000795c */ /* 0x00cfea0000300000 */
.L_x_386:
[----:B------:R-:W4:Y:S02]  /*1a8e0*/  SYNCS.PHASECHK.TRANS64.TRYWAIT P0, [UR17+0x1c0b8], R3 ;  /* 0x01c0b803ff0075a7 */ /* 0x000f240008001111 */
[----:B----4-:R-:W-:Y:S05]  /*1a8f0*/  @!P0 BRA `(.L_x_387) ;  /* 0x0000001800708947 */ /* 0x010fea0003800000 */
.L_x_497:
[----:B------:R-:W-:Y:S02]  /*1a900*/  UIADD3 UR28, UP0, UPT, UR26, 0x400, URZ ;  /* 0x000004001a1c7890 */ /* 0x000fe4000ff1e0ff */
[----:B------:R-:W-:Y:S02]  /*1a910*/  UIADD3 UR10, UPT, UPT, UR10, 0x80, URZ ;  /* 0x000000800a0a7890 */ /* 0x000fe4000fffe0ff */
[----:B------:R-:W-:Y:S02]  /*1a920*/  UIADD3 UR8, UPT, UPT, UR17, 0x18000, URZ ;  /* 0x0001800011087890 */ /* 0x000fe4000fffe0ff */
[----:B------:R-:W-:Y:S01]  /*1a930*/  UIADD3.X UR29, UPT, UPT, URZ, UR27, URZ, UP0, !UPT ;  /* 0x0000001bff1d7290 */ /* 0x000fe200087fe4ff */
[----:B------:R-:W-:-:S08]  /*1a940*/  UMOV UR9, URZ ;  /* 0x000000ff00097c82 */ /* 0x000fd00008000000 */
[----:B------:R4:W-:Y:S01]  /*1a950*/  UTMASTG.5D [UR8], [UR28] ;  /* 0x000000081c0073b5 */ /* 0x0009e20008020000 */
[----:B------:R0:W-:Y:S01]  /*1a960*/  UTMACMDFLUSH ;  /* 0x00000000000079b7 */ /* 0x0001e20000000000 */
[----:B------:R-:W-:-:S04]  /*1a970*/  DEPBAR.LE SB0, 0x1 ;  /* 0x000080400000791a */ /* 0x000fc80000000000 */
[----:B----4-:R-:W-:Y:S05]  /*1a980*/  BRA.U UP6, `(.L_x_388) ;  /* 0x0000000106047547 */ /* 0x010fea000b800000 */
[----:B--23--:R-:W-:Y:S05]  /*1a990*/  BPT.TRAP 0x1 ;  /* 0x000000040000795c */ /* 0x00cfea0000300000 */
.L_x_388:
[----:B------:R-:W-:-:S04]  /*1a9a0*/  UIADD3 UR8, UPT, UPT, UR17, 0x1c0c0, URZ ;  /* 0x0001c0c011087890 */ /* 0x000fc8000fffe0ff */
[----:B------:R-:W-:-:S09]  /*1a9b0*/  UPRMT UR8, UR18, 0x654, UR8 ;  /* 0x0000065412087896 */ /* 0x000fd20008000008 */
[----:B------:R-:W-:Y:S01]  /*1a9c0*/  SYNCS.ARRIVE.TRANS64.RED.A1T0 RZ, [UR8], RZ ;  /* 0x000000ffffff79a7 */ /* 0x000fe20008100408 */
[----:B------:R-:W-:-:S04]  /*1a9d0*/  DEPBAR.LE SB0, 0x0 ;  /* 0x000080000000791a */ /* 0x000fc80000000000 */
[----:B------:R-:W-:Y:S05]  /*1a9e0*/  BRA.U UP6, `(.L_x_389) ;  /* 0x0000000106047547 */ /* 0x000fea000b800000 */
[----:B--23--:R-:W-:Y:S05]  /*1a9f0*/  BPT.TRAP 0x1 ;  /* 0x000000040000795c */ /* 0x00cfea0000300000 */
.L_x_389:
[----:B------:R-:W-:Y:S01]  /*1aa00*/  UIADD3 UR17, UPT, UPT, UR17, 0x1c0c8, URZ ;  /* 0x0001c0c811117890 */ /* 0x000fe2000fffe0ff */
[----:B-1----:R-:W-:Y:S01]  /*1aa10*/  HFMA2 R0, -RZ, RZ, 0, 5.9604644775390625e-08 ;  /* 0x00000001ff007431 */ /* 0x002fe200000001ff */
[----:B------:R-:W-:Y:S02]  /*1aa20*/  LOP3.LUT R4, R4, 0x1, RZ, 0x3c, !PT ;  /* 0x0000000104047812 */ /* 0x000fe400078e3cff */
[----:B------:R-:W-:-:S09]  /*1aa30*/  UPRMT UR17, UR18, 0x654, UR17 ;  /* 0x0000065412117896 */ /* 0x000fd20008000011 */
[----:B------:R-:W-:Y:S03]  /*1aa40*/  SYNCS.ARRIVE.TRANS64.RED.A1T0 RZ, [UR17], RZ ;  /* 0x000000ffffff79a7 */ /* 0x000fe60008100411 */
.L_x_383:
[----:B--2---:R-:W-:-:S04]  /*1aa50*/  UIADD3 UR36, UPT, UPT, UR24, UR36, URZ ;  /* 0x0000002418247290 */ /* 0x004fc8000fffe0ff */
[----:B---3--:R-:W-:-:S09]  /*1aa60*/  UISETP.GE.AND UP0, UPT, UR36, UR16, UPT ;  /* 0x000000102400728c */ /* 0x008fd2000bf06270 */
[----:B------:R-:W-:Y:S05]  /*1aa70*/  BRA.U !UP0, `(.L_x_390) ;  /* 0xfffffff908907547 */ /* 0x000fea000b83ffff */
[----:B------:R-:W-:-:S13]  /*1aa80*/  LOP3.LUT P0, RZ, R0, 0xff, RZ, 0xc0, !PT ;  /* 0x000000ff00ff7812 */ /* 0x000fda000780c0ff */
[----:B------:R-:W-:Y:S05]  /*1aa90*/  @!P0 EXIT ;  /* 0x000000000000894d */ /* 0x000fea0003800000 */
[----:B------:R-:W1:Y:S01]  /*1aaa0*/  S2UR UR4, SR_CgaCtaId ;  /* 0x00000000000479c3 */ /* 0x000e620000008800 */
[----:B------:R-:W-:Y:S01]  /*1aab0*/  UMOV UR5, 0x400 ;  /* 0x0000040000057882 */ /* 0x000fe20000000000 */
[----:B------:R-:W-:Y:S01]  /*1aac0*/  UMOV UR6, 0x40 ;  /* 0x0000004000067882 */ /* 0x000fe20000000000 */
[----:B------:R-:W-:Y:S02]  /*1aad0*/  IMAD.MOV.U32 R2, RZ, RZ, 0xffff ;  /* 0x0000ffffff027424 */ /* 0x000fe400078e00ff */
[----:B------:R-:W-:Y:S01]  /*1aae0*/  IMAD.MOV.U32 R0, RZ, RZ, 0x1 ;  /* 0x00000001ff007424 */ /* 0x000fe200078e00ff */
[----:B-1----:R-:W-:Y:S02]  /*1aaf0*/  ULEA UR5, UR4, UR5, 0x18 ;  /* 0x0000000504057291 */ /* 0x002fe4000f8ec0ff */
[----:B------:R-:W-:-:S07]  /*1ab00*/  ULEA UR6, UR4, UR6, 0x18 ;  /* 0x0000000604067291 */ /* 0x000fce000f8ec0ff */
[----:B------:R-:W1:Y:S01]  /*1ab10*/  LDS R3, [UR5+0x1c0e0] ;  /* 0x01c0e005ff037984 */ /* 0x000e620008000800 */
[----:B------:R-:W-:-:S03]  /*1ab20*/  NOP ;  /* 0x0000000000007918 */ /* 0x000fc60000000000 */
[----:B------:R-:W2:Y:S01]  /*1ab30*/  LDS R5, [UR6+0x14] ;  /* 0x00001406ff057984 */ /* 0x000ea20008000800 */
[----:B-1----:R-:W-:-:S04]  /*1ab40*/  LOP3.LUT R3, R3, 0xffff, RZ, 0xc0, !PT ;  /* 0x0000ffff03037812 */ /* 0x002fc800078ec0ff */
[----:B------:R-:W-:-:S04]  /*1ab50*/  SHF.R.U32.HI R3, RZ, 0x5, R3 ;  /* 0x00000005ff037819 */ /* 0x000fc80000011603 */
[-C--:B------:R-:W-:Y:S02]  /*1ab60*/  SHF.L.U32 R2, R2, R3.reuse, RZ ;  /* 0x0000000302027219 */ /* 0x080fe400000006ff */
[----:B------:R-:W-:Y:S02]  /*1ab70*/  SHF.L.U32 R0, R0, R3, RZ ;  /* 0x0000000300007219 */ /* 0x000fe400000006ff */
[----:B--2---:R-:W-:-:S04]  /*1ab80*/  LOP3.LUT R5, R5, R2, RZ, 0xc0, !PT ;  /* 0x0000000205057212 */ /* 0x004fc800078ec0ff */
[----:B------:R-:W-:-:S13]  /*1ab90*/  ISETP.NE.AND P0, PT, R5, R2, PT ;  /* 0x000000020500720c */ /* 0x000fda0003f05270 */
[----:B------:R-:W-:Y:S05]  /*1aba0*/  @P0 BRA `(.L_x_391) ;  /* 0x00000000005c0947 */ /* 0x000fea0003800000 */
[----:B------:R-:W1:Y:S02]  /*1abb0*/  LDS R3, [UR6+0x18] ;  /* 0x00001806ff037984 */ /* 0x000e640008000800 */
[----:B-1----:R-:W-:-:S04]  /*1abc0*/  LOP3.LUT R3, R3, R0, RZ, 0xc0, !PT ;  /* 0x0000000003037212 */ /* 0x002fc800078ec0ff */
[----:B------:R-:W-:-:S13]  /*1abd0*/  ISETP.NE.AND P0, PT, R3, R0, PT ;  /* 0x000000000300720c */ /* 0x000fda0003f05270 */
[----:B------:R-:W-:Y:S05]  /*1abe0*/  @P0 BRA `(.L_x_392) ;  /* 0x0000000000400947 */ /* 0x000fea0003800000 */
[----:B------:R-:W-:Y:S01]  /*1abf0*/  R2UR UR8, R2 ;  /* 0x00000000020872ca */ /* 0x000fe200000e0000 */
[----:B------:R-:W1:Y:S01]  /*1ac00*/  S2R R3, SR_LANEID ;  /* 0x0000000000037919 */ /* 0x000e620000000000 */
[----:B------:R-:W-:Y:S01]  /*1ac10*/  LOP3.LUT R4, RZ, R0, RZ, 0x33, !PT ;  /* 0x00000000ff047212 */ /* 0x000fe200078e33ff */
[----:B------:R-:W-:Y:S02]  /*1ac20*/  VOTEU.ANY UR7, UPT, PT ;  /* 0x0000000000077886 */ /* 0x000fe400038e0100 */
[----:B------:R-:W-:Y:S01]  /*1ac30*/  UFLO.U32 UR7, UR7 ;  /* 0x00000007000772bd */ /* 0x000fe200080e0000 */
[----:B------:R-:W2:Y:S07]  /*1ac40*/  REDUX UR4, R4 ;  /* 0x00000000040473c4 */ /* 0x000eae0000000000 */
[----:B------:R-:W-:-:S06]  /*1ac50*/  ULOP3.LUT UR8, URZ, UR8, URZ, 0x33, !UPT ;  /* 0x00000008ff087292 */ /* 0x000fcc000f8e33ff */
[----:B------:R-:W-:-:S04]  /*1ac60*/  IMAD.U32 R2, RZ, RZ, UR8 ;  /* 0x00000008ff027e24 */ /* 0x000fc8000f8e00ff */
[----:B------:R-:W3:Y:S02]  /*1ac70*/  REDUX UR5, R2 ;  /* 0x00000000020573c4 */ /* 0x000ee40000000000 */
[----:B------:R4:W-:Y:S01]  /*1ac80*/  UTCATOMSWS.AND URZ, UR8 ;  /* 0x0000000800ff79e3 */ /* 0x0009e20008000000 */
[----:B--2---:R-:W-:Y:S01]  /*1ac90*/  IMAD.U32 R0, RZ, RZ, UR4 ;  /* 0x00000004ff007e24 */ /* 0x004fe2000f8e00ff */
[----:B-1----:R-:W-:Y:S01]  /*1aca0*/  ISETP.EQ.U32.AND P0, PT, R3, UR7, PT ;  /* 0x0000000703007c0c */ /* 0x002fe2000bf02070 */
[----:B---3--:R-:W-:-:S12]  /*1acb0*/  IMAD.U32 R3, RZ, RZ, UR5 ;  /* 0x00000005ff037e24 */ /* 0x008fd8000f8e00ff */
[----:B------:R4:W-:Y:S04]  /*1acc0*/  @P0 ATOMS.AND RZ, [UR6+0x14], R3 ;  /* 0x00001403ffff098c */ /* 0x0009e8000a800006 */
[----:B------:R4:W-:Y:S01]  /*1acd0*/  @P0 ATOMS.AND RZ, [UR6+0x18], R0 ;  /* 0x00001800ffff098c */ /* 0x0009e2000a800006 */
[----:B------:R-:W-:Y:S05]  /*1ace0*/  BRA `(.L_x_393) ;  /* 0x0000000000147947 */ /* 0x000fea0003800000 */
.L_x_392:
[----:B------:R-:W-:Y:S02]  /*1acf0*/  MOV R2, 0x1ad10 ;  /* 0x0001ad1000027802 */ /* 0x000fe40000000f00 */
[----:B------:R-:W-:Y:S05]  /*1ad00*/  CALL.REL.NOINC `($__internal_0_$__cuda_sm10x_tcgen05_guardrail_trap_col_being_dealloced_not_returned_by_alloc) ;  /* 0x0000001400847944 */ /* 0x000fea0003c00000 */
[----:B------:R-:W-:Y:S05]  /*1ad10*/  BRA `(.L_x_393) ;  /* 0x0000000000087947 */ /* 0x000fea0003800000 */
.L_x_391:
[----:B------:R-:W-:Y:S02]  /*1ad20*/  MOV R2, 0x1ad40 ;  /* 0x0001ad4000027802 */ /* 0x000fe40000000f00 */
[----:B------:R-:W-:Y:S05]  /*1ad30*/  CALL.REL.NOINC `($__internal_2_$__cuda_sm10x_tcgen05_guardrail_trap_unallocated_columns_being_dealloced) ;  /* 0x0000001400907944 */ /* 0x000fea0003c00000 */
.L_x_393:
[----:B------:R-:W-:Y:S01]  /*1ad40*/  NOP ;  /* 0x0000000000007918 */ /* 0x000fe20000000000 */
[----:B----4-:R-:W-:Y:S05]  /*1ad50*/  EXIT ;  /* 0x000000000000794d */ /* 0x010fea0003800000 */
.L_x_37:
[----:B-1----:R-:W-:-:S07]  /*1ad60*/  MOV R0, UR20 ;  /* 0x0000001400007c02 */ /* 0x002fce0008000f00 */
.L_x_394:
[----:B-1----:R1:W2:Y:S02]  /*1ad70*/  SYNCS.PHASECHK.TRANS64.TRYWAIT P0, [R0+URZ+0x1c000], R5 ;  /* 0x01c00005000075a7 */ /* 0x0022a400080011ff */
[----:B--2---:R-:W-:Y:S05]  /*1ad80*/  @!P0 NANOSLEEP.SYNCS 0x989680 ;  /* 0x009896800000895d */ /* 0x004fea0003900000 */
[----:B------:R-:W2:Y:S02]  /*1ad90*/  @!P0 SYNCS.PHASECHK.TRANS64 P0, [R0+URZ+0x1c000], R5 ;  /* 0x01c00005000085a7 */ /* 0x000ea400080010ff */
[----:B--2---:R-:W-:Y:S05]  /*1ada0*/  @!P0 BRA `(.L_x_394) ;  /* 0xfffffffc00f08947 */ /* 0x004fea000383ffff */
[----:B------:R-:W-:Y:S05]  /*1adb0*/  BRA `(.L_x_395) ;  /* 0xfffffe6c00cc7947 */ /* 0x000fea000383ffff */
.L_x_39:
[----:B------:R-:W-:-:S07]  /*1adc0*/  MOV R0, UR6 ;  /* 0x0000000600007c02 */ /* 0x000fce0008000f00 */
.L_x_396:
[----:B-1----:R1:W2:Y:S02]  /*1add0*/  SYNCS.PHASECHK.TRANS64.TRYWAIT P0, [R0+URZ+0x1c020], R3 ;  /* 0x01c02003000075a7 */ /* 0x0022a400080011ff */
[----:B--2---:R-:W-:Y:S05]  /*1ade0*/  @!P0 NANOSLEEP.SYNCS 0x989680 ;  /* 0x009896800000895d */ /* 0x004fea0003900000 */
[----:B------:R-:W2:Y:S02]  /*1adf0*/  @!P0 SYNCS.PHASECHK.TRANS64 P0, [R0+URZ+0x1c020], R3 ;  /* 0x01c02003000085a7 */ /* 0x000ea400080010ff */
[----:B--2---:R-:W-:Y:S05]  /*1ae00*/  @!P0 BRA `(.L_x_396) ;  /* 0xfffffffc00f08947 */ /* 0x004fea000383ffff */
[----:B------:R-:W-:Y:S05]  /*1ae10*/  BRA `(.L_x_397) ;  /* 0xfffffe6c00d47947 */ /* 0x000fea000383ffff */
.L_x_41:
[----:B------:R-:W-:-:S07]  /*1ae20*/  MOV R3, UR20 ;  /* 0x0000001400037c02 */ /* 0x000fce0008000f00 */
.L_x_398:
[----:B-1----:R1:W2:Y:S02]  /*1ae30*/  SYNCS.PHASECHK.TRANS64.TRYWAIT P0, [R3+URZ+0x1c058], R4 ;  /* 0x01c05804030075a7 */ /* 0x0022a400080011ff */
[----:B--2---:R-:W-:Y:S05]  /*1ae40*/  @!P0 NANOSLEEP.SYNCS 0x989680 ;  /* 0x009896800000895d */ /* 0x004fea0003900000 */
[----:B------:R-:W2:Y:S02]  /*1ae50*/  @!P0 SYNCS.PHASECHK.TRANS64 P0, [R3+URZ+0x1c058], R4 ;  /* 0x01c05804030085a7 */ /* 0x000ea400080010ff */
[----:B--2---:R-:W-:Y:S05]  /*1ae60*/  @!P0 BRA `(.L_x_398) ;  /* 0xfffffffc00f08947 */ /* 0x004fea000383ffff */
[----:B------:R-:W-:Y:S05]  /*1ae70*/  BRA `(.L_x_399) ;  /* 0xfffffe6c00fc7947 */ /* 0x000fea000383ffff */
.L_x_45:
[----:B------:R-:W-:-:S07]  /*1ae80*/  MOV R0, UR20 ;  /* 0x0000001400007c02 */ /* 0x000fce0008000f00 */
.L_x_400:
[----:B--2---:R2:W3:Y:S02]  /*1ae90*/  SYNCS.PHASECHK.TRANS64.TRYWAIT P0, [R0+URZ+0x1c008], R5 ;  /* 0x01c00805000075a7 */ /* 0x0044e400080011ff */
[----:B---3--:R-:W-:Y:S05]  /*1aea0*/  @!P0 NANOSLEEP.SYNCS 0x989680 ;  /* 0x009896800000895d */ /* 0x008fea0003900000 */
[----:B------:R-:W3:Y:S02]  /*1aeb0*/  @!P0 SYNCS.PHASECHK.TRANS64 P0, [R0+URZ+0x1c008], R5 ;  /* 0x01c00805000085a7 */ /* 0x000ee400080010ff */
[----:B---3--:R-:W-:Y:S05]  /*1aec0*/  @!P0 BRA `(.L_x_400) ;  /* 0xfffffffc00f08947 */ /* 0x008fea000383ffff */
[----:B------:R-:W-:Y:S05]  /*1aed0*/  BRA `(.L_x_401) ;  /* 0xfffffe70009c7947 */ /* 0x000fea000383ffff */
.L_x_47:
[----:B------:R-:W-:-:S07]  /*1aee0*/  MOV R0, UR20 ;  /* 0x0000001400007c02 */ /* 0x000fce0008000f00 */
.L_x_402:
[----:B-1----:R1:W2:Y:S02]  /*1aef0*/  SYNCS.PHASECHK.TRANS64.TRYWAIT P0, [R0+URZ+0x1c068], R5 ;  /* 0x01c06805000075a7 */ /* 0x0022a400080011ff */
[----:B--2---:R-:W-:Y:S05]  /*1af00*/  @!P0 NANOSLEEP.SYNCS 0x989680 ;  /* 0x009896800000895d */ /* 0x004fea0003900000 */
[----:B------:R-:W2:Y:S02]  /*1af10*/  @!P0 SYNCS.PHASECHK.TRANS64 P0, [R0+URZ+0x1c068], R5 ;  /* 0x01c06805000085a7 */ /* 0x000ea400080010ff */
[----:B--2---:R-:W-:Y:S05]  /*1af20*/  @!P0 BRA `(.L_x_402) ;  /* 0xfffffffc00f08947 */ /* 0x004fea000383ffff */
[----:B------:R-:W-:Y:S05]  /*1af30*/  BRA `(.L_x_403) ;  /* 0xfffffe7000a47947 */ /* 0x000fea000383ffff */
.L_x_51:
[----:B------:R-:W-:-:S07]  /*1af40*/  MOV R0, UR4 ;  /* 0x0000000400007c02 */ /* 0x000fce0008000f00 */
.L_x_404:
[----:B-1----:R1:W3:Y:S02]  /*1af50*/  SYNCS.PHASECHK.TRANS64.TRYWAIT P0, [R0+URZ+0x1c020], R3 ;  /* 0x01c02003000075a7 */ /* 0x0022e400080011ff */
[----:B---3--:R-:W-:Y:S05]  /*1af60*/  @!P0 NANOSLEEP.SYNCS 0x989680 ;  /* 0x009896800000895d */ /* 0x008fea0003900000 */
[----:B------:R-:W3:Y:S02]  /*1af70*/  @!P0 SYNCS.PHASECHK.TRANS64 P0, [R0+URZ+0x1c020], R3 ;  /* 0x01c02003000085a7 */ /* 0x000ee400080010ff */
[----:B---3--:R-:W-:Y:S05]  /*1af80*/  @!P0 BRA `(.L_x_404) ;  /* 0xfffffffc00f08947 */ /* 0x008fea000383ffff */
[----:B------:R-:W-:Y:S05]  /*1af90*/  BRA `(.L_x_405) ;  /* 0xfffffe7400407947 */ /* 0x000fea000383ffff */
.L_x_53:
[----:B------:R-:W-:-:S07]  /*1afa0*/  MOV R0, UR20 ;  /* 0x0000001400007c02 */ /* 0x000fce0008000f00 */
.L_x_406:
[----:B-1----:R1:W2:Y:S02]  /*1afb0*/  SYNCS.PHASECHK.TRANS64.TRYWAIT P0, [R0+URZ+0x1c0a0], R3 ;  /* 0x01c0a003000075a7 */ /* 0x0022a400080011ff */
[----:B--2---:R-:W-:Y:S05]  /*1afc0*/  @!P0 NANOSLEEP.SYNCS 0x989680 ;  /* 0x009896800000895d */ /* 0x004fea0003900000 */
[----:B------:R-:W2:Y:S02]  /*1afd0*/  @!P0 SYNCS.PHASECHK.TRANS64 P0, [R0+URZ+0x1c0a0], R3 ;  /* 0x01c0a003000085a7 */ /* 0x000ea400080010ff */
[----:B--2---:R-:W-:Y:S05]  /*1afe0*/  @!P0 BRA `(.L_x_406) ;  /* 0xfffffffc00f08947 */ /* 0x004fea000383ffff */
[----:B------:R-:W-:Y:S05]  /*1aff0*/  BRA `(.L_x_407) ;  /* 0xfffffe7400547947 */ /* 0x000fea000383ffff */
.L_x_55:
[----:B------:R-:W-:-:S07]  /*1b000*/  MOV R0, UR20 ;  /* 0x0000001400007c02 */ /* 0x000fce0008000f00 */
.L_x_408:
[----:B-1----:R1:W2:Y:S02]  /*1b010*/  SYNCS.PHASECHK.TRANS64.TRYWAIT P0, [R0+URZ+0x1c058], R5 ;  /* 0x01c05805000075a7 */ /* 0x0022a400080011ff */
[----:B--2---:R-:W-:Y:S05]  /*1b020*/  @!P0 NANOSLEEP.SYNCS 0x989680 ;  /* 0x009896800000895d */ /* 0x004fea0003900000 */
[----:B------:R-:W2:Y:S02]  /*1b030*/  @!P0 SYNCS.PHASECHK.TRANS64 P0, [R0+URZ+0x1c058], R5 ;  /* 0x01c05805000085a7 */ /* 0x000ea400080010ff */
[----:B--2---:R-:W-:Y:S05]  /*1b040*/  @!P0 BRA `(.L_x_408) ;  /* 0xfffffffc00f08947 */ /* 0x004fea000383ffff */
[----:B------:R-:W-:Y:S05]  /*1b050*/  BRA `(.L_x_409) ;  /* 0xfffffe74005c7947 */ /* 0x000fea000383ffff */
.L_x_59:
[----:B------:R-:W-:Y:S07]  /*1b060*/  MOV R0, UR7 ;  /* 0x0000000700007c02 */ /* 0x000fee0008000f00 */
.L_x_410:
[----:B--2---:R2:W3:Y:S02]  /*1b070*/  SYNCS.PHASECHK.TRANS64.TRYWAIT P0, [R0+URZ+0x1c020], R3 ;  /* 0x01c02003000075a7 */ /* 0x0044e400080011ff */
[----:B---3--:R-:W-:Y:S05]  /*1b080*/  @!P0 NANOSLEEP.SYNCS 0x989680 ;  /* 0x009896800000895d */ /* 0x008fea0003900000 */
[----:B------:R-:W3:Y:S02]  /*1b090*/  @!P0 SYNCS.PHASECHK.TRANS64 P0, [R0+URZ+0x1c020], R3 ;  /* 0x01c02003000085a7 */ /* 0x000ee400080010ff */
[----:B---3--:R-:W-:Y:S05]  /*1b0a0*/  @!P0 BRA `(.L_x_410) ;  /* 0xfffffffc00f08947 */ /* 0x008fea000383ffff */
[----:B------:R-:W-:Y:S05]  /*1b0b0*/  BRA `(.L_x_411) ;  /* 0xfffffe7800d47947 */ /* 0x000fea000383ffff */
.L_x_62:
[----:B------:R-:W-:Y:S07]  /*1b0c0*/  MOV R0, UR20 ;  /* 0x0000001400007c02 */ /* 0x000fee0008000f00 */
.L_x_412:
[----:B--2---:R2:W3:Y:S02]  /*1b0d0*/  SYNCS.PHASECHK.TRANS64.TRYWAIT P0, [R0+URZ+0x1c0a8], R3 ;  /* 0x01c0a803000075a7 */ /* 0x0044e400080011ff */
[----:B---3--:R-:W-:Y:S05]  /*1b0e0*/  @!P0 NANOSLEEP.SYNCS 0x989680 ;  /* 0x009896800000895d */ /* 0x008fea0003900000 */
[----:B------:R-:W3:Y:S02]  /*1b0f0*/  @!P0 SYNCS.PHASECHK.TRANS64 P0, [R0+URZ+0x1c0a8], R3 ;  /* 0x01c0a803000085a7 */ /* 0x000ee400080010ff */
[----:B---3--:R-:W-:Y:S05]  /*1b100*/  @!P0 BRA `(.L_x_412) ;  /* 0xfffffffc00f08947 */ /* 0x008fea000383ffff */
[----:B------:R-:W-:Y:S05]  /*1b110*/  BRA `(.L_x_413) ;  /* 0xfffffe7c00b47947 */ /* 0x000fea000383ffff */
.L_x_64:
[----:B------:R-:W-:Y:S07]  /*1b120*/  MOV R0, UR20 ;  /* 0x0000001400007c02 */ /* 0x000fee0008000f00 */
.L_x_414:
[----:B--2---:R2:W3:Y:S02]  /*1b130*/  SYNCS.PHASECHK.TRANS64.TRYWAIT P0, [R0+URZ+0x1c068], R5 ;  /* 0x01c06805000075a7 */ /* 0x0044e400080011ff */
[----:B---3--:R-:W-:Y:S05]  /*1b140*/  @!P0 NANOSLEEP.SYNCS 0x989680 ;  /* 0x009896800000895d */ /* 0x008fea0003900000 */
[----:B------:R-:W3:Y:S02]  /*1b150*/  @!P0 SYNCS.PHASECHK.TRANS64 P0, [R0+URZ+0x1c068], R5 ;  /* 0x01c06805000085a7 */ /* 0x000ee400080010ff */
[----:B---3--:R-:W-:Y:S05]  /*1b160*/  @!P0 BRA `(.L_x_414) ;  /* 0xfffffffc00f08947 */ /* 0x008fea000383ffff */
[----:B------:R-:W-:Y:S05]  /*1b170*/  BRA `(.L_x_415) ;  /* 0xfffffe7c00bc7947 */ /* 0x000fea000383ffff */
.L_x_70:
[----:B------:R-:W-:Y:S07]  /*1b180*/  MOV R0, UR4 ;  /* 0x0000000400007c02 */ /* 0x000fee0008000f00 */
.L_x_416:
[----:B-1----:R1:W2:Y:S02]  /*1b190*/  SYNCS.PHASECHK.TRANS64.TRYWAIT P0, [R0+URZ+0x1c020], R3 ;  /* 0x01c02003000075a7 */ /* 0x0022a400080011ff */
[----:B--2---:R-:W-:Y:S05]  /*1b1a0*/  @!P0 NANOSLEEP.SYNCS 0x989680 ;  /* 0x009896800000895d */ /* 0x004fea0003900000 */
[----:B------:R-:W2:Y:S02]  /*1b1b0*/  @!P0 SYNCS.PHASECHK.TRANS64 P0, [R0+URZ+0x1c020], R3 ;  /* 0x01c02003000085a7 */ /* 0x000ea400080010ff */
[----:B--2---:R-:W-:Y:S05]  /*1b1c0*/  @!P0 BRA `(.L_x_416) ;  /* 0xfffffffc00f08947 */ /* 0x004fea000383ffff */
[----:B------:R-:W-:Y:S05]  /*1b1d0*/  BRA `(.L_x_417) ;  /* 0xfffffe8400b07947 */ /* 0x000fea000383ffff */
.L_x_72:
[----:B------:R-:W-:Y:S07]  /*1b1e0*/  MOV R0, UR20 ;  /* 0x0000001400007c02 */ /* 0x000fee0008000f00 */
.L_x_418:
[----:B-1----:R1:W2:Y:S02]  /*1b1f0*/  SYNCS.PHASECHK.TRANS64.TRYWAIT P0, [R0+URZ+0x1c0a0], R3 ;  /* 0x01c0a003000075a7 */ /* 0x0022a400080011ff */
[----:B--2---:R-:W-:Y:S05]  /*1b200*/  @!P0 NANOSLEEP.SYNCS 0x989680 ;  /* 0x009896800000895d */ /* 0x004fea0003900000 */
[----:B------:R-:W2:Y:S02]  /*1b210*/  @!P0 SYNCS.PHASECHK.TRANS64 P0, [R0+URZ+0x1c0a0], R3 ;  /* 0x01c0a003000085a7 */ /* 0x000ea400080010ff */
[----:B--2---:R-:W-:Y:S05]  /*1b220*/  @!P0 BRA `(.L_x_418) ;  /* 0xfffffffc00f08947 */ /* 0x004fea000383ffff */
[----:B------:R-:W-:Y:S05]  /*1b230*/  BRA `(.L_x_419) ;  /* 0xfffffe8400c47947 */ /* 0x000fea000383ffff */
.L_x_74:
[----:B------:R-:W-:Y:S01]  /*1b240*/  MOV R6, UR20 ;  /* 0x0000001400067c02 */ /* 0x000fe20008000f00 */
[----:B------:R-:W-:Y:S05]  /*1b250*/  IMAD.U32 R5, RZ, RZ, UR34 ;  /* 0x00000022ff057e24 */ /* 0x000fea000f8e00ff */
[----:B------:R-:W-:Y:S07]  /*1b260*/  SHF.L.U32 R5, R5, 0x1f, RZ ;  /* 0x0000001f05057819 */ /* 0x000fee00000006ff */
.L_x_420:
[----:B-1----:R1:W2:Y:S02]  /*1b270*/  SYNCS.PHASECHK.TRANS64.TRYWAIT P0, [R6+URZ+0x1c058], R5 ;  /* 0x01c05805060075a7 */ /* 0x0022a400080011ff */
[----:B--2---:R-:W-:Y:S05]  /*1b280*/  @!P0 NANOSLEEP.SYNCS 0x989680 ;  /* 0x009896800000895d */ /* 0x004fea0003900000 */
[----:B------:R-:W2:Y:S02]  /*1b290*/  @!P0 SYNCS.PHASECHK.TRANS64 P0, [R6+URZ+0x1c058], R5 ;  /* 0x01c05805060085a7 */ /* 0x000ea400080010ff */
[----:B--2---:R-:W-:Y:S05]  /*1b2a0*/  @!P0 BRA `(.L_x_420) ;  /* 0xfffffffc00f08947 */ /* 0x004fea000383ffff */
[----:B------:R-:W-:Y:S05]  /*1b2b0*/  BRA `(.L_x_421) ;  /* 0xfffffe8400d07947 */ /* 0x000fea000383ffff */
.L_x_82:
[----:B------:R-:W-:-:S07]  /*1b2c0*/  MOV R0, UR20 ;  /* 0x0000001400007c02 */ /* 0x000fce0008000f00 */
.L_x_422:
[----:B--2---:R2:W3:Y:S02]  /*1b2d0*/  SYNCS.PHASECHK.TRANS64.TRYWAIT P0, [R0+URZ+0x1c0a8], R3 ;  /* 0x01c0a803000075a7 */ /* 0x0044e400080011ff */
[----:B---3--:R-:W-:Y:S05]  /*1b2e0*/  @!P0 NANOSLEEP.SYNCS 0x989680 ;  /* 0x009896800000895d */ /* 0x008fea0003900000 */
[----:B------:R-:W3:Y:S02]  /*1b2f0*/  @!P0 SYNCS.PHASECHK.TRANS64 P0, [R0+URZ+0x1c0a8], R3 ;  /* 0x01c0a803000085a7 */ /* 0x000ee400080010ff */
[----:B---3--:R-:W-:Y:S05]  /*1b300*/  @!P0 BRA `(.L_x_422) ;  /* 0xfffffffc00f08947 */ /* 0x008fea000383ffff */
[----:B------:R-:W-:Y:S05]  /*1b310*/  BRA `(.L_x_423) ;  /* 0xfffffe8c00207947 */ /* 0x000fea000383ffff */
.L_x_84:
[----:B------:R-:W-:-:S07]  /*1b320*/  MOV R0, UR20 ;  /* 0x0000001400007c02 */ /* 0x000fce0008000f00 */
.L_x_424:
[----:B--2---:R2:W3:Y:S02]  /*1b330*/  SYNCS.PHASECHK.TRANS64.TRYWAIT P0, [R0+URZ+0x1c068], R5 ;  /* 0x01c06805000075a7 */ /* 0x0044e400080011ff */
[----:B---3--:R-:W-:Y:S05]  /*1b340*/  @!P0 NANOSLEEP.SYNCS 0x989680 ;  /* 0x009896800000895d */ /* 0x008fea0003900000 */
[----:B------:R-:W3:Y:S02]  /*1b350*/  @!P0 SYNCS.PHASECHK.TRANS64 P0, [R0+URZ+0x1c068], R5 ;  /* 0x01c06805000085a7 */ /* 0x000ee400080010ff */
[----:B---3--:R-:W-:Y:S05]  /*1b360*/  @!P0 BRA `(.L_x_424) ;  /* 0xfffffffc00f08947 */ /* 0x008fea000383ffff */
[----:B------:R-:W-:Y:S05]  /*1b370*/  BRA `(.L_x_425) ;  /* 0xfffffe8c00287947 */ /* 0x000fea000383ffff */
.L_x_96:
[----:B-1----:R1:W2:Y:S02]  /*1b380*/  SYNCS.PHASECHK.TRANS64.TRYWAIT P0, [R16+URZ+0x1c0c0], R3 ;  /* 0x01c0c003100075a7 */ /* 0x0022a400080011ff */
[----:B--2---:R-:W-:Y:S05]  /*1b390*/  @!P0 NANOSLEEP.SYNCS 0x989680 ;  /* 0x009896800000895d */ /* 0x004fea0003900000 */
[----:B------:R-:W2:Y:S02]  /*1b3a0*/  @!P0 SYNCS.PHASECHK.TRANS64 P0, [R16+URZ+0x1c0c0], R3 ;  /* 0x01c0c003100085a7 */ /* 0x000ea400080010ff */
[----:B--2---:R-:W-:Y:S05]  /*1b3b0*/  @!P0 BRA `(.L_x_96) ;  /* 0xfffffffc00f08947 */ /* 0x004fea000383ffff */
[----:B------:R-:W-:Y:S05]  /*1b3c0*/  BRA `(.L_x_426) ;  /* 0xfffffe9400907947 */ /* 0x000fea000383ffff */
.L_x_163:
[----:B--2---:R2:W3:Y:S02]  /*1b3d0*/  SYNCS.PHASECHK.TRANS64.TRYWAIT P0, [R16+URZ+0x1c0c8], R3 ;  /* 0x01c0c803100075a7 */ /* 0x0044e400080011ff */
[----:B---3--:R-:W-:Y:S05]  /*1b3e0*/  @!P0 NANOSLEEP.SYNCS 0x989680 ;  /* 0x009896800000895d */ /* 0x008fea0003900000 */
[----:B------:R-:W3:Y:S02]  /*1b3f0*/  @!P0 SYNCS.PHASECHK.TRANS64 P0, [R16+URZ+0x1c0c8], R3 ;  /* 0x01c0c803100085a7 */ /* 0x000ee400080010ff */
[----:B---3--:R-:W-:Y:S05]  /*1b400*/  @!P0 BRA `(.L_x_163) ;  /* 0xfffffffc00f08947 */ /* 0x008fea000383ffff */
[----:B------:R-:W-:Y:S05]  /*1b410*/  BRA `(.L_x_427) ;  /* 0xfffffed400147947 */ /* 0x000fea000383ffff */
.L_x_169:
[----:B-1----:R1:W2:Y:S02]  /*1b420*/  SYNCS.PHASECHK.TRANS64.TRYWAIT P0, [R61+URZ+0x1c070], R0 ;  /* 0x01c070003d0075a7 */ /* 0x0022a400080011ff */
[----:B--2---:R-:W-:Y:S05]  /*1b430*/  @!P0 NANOSLEEP.SYNCS 0x989680 ;  /* 0x009896800000895d */ /* 0x004fea0003900000 */
[----:B------:R-:W2:Y:S02]  /*1b440*/  @!P0 SYNCS.PHASECHK.TRANS64 P0, [R61+URZ+0x1c070], R0 ;  /* 0x01c070003d0085a7 */ /* 0x000ea400080010ff */
[----:B--2---:R-:W-:Y:S05]  /*1b450*/  @!P0 BRA `(.L_x_169) ;  /* 0xfffffffc00f08947 */ /* 0x004fea000383ffff */
[----:B------:R-:W-:Y:S05]  /*1b460*/  BRA `(.L_x_428) ;  /* 0xfffffed8002c7947 */ /* 0x000fea000383ffff */
.L_x_172:
[----:B--2---:R2:W3:Y:S02]  /*1b470*/  SYNCS.PHASECHK.TRANS64.TRYWAIT P1, [R61+URZ+0x1c080], R6 ;  /* 0x01c080063d0075a7 */ /* 0x0044e400080211ff */
[----:B---3--:R-:W-:Y:S05]  /*1b480*/  @!P1 NANOSLEEP.SYNCS 0x989680 ;  /* 0x009896800000995d */ /* 0x008fea0003900000 */
[----:B------:R-:W3:Y:S02]  /*1b490*/  @!P1 SYNCS.PHASECHK.TRANS64 P1, [R61+URZ+0x1c080], R6 ;  /* 0x01c080063d0095a7 */ /* 0x000ee400080210ff */
[----:B---3--:R-:W-:Y:S05]  /*1b4a0*/  @!P1 BRA `(.L_x_172) ;  /* 0xfffffffc00f09947 */ /* 0x008fea000383ffff */
[----:B------:R-:W-:Y:S05]  /*1b4b0*/  BRA `(.L_x_429) ;  /* 0xfffffed800547947 */ /* 0x000fea000383ffff */
.L_x_175:
[----:B-1----:R1:W3:Y:S02]  /*1b4c0*/  SYNCS.PHASECHK.TRANS64.TRYWAIT P0, [R61+URZ+0x1c070], R0 ;  /* 0x01c070003d0075a7 */ /* 0x0022e400080011ff */
[----:B---3--:R-:W-:Y:S05]  /*1b4d0*/  @!P0 NANOSLEEP.SYNCS 0x989680 ;  /* 0x009896800000895d */ /* 0x008fea0003900000 */
[----:B------:R-:W3:Y:S02]  /*1b4e0*/  @!P0 SYNCS.PHASECHK.TRANS64 P0, [R61+URZ+0x1c070], R0 ;  /* 0x01c070003d0085a7 */ /* 0x000ee400080010ff */
[----:B---3--:R-:W-:Y:S05]  /*1b4f0*/  @!P0 BRA `(.L_x_175) ;  /* 0xfffffffc00f08947 */ /* 0x008fea000383ffff */
[----:B------:R-:W-:Y:S05]  /*1b500*/  BRA `(.L_x_430) ;  /* 0xfffffed8009c7947 */ /* 0x000fea000383ffff */
.L_x_177:
[----:B-1----:R1:W3:Y:S02]  /*1b510*/  SYNCS.PHASECHK.TRANS64.TRYWAIT P0, [R61+URZ+0x1c090], R0 ;  /* 0x01c090003d0075a7 */ /* 0x0022e400080011ff */
[----:B---3--:R-:W-:Y:S05]  /*1b520*/  @!P0 NANOSLEEP.SYNCS 0x989680 ;  /* 0x009896800000895d */ /* 0x008fea0003900000 */
[----:B------:R-:W3:Y:S02]  /*1b530*/  @!P0 SYNCS.PHASECHK.TRANS64 P0, [R61+URZ+0x1c090], R0 ;  /* 0x01c090003d0085a7 */ /* 0x000ee400080010ff */
[----:B---3--:R-:W-:Y:S05]  /*1b540*/  @!P0 BRA `(.L_x_177) ;  /* 0xfffffffc00f08947 */ /* 0x008fea000383ffff */
[----:B------:R-:W-:Y:S05]  /*1b550*/  BRA `(.L_x_431) ;  /* 0xfffffed800e47947 */ /* 0x000fea000383ffff */
.L_x_188:
[----:B------:R1:W1:Y:S02]  /*1b560*/  SYNCS.PHASECHK.TRANS64.TRYWAIT P0, [R61+URZ+0x1c080], R0 ;  /* 0x01c080003d0075a7 */ /* 0x00026400080011ff */
[----:B-1----:R-:W-:Y:S05]  /*1b570*/  @!P0 NANOSLEEP.SYNCS 0x989680 ;  /* 0x009896800000895d */ /* 0x002fea0003900000 */
[----:B------:R-:W1:Y:S02]  /*1b580*/  @!P0 SYNCS.PHASECHK.TRANS64 P0, [R61+URZ+0x1c080], R0 ;  /* 0x01c080003d0085a7 */ /* 0x000e6400080010ff */
[----:B-1----:R-:W-:Y:S05]  /*1b590*/  @!P0 BRA `(.L_x_188) ;  /* 0xfffffffc00f08947 */ /* 0x002fea000383ffff */
[----:B------:R-:W-:Y:S05]  /*1b5a0*/  BRA `(.L_x_432) ;  /* 0xfffffee400187947 */ /* 0x000fea000383ffff */
.L_x_190:
[----:B-1----:R1:W3:Y:S02]  /*1b5b0*/  SYNCS.PHASECHK.TRANS64.TRYWAIT P0, [R61+URZ+0x1c098], R0 ;  /* 0x01c098003d0075a7 */ /* 0x0022e400080011ff */
[----:B---3--:R-:W-:Y:S05]  /*1b5c0*/  @!P0 NANOSLEEP.SYNCS 0x989680 ;  /* 0x009896800000895d */ /* 0x008fea0003900000 */
[----:B------:R-:W3:Y:S02]  /*1b5d0*/  @!P0 SYNCS.PHASECHK.TRANS64 P0, [R61+URZ+0x1c098], R0 ;  /* 0x01c098003d0085a7 */ /* 0x000ee400080010ff */
[----:B---3--:R-:W-:Y:S05]  /*1b5e0*/  @!P0 BRA `(.L_x_190) ;  /* 0xfffffffc00f08947 */ /* 0x008fea000383ffff */
[----:B------:R-:W-:Y:S05]  /*1b5f0*/  BRA `(.L_x_433) ;  /* 0xfffffee4005c7947 */ /* 0x000fea000383ffff */
.L_x_203:
[----:B---3--:R3:W1:Y:S02]  /*1b600*/  SYNCS.PHASECHK.TRANS64.TRYWAIT P0, [R61+URZ+0x1c070], R4 ;  /* 0x01c070043d0075a7 */ /* 0x00866400080011ff */
[----:B-1----:R-:W-:Y:S05]  /*1b610*/  @!P0 NANOSLEEP.SYNCS 0x989680 ;  /* 0x009896800000895d */ /* 0x002fea0003900000 */
[----:B------:R-:W1:Y:S02]  /*1b620*/  @!P0 SYNCS.PHASECHK.TRANS64 P0, [R61+URZ+0x1c070], R4 ;  /* 0x01c070043d0085a7 */ /* 0x000e6400080010ff */
[----:B-1----:R-:W-:Y:S05]  /*1b630*/  @!P0 BRA `(.L_x_203) ;  /* 0xfffffffc00f08947 */ /* 0x002fea000383ffff */
[----:B------:R-:W-:Y:S05]  /*1b640*/  BRA `(.L_x_434) ;  /* 0xfffffeec00b07947 */ /* 0x000fea000383ffff */
.L_x_206:
[----:B------:R1:W1:Y:S02]  /*1b650*/  SYNCS.PHASECHK.TRANS64.TRYWAIT P0, [R61+URZ+0x1c090], R0 ;  /* 0x01c090003d0075a7 */ /* 0x00026400080011ff */
[----:B-1----:R-:W-:Y:S05]  /*1b660*/  @!P0 NANOSLEEP.SYNCS 0x989680 ;  /* 0x009896800000895d */ /* 0x002fea0003900000 */
[----:B------:R-:W1:Y:S02]  /*1b670*/  @!P0 SYNCS.PHASECHK.TRANS64 P0, [R61+URZ+0x1c090], R0 ;  /* 0x01c090003d0085a7 */ /* 0x000e6400080010ff */
[----:B-1----:R-:W-:Y:S05]  /*1b680*/  @!P0 BRA `(.L_x_206) ;  /* 0xfffffffc00f08947 */ /* 0x002fea000383ffff */
[----:B------:R-:W-:Y:S05]  /*1b690*/  BRA `(.L_x_435) ;  /* 0xfffffeec00d47947 */ /* 0x000fea000383ffff */
.L_x_209:
[----:B------:R1:W1:Y:S02]  /*1b6a0*/  SYNCS.PHASECHK.TRANS64.TRYWAIT P0, [R61+URZ+0x1c0c0], R0 ;  /* 0x01c0c0003d0075a7 */ /* 0x00026400080011ff */
[----:B-1----:R-:W-:Y:S05]  /*1b6b0*/  @!P0 NANOSLEEP.SYNCS 0x989680 ;  /* 0x009896800000895d */ /* 0x002fea0003900000 */
[----:B------:R-:W1:Y:S02]  /*1b6c0*/  @!P0 SYNCS.PHASECHK.TRANS64 P0, [R61+URZ+0x1c0c0], R0 ;  /* 0x01c0c0003d0085a7 */ /* 0x000e6400080010ff */
[----:B-1----:R-:W-:Y:S05]  /*1b6d0*/  @!P0 BRA `(.L_x_209) ;  /* 0xfffffffc00f08947 */ /* 0x002fea000383ffff */
[----:B------:R-:W-:Y:S05]  /*1b6e0*/  BRA `(.L_x_436) ;  /* 0xfffffeec00e07947 */ /* 0x000fea000383ffff */
.L_x_219:
[----:B-1----:R1:W2:Y:S02]  /*1b6f0*/  SYNCS.PHASECHK.TRANS64.TRYWAIT P0, [R61+URZ+0x1c080], R4 ;  /* 0x01c080043d0075a7 */ /* 0x0022a400080011ff */
[----:B--2---:R-:W-:Y:S05]  /*1b700*/  @!P0 NANOSLEEP.SYNCS 0x989680 ;  /* 0x009896800000895d */ /* 0x004fea0003900000 */
[----:B------:R-:W2:Y:S02]  /*1b710*/  @!P0 SYNCS.PHASECHK.TRANS64 P0, [R61+URZ+0x1c080], R4 ;  /* 0x01c080043d0085a7 */ /* 0x000ea400080010ff */
[----:B--2---:R-:W-:Y:S05]  /*1b720*/  @!P0 BRA `(.L_x_219) ;  /* 0xfffffffc00f08947 */ /* 0x004fea000383ffff */
[----:B------:R-:W-:Y:S05]  /*1b730*/  BRA `(.L_x_437) ;  /* 0xffffff0000bc7947 */ /* 0x000fea000383ffff */
.L_x_222:
[----:B------:R1:W1:Y:S02]  /*1b740*/  SYNCS.PHASECHK.TRANS64.TRYWAIT P0, [R61+URZ+0x1c098], R0 ;  /* 0x01c098003d0075a7 */ /* 0x00026400080011ff */
[----:B-1----:R-:W-:Y:S05]  /*1b750*/  @!P0 NANOSLEEP.SYNCS 0x989680 ;  /* 0x009896800000895d */ /* 0x002fea0003900000 */
[----:B------:R-:W1:Y:S02]  /*1b760*/  @!P0 SYNCS.PHASECHK.TRANS64 P0, [R61+URZ+0x1c098], R0 ;  /* 0x01c098003d0085a7 */ /* 0x000e6400080010ff */
[----:B-1----:R-:W-:Y:S05]  /*1b770*/  @!P0 BRA `(.L_x_222) ;  /* 0xfffffffc00f08947 */ /* 0x002fea000383ffff */
[----:B------:R-:W-:Y:S05]  /*1b780*/  BRA `(.L_x_438) ;  /* 0xffffff0000e07947 */ /* 0x000fea000383ffff */
.L_x_225:
[----:B------:R1:W1:Y:S02]  /*1b790*/  SYNCS.PHASECHK.TRANS64.TRYWAIT P0, [R61+URZ+0x1c0c8], R0 ;  /* 0x01c0c8003d0075a7 */ /* 0x00026400080011ff */
[----:B-1----:R-:W-:Y:S05]  /*1b7a0*/  @!P0 NANOSLEEP.SYNCS 0x989680 ;  /* 0x009896800000895d */ /* 0x002fea0003900000 */
[----:B------:R-:W1:Y:S02]  /*1b7b0*/  @!P0 SYNCS.PHASECHK.TRANS64 P0, [R61+URZ+0x1c0c8], R0 ;  /* 0x01c0c8003d0085a7 */ /* 0x000e6400080010ff */
[----:B-1----:R-:W-:Y:S05]  /*1b7c0*/  @!P0 BRA `(.L_x_225) ;  /* 0xfffffffc00f08947 */ /* 0x002fea000383ffff */
[----:B------:R-:W-:Y:S05]  /*1b7d0*/  BRA `(.L_x_439) ;  /* 0xffffff0000ec7947 */ /* 0x000fea000383ffff */
.L_x_237:
[----:B------:R-:W-:-:S07]  /*1b7e0*/  MOV R0, UR6 ;  /* 0x0000000600007c02 */ /* 0x000fce0008000f00 */
.L_x_440:
[----:B-1----:R1:W2:Y:S02]  /*1b7f0*/  SYNCS.PHASECHK.TRANS64.TRYWAIT P0, [R0+URZ], R3 ;  /* 0x00000003000075a7 */ /* 0x0022a400080011ff */
[----:B--2---:R-:W-:Y:S05]  /*1b800*/  @!P0 NANOSLEEP.SYNCS 0x989680 ;  /* 0x009896800000895d */ /* 0x004fea0003900000 */
[----:B------:R-:W2:Y:S02]  /*1b810*/  @!P0 SYNCS.PHASECHK.TRANS64 P0, [R0+URZ], R3 ;  /* 0x00000003000085a7 */ /* 0x000ea400080010ff */
[----:B--2---:R-:W-:Y:S05]  /*1b820*/  @!P0 BRA `(.L_x_440) ;  /* 0xfffffffc00f08947 */ /* 0x004fea000383ffff */
[----:B------:R-:W-:Y:S05]  /*1b830*/  BRA `(.L_x_441) ;  /* 0xffffff1800907947 */ /* 0x000fea000383ffff */
.L_x_240:
[----:B------:R-:W-:-:S07]  /*1b840*/  MOV R0, UR5 ;  /* 0x0000000500007c02 */ /* 0x000fce0008000f00 */
.L_x_442:
[----:B-1----:R1:W4:Y:S02]  /*1b850*/  SYNCS.PHASECHK.TRANS64.TRYWAIT P1, [R0+URZ], R3 ;  /* 0x00000003000075a7 */ /* 0x00232400080211ff */
[----:B----4-:R-:W-:Y:S05]  /*1b860*/  @!P1 NANOSLEEP.SYNCS 0x989680 ;  /* 0x009896800000995d */ /* 0x010fea0003900000 */
[----:B------:R-:W4:Y:S02]  /*1b870*/  @!P1 SYNCS.PHASECHK.TRANS64 P1, [R0+URZ], R3 ;  /* 0x00000003000095a7 */ /* 0x000f2400080210ff */
[----:B----4-:R-:W-:Y:S05]  /*1b880*/  @!P1 BRA `(.L_x_442) ;  /* 0xfffffffc00f09947 */ /* 0x010fea000383ffff */
[----:B------:R-:W-:Y:S05]  /*1b890*/  BRA `(.L_x_443) ;  /* 0xffffff1c00187947 */ /* 0x000fea000383ffff */
.L_x_247:
[----:B-1----:R-:W-:-:S04]  /*1b8a0*/  MOV R4, UR41 ;  /* 0x0000002900047c02 */ /* 0x002fc80008000f00 */
[----:B------:R1:W2:Y:S03]  /*1b8b0*/  SYNCS.PHASECHK.TRANS64.TRYWAIT P5, [R4+URZ], R3 ;  /* 0x00000003040075a7 */ /* 0x0002a600080a11ff */
[----:B--2---:R-:W-:Y:S05]  /*1b8c0*/  @!P5 NANOSLEEP.SYNCS 0x989680 ;  /* 0x009896800000d95d */ /* 0x004fea0003900000 */
[----:B------:R-:W2:Y:S02]  /*1b8d0*/  @!P5 SYNCS.PHASECHK.TRANS64 P5, [R4+URZ], R3 ;  /* 0x000000030400d5a7 */ /* 0x000ea400080a10ff */
[----:B--2---:R-:W-:Y:S05]  /*1b8e0*/  @!P5 BRA `(.L_x_247) ;  /* 0xfffffffc00ecd947 */ /* 0x004fea000383ffff */
[----:B------:R-:W-:Y:S05]  /*1b8f0*/  BRA `(.L_x_444) ;  /* 0xffffff2800507947 */ /* 0x000fea000383ffff */
.L_x_252:
[----:B------:R-:W-:-:S07]  /*1b900*/  MOV R5, UR6 ;  /* 0x0000000600057c02 */ /* 0x000fce0008000f00 */
.L_x_445:
[----:B---3--:R3:W4:Y:S02]  /*1b910*/  SYNCS.PHASECHK.TRANS64.TRYWAIT P2, [R5+URZ], R0 ;  /* 0x00000000050075a7 */ /* 0x00872400080411ff */
[----:B----4-:R-:W-:Y:S05]  /*1b920*/  @!P2 NANOSLEEP.SYNCS 0x989680 ;  /* 0x009896800000a95d */ /* 0x010fea0003900000 */
[----:B------:R-:W4:Y:S02]  /*1b930*/  @!P2 SYNCS.PHASECHK.TRANS64 P2, [R5+URZ], R0 ;  /* 0x000000000500a5a7 */ /* 0x000f2400080410ff */
[----:B----4-:R-:W-:Y:S05]  /*1b940*/  @!P2 BRA `(.L_x_445) ;  /* 0xfffffffc00f0a947 */ /* 0x010fea000383ffff */
[----:B------:R-:W-:Y:S05]  /*1b950*/  BRA `(.L_x_446) ;  /* 0xffffff5400e87947 */ /* 0x000fea000383ffff */
.L_x_257:
[----:B------:R-:W-:-:S07]  /*1b960*/  MOV R3, UR6 ;  /* 0x0000000600037c02 */ /* 0x000fce0008000f00 */
.L_x_447:
[----:B-1----:R1:W2:Y:S02]  /*1b970*/  SYNCS.PHASECHK.TRANS64.TRYWAIT P1, [R3+URZ], R0 ;  /* 0x00000000030075a7 */ /* 0x0022a400080211ff */
[----:B--2---:R-:W-:Y:S05]  /*1b980*/  @!P1 NANOSLEEP.SYNCS 0x989680 ;  /* 0x009896800000995d */ /* 0x004fea0003900000 */
[----:B------:R-:W2:Y:S02]  /*1b990*/  @!P1 SYNCS.PHASECHK.TRANS64 P1, [R3+URZ], R0 ;  /* 0x00000000030095a7 */ /* 0x000ea400080210ff */
[----:B--2---:R-:W-:Y:S05]  /*1b9a0*/  @!P1 BRA `(.L_x_447) ;  /* 0xfffffffc00f09947 */ /* 0x004fea000383ffff */
[----:B------:R-:W-:Y:S05]  /*1b9b0*/  BRA `(.L_x_448) ;  /* 0xffffff5c00487947 */ /* 0x000fea000383ffff */
.L_x_262:
[----:B------:R-:W-:-:S07]  /*1b9c0*/  MOV R0, UR4 ;  /* 0x0000000400007c02 */ /* 0x000fce0008000f00 */
.L_x_449:
[----:B-1----:R1:W3:Y:S02]  /*1b9d0*/  SYNCS.PHASECHK.TRANS64.TRYWAIT P1, [R0+URZ], R3 ;  /* 0x00000003000075a7 */ /* 0x0022e400080211ff */
[----:B---3--:R-:W-:Y:S05]  /*1b9e0*/  @!P1 NANOSLEEP.SYNCS 0x989680 ;  /* 0x009896800000995d */ /* 0x008fea0003900000 */
[----:B------:R-:W3:Y:S02]  /*1b9f0*/  @!P1 SYNCS.PHASECHK.TRANS64 P1, [R0+URZ], R3 ;  /* 0x00000003000095a7 */ /* 0x000ee400080210ff */
[----:B---3--:R-:W-:Y:S05]  /*1ba00*/  @!P1 BRA `(.L_x_449) ;  /* 0xfffffffc00f09947 */ /* 0x008fea000383ffff */
[----:B------:R-:W-:Y:S05]  /*1ba10*/  BRA `(.L_x_450) ;  /* 0xffffff6000147947 */ /* 0x000fea000383ffff */
.L_x_269:
[----:B-1----:R-:W-:-:S04]  /*1ba20*/  MOV R4, UR41 ;  /* 0x0000002900047c02 */ /* 0x002fc80008000f00 */
[----:B------:R1:W4:Y:S03]  /*1ba30*/  SYNCS.PHASECHK.TRANS64.TRYWAIT P5, [R4+URZ], R3 ;  /* 0x00000003040075a7 */ /* 0x00032600080a11ff */
[----:B----4-:R-:W-:Y:S05]  /*1ba40*/  @!P5 NANOSLEEP.SYNCS 0x989680 ;  /* 0x009896800000d95d */ /* 0x010fea0003900000 */
[----:B------:R-:W4:Y:S02]  /*1ba50*/  @!P5 SYNCS.PHASECHK.TRANS64 P5, [R4+URZ], R3 ;  /* 0x000000030400d5a7 */ /* 0x000f2400080a10ff */
[----:B----4-:R-:W-:Y:S05]  /*1ba60*/  @!P5 BRA `(.L_x_269) ;  /* 0xfffffffc00ecd947 */ /* 0x010fea000383ffff */
[----:B------:R-:W-:Y:S05]  /*1ba70*/  BRA `(.L_x_451) ;  /* 0xffffff8400587947 */ /* 0x000fea000383ffff */
.L_x_274:
[----:B------:R-:W-:-:S07]  /*1ba80*/  MOV R3, UR5 ;  /* 0x0000000500037c02 */ /* 0x000fce0008000f00 */
.L_x_452:
[----:B--2---:R2:W3:Y:S02]  /*1ba90*/  SYNCS.PHASECHK.TRANS64.TRYWAIT P2, [R3+URZ], R0 ;  /* 0x00000000030075a7 */ /* 0x0044e400080411ff */
[----:B---3--:R-:W-:Y:S05]  /*1baa0*/  @!P2 NANOSLEEP.SYNCS 0x989680 ;  /* 0x009896800000a95d */ /* 0x008fea0003900000 */
[----:B------:R-:W3:Y:S02]  /*1bab0*/  @!P2 SYNCS.PHASECHK.TRANS64 P2, [R3+URZ], R0 ;  /* 0x000000000300a5a7 */ /* 0x000ee400080410ff */
[----:B---3--:R-:W-:Y:S05]  /*1bac0*/  @!P2 BRA `(.L_x_452) ;  /* 0xfffffffc00f0a947 */ /* 0x008fea000383ffff */
[----:B------:R-:W-:Y:S05]  /*1bad0*/  BRA `(.L_x_453) ;  /* 0xffffffb000d87947 */ /* 0x000fea000383ffff */
.L_x_278:
[----:B------:R-:W-:-:S07]  /*1bae0*/  MOV R3, UR5 ;  /* 0x0000000500037c02 */ /* 0x000fce0008000f00 */
.L_x_454:
[----:B-1----:R1:W2:Y:S02]  /*1baf0*/  SYNCS.PHASECHK.TRANS64.TRYWAIT P1, [R3+URZ], R0 ;  /* 0x00000000030075a7 */ /* 0x0022a400080211ff */
[----:B--2---:R-:W-:Y:S05]  /*1bb00*/  @!P1 NANOSLEEP.SYNCS 0x989680 ;  /* 0x009896800000995d */ /* 0x004fea0003900000 */
[----:B------:R-:W2:Y:S02]  /*1bb10*/  @!P1 SYNCS.PHASECHK.TRANS64 P1, [R3+URZ], R0 ;  /* 0x00000000030095a7 */ /* 0x000ea400080210ff */
[----:B--2---:R-:W-:Y:S05]  /*1bb20*/  @!P1 BRA `(.L_x_454) ;  /* 0xfffffffc00f09947 */ /* 0x004fea000383ffff */
[----:B------:R-:W-:Y:S05]  /*1bb30*/  BRA `(.L_x_455) ;  /* 0xffffffb800307947 */ /* 0x000fea000383ffff */
.L_x_282:
[----:B------:R-:W-:-:S07]  /*1bb40*/  MOV R0, UR4 ;  /* 0x0000000400007c02 */ /* 0x000fce0008000f00 */
.L_x_456:
[----:B-1----:R1:W4:Y:S02]  /*1bb50*/  SYNCS.PHASECHK.TRANS64.TRYWAIT P0, [R0+URZ], R3 ;  /* 0x00000003000075a7 */ /* 0x00232400080011ff */
[----:B----4-:R-:W-:Y:S05]  /*1bb60*/  @!P0 NANOSLEEP.SYNCS 0x989680 ;  /* 0x009896800000895d */ /* 0x010fea0003900000 */
[----:B------:R-:W4:Y:S02]  /*1bb70*/  @!P0 SYNCS.PHASECHK.TRANS64 P0, [R0+URZ], R3 ;  /* 0x00000003000085a7 */ /* 0x000f2400080010ff */
[----:B----4-:R-:W-:Y:S05]  /*1bb80*/  @!P0 BRA `(.L_x_456) ;  /* 0xfffffffc00f08947 */ /* 0x010fea000383ffff */
[----:B------:R-:W-:Y:S05]  /*1bb90*/  BRA `(.L_x_457) ;  /* 0xffffffb800dc7947 */ /* 0x000fea000383ffff */
.L_x_288:
[----:B------:R-:W-:-:S07]  /*1bba0*/  MOV R3, UR8 ;  /* 0x0000000800037c02 */ /* 0x000fce0008000f00 */
.L_x_458:
[----:B-1----:R1:W2:Y:S02]  /*1bbb0*/  SYNCS.PHASECHK.TRANS64.TRYWAIT P1, [R3+URZ+0x1c010], R6 ;  /* 0x01c01006030075a7 */ /* 0x0022a400080211ff */
[----:B--2---:R-:W-:Y:S05]  /*1bbc0*/  @!P1 NANOSLEEP.SYNCS 0x989680 ;  /* 0x009896800000995d */ /* 0x004fea0003900000 */
[----:B------:R-:W2:Y:S02]  /*1bbd0*/  @!P1 SYNCS.PHASECHK.TRANS64 P1, [R3+URZ+0x1c010], R6 ;  /* 0x01c01006030095a7 */ /* 0x000ea400080210ff */
[----:B--2---:R-:W-:Y:S05]  /*1bbe0*/  @!P1 BRA `(.L_x_458) ;  /* 0xfffffffc00f09947 */ /* 0x004fea000383ffff */
[----:B------:R-:W-:Y:S05]  /*1bbf0*/  BRA `(.L_x_459) ;  /* 0xffffffc000807947 */ /* 0x000fea000383ffff */
.L_x_294:
[----:B--2---:R-:W-:-:S07]  /*1bc00*/  MOV R0, UR17 ;  /* 0x0000001100007c02 */ /* 0x004fce0008000f00 */
.L_x_460:
[----:B-1----:R1:W2:Y:S02]  /*1bc10*/  SYNCS.PHASECHK.TRANS64.TRYWAIT P1, [R0+URZ+0x1c038], R5 ;  /* 0x01c03805000075a7 */ /* 0x0022a400080211ff */
[----:B--2---:R-:W-:Y:S05]  /*1bc20*/  @!P1 NANOSLEEP.SYNCS 0x989680 ;  /* 0x009896800000995d */ /* 0x004fea0003900000 */
[----:B------:R-:W2:Y:S02]  /*1bc30*/  @!P1 SYNCS.PHASECHK.TRANS64 P1, [R0+URZ+0x1c038], R5 ;  /* 0x01c03805000095a7 */ /* 0x000ea400080210ff */
[----:B--2---:R-:W-:Y:S05]  /*1bc40*/  @!P1 BRA `(.L_x_460) ;  /* 0xfffffffc00f09947 */ /* 0x004fea000383ffff */
[----:B------:R-:W-:Y:S05]  /*1bc50*/  BRA `(.L_x_461) ;  /* 0xffffffc000d47947 */ /* 0x000fea000383ffff */
.L_x_300:
[----:B------:R-:W-:-:S07]  /*1bc60*/  MOV R3, UR8 ;  /* 0x0000000800037c02 */ /* 0x000fce0008000f00 */
.L_x_462:
[----:B-1----:R1:W2:Y:S02]  /*1bc70*/  SYNCS.PHASECHK.TRANS64.TRYWAIT P1, [R3+URZ+0x1c018], R6 ;  /* 0x01c01806030075a7 */ /* 0x0022a400080211ff */
[----:B--2---:R-:W-:Y:S05]  /*1bc80*/  @!P1 NANOSLEEP.SYNCS 0x989680 ;  /* 0x009896800000995d */ /* 0x004fea0003900000 */
[----:B------:R-:W2:Y:S02]  /*1bc90*/  @!P1 SYNCS.PHASECHK.TRANS64 P1, [R3+URZ+0x1c018], R6 ;  /* 0x01c01806030095a7 */ /* 0x000ea400080210ff */
[----:B--2---:R-:W-:Y:S05]  /*1bca0*/  @!P1 BRA `(.L_x_462) ;  /* 0xfffffffc00f09947 */ /* 0x004fea000383ffff */
[----:B------:R-:W-:Y:S05]  /*1bcb0*/  BRA `(.L_x_463) ;  /* 0xffffffc400407947 */ /* 0x000fea000383ffff */
.L_x_306:
[----:B--2---:R-:W-:-:S07]  /*1bcc0*/  MOV R0, UR17 ;  /* 0x0000001100007c02 */ /* 0x004fce0008000f00 */
.L_x_464:
[----:B-1----:R1:W2:Y:S02]  /*1bcd0*/  SYNCS.PHASECHK.TRANS64.TRYWAIT P1, [R0+URZ+0x1c038], R3 ;  /* 0x01c03803000075a7 */ /* 0x0022a400080211ff */
[----:B--2---:R-:W-:Y:S05]  /*1bce0*/  @!P1 NANOSLEEP.SYNCS 0x989680 ;  /* 0x009896800000995d */ /* 0x004fea0003900000 */
[----:B------:R-:W2:Y:S02]  /*1bcf0*/  @!P1 SYNCS.PHASECHK.TRANS64 P1, [R0+URZ+0x1c038], R3 ;  /* 0x01c03803000095a7 */ /* 0x000ea400080210ff */
[----:B--2---:R-:W-:Y:S05]  /*1bd00*/  @!P1 BRA `(.L_x_464) ;  /* 0xfffffffc00f09947 */ /* 0x004fea000383ffff */
[----:B------:R-:W-:Y:S05]  /*1bd10*/  BRA `(.L_x_465) ;  /* 0xffffffc400a07947 */ /* 0x000fea000383ffff */
.L_x_312:
[----:B--2---:R-:W-:-:S07]  /*1bd20*/  MOV R0, UR17 ;  /* 0x0000001100007c02 */ /* 0x004fce0008000f00 */
.L_x_466:
[----:B-1----:R1:W2:Y:S02]  /*1bd30*/  SYNCS.PHASECHK.TRANS64.TRYWAIT P1, [R0+URZ+0x1c038], R3 ;  /* 0x01c03803000075a7 */ /* 0x0022a400080211ff */
[----:B--2---:R-:W-:Y:S05]  /*1bd40*/  @!P1 NANOSLEEP.SYNCS 0x989680 ;  /* 0x009896800000995d */ /* 0x004fea0003900000 */
[----:B------:R-:W2:Y:S02]  /*1bd50*/  @!P1 SYNCS.PHASECHK.TRANS64 P1, [R0+URZ+0x1c038], R3 ;  /* 0x01c03803000095a7 */ /* 0x000ea400080210ff */
[----:B--2---:R-:W-:Y:S05]  /*1bd60*/  @!P1 BRA `(.L_x_466) ;  /* 0xfffffffc00f09947 */ /* 0x004fea000383ffff */
[----:B------:R-:W-:Y:S05]  /*1bd70*/  BRA `(.L_x_467) ;  /* 0xffffffc800587947 */ /* 0x000fea000383ffff */
.L_x_317:
[----:B------:R-:W-:-:S07]  /*1bd80*/  MOV R0, UR17 ;  /* 0x0000001100007c02 */ /* 0x000fce0008000f00 */
.L_x_468:
[----:B-1----:R1:W2:Y:S02]  /*1bd90*/  SYNCS.PHASECHK.TRANS64.TRYWAIT P1, [R0+URZ+0x1c038], R3 ;  /* 0x01c03803000075a7 */ /* 0x0022a400080211ff */
[----:B--2---:R-:W-:Y:S05]  /*1bda0*/  @!P1 NANOSLEEP.SYNCS 0x989680 ;  /* 0x009896800000995d */ /* 0x004fea0003900000 */
[----:B------:R-:W2:Y:S02]  /*1bdb0*/  @!P1 SYNCS.PHASECHK.TRANS64 P1, [R0+URZ+0x1c038], R3 ;  /* 0x01c03803000095a7 */ /* 0x000ea400080210ff */
[----:B--2---:R-:W-:Y:S05]  /*1bdc0*/  @!P1 BRA `(.L_x_468) ;  /* 0xfffffffc00f09947 */ /* 0x004fea000383ffff */
[----:B------:R-:W-:Y:S05]  /*1bdd0*/  BRA `(.L_x_469) ;  /* 0xffffffc800cc7947 */ /* 0x000fea000383ffff */
.L_x_322:
[----:B------:R-:W-:-:S07]  /*1bde0*/  MOV R0, UR17 ;  /* 0x0000001100007c02 */ /* 0x000fce0008000f00 */
.L_x_470:
[----:B-1----:R1:W2:Y:S02]  /*1bdf0*/  SYNCS.PHASECHK.TRANS64.TRYWAIT P1, [R0+URZ+0x1c038], R3 ;  /* 0x01c03803000075a7 */ /* 0x0022a400080211ff */
[----:B--2---:R-:W-:Y:S05]  /*1be00*/  @!P1 NANOSLEEP.SYNCS 0x989680 ;  /* 0x009896800000995d */ /* 0x004fea0003900000 */
[----:B------:R-:W2:Y:S02]  /*1be10*/  @!P1 SYNCS.PHASECHK.TRANS64 P1, [R0+URZ+0x1c038], R3 ;  /* 0x01c03803000095a7 */ /* 0x000ea400080210ff */
[----:B--2---:R-:W-:Y:S05]  /*1be20*/  @!P1 BRA `(.L_x_470) ;  /* 0xfffffffc00f09947 */ /* 0x004fea000383ffff */
[----:B------:R-:W-:Y:S05]  /*1be30*/  BRA `(.L_x_471) ;  /* 0xffffffcc00347947 */ /* 0x000fea000383ffff */
.L_x_327:
[----:B------:R-:W-:-:S07]  /*1be40*/  MOV R0, UR17 ;  /* 0x0000001100007c02 */ /* 0x000fce0008000f00 */
.L_x_472:
[----:B-1----:R1:W2:Y:S02]  /*1be50*/  SYNCS.PHASECHK.TRANS64.TRYWAIT P1, [R0+URZ+0x1c038], R3 ;  /* 0x01c03803000075a7 */ /* 0x0022a400080211ff */
[----:B--2---:R-:W-:Y:S05]  /*1be60*/  @!P1 NANOSLEEP.SYNCS 0x989680 ;  /* 0x009896800000995d */ /* 0x004fea0003900000 */
[----:B------:R-:W2:Y:S02]  /*1be70*/  @!P1 SYNCS.PHASECHK.TRANS64 P1, [R0+URZ+0x1c038], R3 ;  /* 0x01c03803000095a7 */ /* 0x000ea400080210ff */
[----:B--2---:R-:W-:Y:S05]  /*1be80*/  @!P1 BRA `(.L_x_472) ;  /* 0xfffffffc00f09947 */ /* 0x004fea000383ffff */
[----:B------:R-:W-:Y:S05]  /*1be90*/  BRA `(.L_x_473) ;  /* 0xffffffcc009c7947 */ /* 0x000fea000383ffff */
.L_x_332:
[----:B------:R-:W-:-:S07]  /*1bea0*/  MOV R0, UR17 ;  /* 0x0000001100007c02 */ /* 0x000fce0008000f00 */
.L_x_474:
[----:B-1----:R1:W2:Y:S02]  /*1beb0*/  SYNCS.PHASECHK.TRANS64.TRYWAIT P1, [R0+URZ+0x1c038], R3 ;  /* 0x01c03803000075a7 */ /* 0x0022a400080211ff */
[----:B--2---:R-:W-:Y:S05]  /*1bec0*/  @!P1 NANOSLEEP.SYNCS 0x989680 ;  /* 0x009896800000995d */ /* 0x004fea0003900000 */
[----:B------:R-:W2:Y:S02]  /*1bed0*/  @!P1 SYNCS.PHASECHK.TRANS64 P1, [R0+URZ+0x1c038], R3 ;  /* 0x01c03803000095a7 */ /* 0x000ea400080210ff */
[----:B--2---:R-:W-:Y:S05]  /*1bee0*/  @!P1 BRA `(.L_x_474) ;  /* 0xfffffffc00f09947 */ /* 0x004fea000383ffff */
[----:B------:R-:W-:Y:S05]  /*1bef0*/  BRA `(.L_x_475) ;  /* 0xffffffd000047947 */ /* 0x000fea000383ffff */
.L_x_337:
[----:B------:R-:W-:-:S07]  /*1bf00*/  MOV R0, UR17 ;  /* 0x0000001100007c02 */ /* 0x000fce0008000f00 */
.L_x_476:
[----:B-1----:R1:W2:Y:S02]  /*1bf10*/  SYNCS.PHASECHK.TRANS64.TRYWAIT P1, [R0+URZ+0x1c038], R3 ;  /* 0x01c03803000075a7 */ /* 0x0022a400080211ff */
[----:B--2---:R-:W-:Y:S05]  /*1bf20*/  @!P1 NANOSLEEP.SYNCS 0x989680 ;  /* 0x009896800000995d */ /* 0x004fea0003900000 */
[----:B------:R-:W2:Y:S02]  /*1bf30*/  @!P1 SYNCS.PHASECHK.TRANS64 P1, [R0+URZ+0x1c038], R3 ;  /* 0x01c03803000095a7 */ /* 0x000ea400080210ff */
[----:B--2---:R-:W-:Y:S05]  /*1bf40*/  @!P1 BRA `(.L_x_476) ;  /* 0xfffffffc00f09947 */ /* 0x004fea000383ffff */
[----:B------:R-:W-:Y:S05]  /*1bf50*/  BRA `(.L_x_477) ;  /* 0xffffffd0006c7947 */ /* 0x000fea000383ffff */
.L_x_342:
[----:B------:R-:W-:-:S07]  /*1bf60*/  MOV R0, UR17 ;  /* 0x0000001100007c02 */ /* 0x000fce0008000f00 */
.L_x_478:
[----:B-1----:R1:W2:Y:S02]  /*1bf70*/  SYNCS.PHASECHK.TRANS64.TRYWAIT P1, [R0+URZ+0x1c038], R3 ;  /* 0x01c03803000075a7 */ /* 0x0022a400080211ff */
[----:B--2---:R-:W-:Y:S05]  /*1bf80*/  @!P1 NANOSLEEP.SYNCS 0x989680 ;  /* 0x009896800000995d */ /* 0x004fea0003900000 */
[----:B------:R-:W2:Y:S02]  /*1bf90*/  @!P1 SYNCS.PHASECHK.TRANS64 P1, [R0+URZ+0x1c038], R3 ;  /* 0x01c03803000095a7 */ /* 0x000ea400080210ff */
[----:B--2---:R-:W-:Y:S05]  /*1bfa0*/  @!P1 BRA `(.L_x_478) ;  /* 0xfffffffc00f09947 */ /* 0x004fea000383ffff */
[----:B------:R-:W-:Y:S05]  /*1bfb0*/  BRA `(.L_x_479) ;  /* 0xffffffd000d87947 */ /* 0x000fea000383ffff */
.L_x_347:
[----:B------:R-:W-:-:S07]  /*1bfc0*/  MOV R0, UR17 ;  /* 0x0000001100007c02 */ /* 0x000fce0008000f00 */
.L_x_480:
[----:B-1----:R1:W2:Y:S02]  /*1bfd0*/  SYNCS.PHASECHK.TRANS64.TRYWAIT P1, [R0+URZ+0x1c038], R3 ;  /* 0x01c03803000075a7 */ /* 0x0022a400080211ff */
[----:B--2---:R-:W-:Y:S05]  /*1bfe0*/  @!P1 NANOSLEEP.SYNCS 0x989680 ;  /* 0x009896800000995d */ /* 0x004fea0003900000 */
[----:B------:R-:W2:Y:S02]  /*1bff0*/  @!P1 SYNCS.PHASECHK.TRANS64 P1, [R0+URZ+0x1c038], R3 ;  /* 0x01c03803000095a7 */ /* 0x000ea400080210ff */
[----:B--2---:R-:W-:Y:S05]  /*1c000*/  @!P1 BRA `(.L_x_480) ;  /* 0xfffffffc00f09947 */ /* 0x004fea000383ffff */
[----:B------:R-:W-:Y:S05]  /*1c010*/  BRA `(.L_x_481) ;  /* 0xffffffd400407947 */ /* 0x000fea000383ffff */
.L_x_353:
[----:B------:R-:W-:-:S07]  /*1c020*/  MOV R0, UR17 ;  /* 0x0000001100007c02 */ /* 0x000fce0008000f00 */
.L_x_482:
[----:B-1----:R1:W2:Y:S02]  /*1c030*/  SYNCS.PHASECHK.TRANS64.TRYWAIT P1, [R0+URZ+0x1c038], R3 ;  /* 0x01c03803000075a7 */ /* 0x0022a400080211ff */
[----:B--2---:R-:W-:Y:S05]  /*1c040*/  @!P1 NANOSLEEP.SYNCS 0x989680 ;  /* 0x009896800000995d */ /* 0x004fea0003900000 */
[----:B------:R-:W2:Y:S02]  /*1c050*/  @!P1 SYNCS.PHASECHK.TRANS64 P1, [R0+URZ+0x1c038], R3 ;  /* 0x01c03803000095a7 */ /* 0x000ea400080210ff */
[----:B--2---:R-:W-:Y:S05]  /*1c060*/  @!P1 BRA `(.L_x_482) ;  /* 0xfffffffc00f09947 */ /* 0x004fea000383ffff */
[----:B------:R-:W-:Y:S05]  /*1c070*/  BRA `(.L_x_483) ;  /* 0xffffffd400bc7947 */ /* 0x000fea000383ffff */
.L_x_358:
[----:B------:R-:W-:-:S07]  /*1c080*/  MOV R0, UR17 ;  /* 0x0000001100007c02 */ /* 0x000fce0008000f00 */
.L_x_484:
[----:B-1----:R1:W2:Y:S02]  /*1c090*/  SYNCS.PHASECHK.TRANS64.TRYWAIT P1, [R0+URZ+0x1c038], R3 ;  /* 0x01c03803000075a7 */ /* 0x0022a400080211ff */
[----:B--2---:R-:W-:Y:S05]  /*1c0a0*/  @!P1 NANOSLEEP.SYNCS 0x989680 ;  /* 0x009896800000995d */ /* 0x004fea0003900000 */
[----:B------:R-:W2:Y:S02]  /*1c0b0*/  @!P1 SYNCS.PHASECHK.TRANS64 P1, [R0+URZ+0x1c038], R3 ;  /* 0x01c03803000095a7 */ /* 0x000ea400080210ff */
[----:B--2---:R-:W-:Y:S05]  /*1c0c0*/  @!P1 BRA `(.L_x_484) ;  /* 0xfffffffc00f09947 */ /* 0x004fea000383ffff */
[----:B------:R-:W-:Y:S05]  /*1c0d0*/  BRA `(.L_x_485) ;  /* 0xffffffd800247947 */ /* 0x000fea000383ffff */
.L_x_363:
[----:B------:R-:W-:-:S07]  /*1c0e0*/  MOV R0, UR17 ;  /* 0x0000001100007c02 */ /* 0x000fce0008000f00 */
.L_x_486:
[----:B-1----:R1:W2:Y:S02]  /*1c0f0*/  SYNCS.PHASECHK.TRANS64.TRYWAIT P1, [R0+URZ+0x1c038], R3 ;  /* 0x01c03803000075a7 */ /* 0x0022a400080211ff */
[----:B--2---:R-:W-:Y:S05]  /*1c100*/  @!P1 NANOSLEEP.SYNCS 0x989680 ;  /* 0x009896800000995d */ /* 0x004fea0003900000 */
[----:B------:R-:W2:Y:S02]  /*1c110*/  @!P1 SYNCS.PHASECHK.TRANS64 P1, [R0+URZ+0x1c038], R3 ;  /* 0x01c03803000095a7 */ /* 0x000ea400080210ff */
[----:B--2---:R-:W-:Y:S05]  /*1c120*/  @!P1 BRA `(.L_x_486) ;  /* 0xfffffffc00f09947 */ /* 0x004fea000383ffff */
[----:B------:R-:W-:Y:S05]  /*1c130*/  BRA `(.L_x_487) ;  /* 0xffffffd800947947 */ /* 0x000fea000383ffff */
.L_x_368:
[----:B------:R-:W-:-:S07]  /*1c140*/  MOV R0, UR17 ;  /* 0x0000001100007c02 */ /* 0x000fce0008000f00 */
.L_x_488:
[----:B-1----:R1:W2:Y:S02]  /*1c150*/  SYNCS.PHASECHK.TRANS64.TRYWAIT P1, [R0+URZ+0x1c038], R3 ;  /* 0x01c03803000075a7 */ /* 0x0022a400080211ff */
[----:B--2---:R-:W-:Y:S05]  /*1c160*/  @!P1 NANOSLEEP.SYNCS 0x989680 ;  /* 0x009896800000995d */ /* 0x004fea0003900000 */
[----:B------:R-:W2:Y:S02]  /*1c170*/  @!P1 SYNCS.PHASECHK.TRANS64 P1, [R0+URZ+0x1c038], R3 ;  /* 0x01c03803000095a7 */ /* 0x000ea400080210ff */
[----:B--2---:R-:W-:Y:S05]  /*1c180*/  @!P1 BRA `(.L_x_488) ;  /* 0xfffffffc00f09947 */ /* 0x004fea000383ffff */
[----:B------:R-:W-:Y:S05]  /*1c190*/  BRA `(.L_x_489) ;  /* 0xffffffd800fc7947 */ /* 0x000fea000383ffff */
.L_x_373:
[----:B------:R-:W-:-:S07]  /*1c1a0*/  MOV R0, UR17 ;  /* 0x0000001100007c02 */ /* 0x000fce0008000f00 */
.L_x_490:
[----:B-1----:R1:W2:Y:S02]  /*1c1b0*/  SYNCS.PHASECHK.TRANS64.TRYWAIT P1, [R0+URZ+0x1c038], R3 ;  /* 0x01c03803000075a7 */ /* 0x0022a400080211ff */
[----:B--2---:R-:W-:Y:S05]  /*1c1c0*/  @!P1 NANOSLEEP.SYNCS 0x989680 ;  /* 0x009896800000995d */ /* 0x004fea0003900000 */
[----:B------:R-:W2:Y:S02]  /*1c1d0*/  @!P1 SYNCS.PHASECHK.TRANS64 P1, [R0+URZ+0x1c038], R3 ;  /* 0x01c03803000095a7 */ /* 0x000ea400080210ff */
[----:B--2---:R-:W-:Y:S05]  /*1c1e0*/  @!P1 BRA `(.L_x_490) ;  /* 0xfffffffc00f09947 */ /* 0x004fea000383ffff */
[----:B------:R-:W-:Y:S05]  /*1c1f0*/  BRA `(.L_x_491) ;  /* 0xffffffdc00707947 */ /* 0x000fea000383ffff */
.L_x_378:
[----:B------:R-:W-:-:S07]  /*1c200*/  MOV R0, UR9 ;  /* 0x0000000900007c02 */ /* 0x000fce0008000f00 */
.L_x_492:
[----:B-1----:R1:W2:Y:S02]  /*1c210*/  SYNCS.PHASECHK.TRANS64.TRYWAIT P1, [R0+URZ+0x1c038], R3 ;  /* 0x01c03803000075a7 */ /* 0x0022a400080211ff */
[----:B--2---:R-:W-:Y:S05]  /*1c220*/  @!P1 NANOSLEEP.SYNCS 0x989680 ;  /* 0x009896800000995d */ /* 0x004fea0003900000 */
[----:B------:R-:W2:Y:S02]  /*1c230*/  @!P1 SYNCS.PHASECHK.TRANS64 P1, [R0+URZ+0x1c038], R3 ;  /* 0x01c03803000095a7 */ /* 0x000ea400080210ff */
[----:B--2---:R-:W-:Y:S05]  /*1c240*/  @!P1 BRA `(.L_x_492) ;  /* 0xfffffffc00f09947 */ /* 0x004fea000383ffff */
[----:B------:R-:W-:Y:S05]  /*1c250*/  BRA `(.L_x_493) ;  /* 0xffffffdc00d87947 */ /* 0x000fea000383ffff */
.L_x_385:
[----:B------:R-:W-:-:S07]  /*1c260*/  MOV R0, UR17 ;  /* 0x0000001100007c02 */ /* 0x000fce0008000f00 */
.L_x_494:
[----:B-1----:R1:W4:Y:S02]  /*1c270*/  SYNCS.PHASECHK.TRANS64.TRYWAIT P0, [R0+URZ+0x1c0b0], R3 ;  /* 0x01c0b003000075a7 */ /* 0x00232400080011ff */
[----:B----4-:R-:W-:Y:S05]  /*1c280*/  @!P0 NANOSLEEP.SYNCS 0x989680 ;  /* 0x009896800000895d */ /* 0x010fea0003900000 */
[----:B------:R-:W4:Y:S02]  /*1c290*/  @!P0 SYNCS.PHASECHK.TRANS64 P0, [R0+URZ+0x1c0b0], R3 ;  /* 0x01c0b003000085a7 */ /* 0x000f2400080010ff */
[----:B----4-:R-:W-:Y:S05]  /*1c2a0*/  @!P0 BRA `(.L_x_494) ;  /* 0xfffffffc00f08947 */ /* 0x010fea000383ffff */
[----:B------:R-:W-:Y:S05]  /*1c2b0*/  BRA `(.L_x_495) ;  /* 0xffffffe400687947 */ /* 0x000fea000383ffff */
.L_x_387:
[----:B-1----:R-:W-:-:S07]  /*1c2c0*/  MOV R0, UR17 ;  /* 0x0000001100007c02 */ /* 0x002fce0008000f00 */
.L_x_496:
[----:B-1----:R1:W4:Y:S02]  /*1c2d0*/  SYNCS.PHASECHK.TRANS64.TRYWAIT P0, [R0+URZ+0x1c0b8], R3 ;  /* 0x01c0b803000075a7 */ /* 0x00232400080011ff */
[----:B----4-:R-:W-:Y:S05]  /*1c2e0*/  @!P0 NANOSLEEP.SYNCS 0x989680 ;  /* 0x009896800000895d */ /* 0x010fea0003900000 */
[----:B------:R-:W4:Y:S02]  /*1c2f0*/  @!P0 SYNCS.PHASECHK.TRANS64 P0, [R0+URZ+0x1c0b8], R3 ;  /* 0x01c0b803000085a7 */ /* 0x000f2400080010ff */
[----:B----4-:R-:W-:Y:S05]  /*1c300*/  @!P0 BRA `(.L_x_496) ;  /* 0xfffffffc00f08947 */ /* 0x010fea000383ffff */
[----:B------:R-:W-:Y:S05]  /*1c310*/  BRA `(.L_x_497) ;  /* 0xffffffe400787947 */ /* 0x000fea000383ffff */
        .weak           $__internal_0_$__cuda_sm10x_tcgen05_guardrail_trap_col_being_dealloced_not_returned_by_alloc
        .type           $__internal_0_$__cuda_sm10x_tcgen05_guardrail_trap_col_being_dealloced_not_returned_by_alloc,@function
        .size           $__internal_0_$__cuda_sm10x_tcgen05_guardrail_trap_col_being_dealloced_not_returned_by_alloc,($__internal_1_$__cuda_sm10x_tcgen05_guardrail_trap_phase_invalid_during_alloc - $__internal_0_$__cuda_sm10x_tcgen05_guardrail_trap_col_being_dealloced_not_returned_by_alloc)
$__internal_0_$__cuda_sm10x_tcgen05_guardrail_trap_col_being_dealloced_not_returned_by_alloc:
[----:B------:R-:W-:Y:S05]  /*1c320*/  BPT.TRAP 0x1 ;  /* 0x000000040000795c */ /* 0x000fea0000300000 */
[----:B------:R-:W-:-:S04]  /*1c330*/  MOV R3, 0x0 ;  /* 0x0000000000037802 */ /* 0x000fc80000000f00 */
[----:B------:R-:W-:Y:S05]  /*1c340*/  RET.REL.NODEC R2 `(_ZN7cutlass13device_kernelINS_4fmha6kernel36Sm100FmhaFwdKernelTmaWarpspecializedIN4cute5tupleIJiiiNS5_IJNS5_IJiiEEEiEEEEEENS1_10collective38Sm100FmhaFwdMainloopTmaWarpspecializedINS_10bfloat16_tEffNS5_IJNS4_1CILi256EEENSC_ILi128EEENSC_ILi64EEEEEENS5_IJiNSC_ILi1EEES7_EEENS5_IJiSH_NS5_IJNS5_IJNSC_ILi0EEEiEEEiEEEEEESM_NS9_12ResidualMaskENS5_IJNSC_ILi2EEESH_SH_EEENSC_ILb0EEEEENS9_38Sm100FmhaFwdEpilogueTmaWarpspecializedINS_6half_tEfNS5_IJSE_SF_SE_EEESI_NS5_IJSH_S7_EEESQ_EENS2_23PersistentTileSchedulerENS2_41Sm100FmhaCtxKernelWarpspecializedScheduleEEEEEvNT_6ParamsE) ;  /* 0xfffffe3c022c7950 */ /* 0x000fea0003c3ffff */
        .weak           $__internal_1_$__cuda_sm10x_tcgen05_guardrail_trap_phase_invalid_during_alloc
        .type           $__internal_1_$__cuda_sm10x_tcgen05_guardrail_trap_phase_invalid_during_alloc,@function
        .size           $__internal_1_$__cuda_sm10x_tcgen05_guardrail_trap_phase_invalid_during_alloc,($__internal_2_$__cuda_sm10x_tcgen05_guardrail_trap_unallocated_columns_being_dealloced - $__internal_1_$__cuda_sm10x_tcgen05_guardrail_trap_phase_invalid_during_alloc)
$__internal_1_$__cuda_sm10x_tcgen05_guardrail_trap_phase_invalid_during_alloc:
[----:B------:R-:W-:Y:S05]  /*1c350*/  BPT.TRAP 0x1 ;  /* 0x000000040000795c */ /* 0x000fea0000300000 */
[----:B------:R-:W-:-:S04]  /*1c360*/  HFMA2 R3, -RZ, RZ, 0, 0 ;  /* 0x00000000ff037431 */ /* 0x000fc800000001ff */
[----:B------:R-:W-:Y:S05]  /*1c370*/  RET.REL.NODEC R2 `(_ZN7cutlass13device_kernelINS_4fmha6kernel36Sm100FmhaFwdKernelTmaWarpspecializedIN4cute5tupleIJiiiNS5_IJNS5_IJiiEEEiEEEEEENS1_10collective38Sm100FmhaFwdMainloopTmaWarpspecializedINS_10bfloat16_tEffNS5_IJNS4_1CILi256EEENSC_ILi128EEENSC_ILi64EEEEEENS5_IJiNSC_ILi1EEES7_EEENS5_IJiSH_NS5_IJNS5_IJNSC_ILi0EEEiEEEiEEEEEESM_NS9_12ResidualMaskENS5_IJNSC_ILi2EEESH_SH_EEENSC_ILb0EEEEENS9_38Sm100FmhaFwdEpilogueTmaWarpspecializedINS_6half_tEfNS5_IJSE_SF_SE_EEESI_NS5_IJSH_S7_EEESQ_EENS2_23PersistentTileSchedulerENS2_41Sm100FmhaCtxKernelWarpspecializedScheduleEEEEEvNT_6ParamsE) ;  /* 0xfffffe3c02207950 */ /* 0x000fea0003c3ffff */
        .weak           $__internal_2_$__cuda_sm10x_tcgen05_guardrail_trap_unallocated_columns_being_dealloced
        .type           $__internal_2_$__cuda_sm10x_tcgen05_guardrail_trap_unallocated_columns_being_dealloced,@function
        .size           $__internal_2_$__cuda_sm10x_tcgen05_guardrail_trap_unallocated_columns_being_dealloced,($__internal_3_$__cuda_sm3x_div_rn_noftz_f32_slowpath - $__internal_2_$__cuda_sm10x_tcgen05_guardrail_trap_unallocated_columns_being_dealloced)
$__internal_2_$__cuda_sm10x_tcgen05_guardrail_trap_unallocated_columns_being_dealloced:
[----:B------:R-:W-:Y:S05]  /*1c380*/  BPT.TRAP 0x1 ;  /* 0x000000040000795c */ /* 0x000fea0000300000 */
[----:B------:R-:W-:-:S04]  /*1c390*/  MOV R3, 0x0 ;  /* 0x0000000000037802 */ /* 0x000fc80000000f00 */
[----:B------:R-:W-:Y:S05]  /*1c3a0*/  RET.REL.NODEC R2 `(_ZN7cutlass13device_kernelINS_4fmha6kernel36Sm100FmhaFwdKernelTmaWarpspecializedIN4cute5tupleIJiiiNS5_IJNS5_IJiiEEEiEEEEEENS1_10collective38Sm100FmhaFwdMainloopTmaWarpspecializedINS_10bfloat16_tEffNS5_IJNS4_1CILi256EEENSC_ILi128EEENSC_ILi64EEEEEENS5_IJiNSC_ILi1EEES7_EEENS5_IJiSH_NS5_IJNS5_IJNSC_ILi0EEEiEEEiEEEEEESM_NS9_12ResidualMaskENS5_IJNSC_ILi2EEESH_SH_EEENSC_ILb0EEEEENS9_38Sm100FmhaFwdEpilogueTmaWarpspecializedINS_6half_tEfNS5_IJSE_SF_SE_EEESI_NS5_IJSH_S7_EEESQ_EENS2_23PersistentTileSchedulerENS2_41Sm100FmhaCtxKernelWarpspecializedScheduleEEEEEvNT_6ParamsE) ;  /* 0xfffffe3c02147950 */ /* 0x000fea0003c3ffff */
        .weak           $__internal_3_$__cuda_sm3x_div_rn_noftz_f32_slowpath
        .type           $__internal_3_$__cuda_sm3x_div_rn_noftz_f32_slowpath,@function
        .size           $__internal_3_$__cuda_sm3x_div_rn_noftz_f32_slowpath,(.L_x_514 - $__internal_3_$__cuda_sm3x_div_rn_noftz_f32_slowpath)
$__internal_3_$__cuda_sm3x_div_rn_noftz_f32_slowpath:
[----:B------:R-:W-:Y:S01]  /*1c3b0*/  SHF.R.U32.HI R3, RZ, 0x17, R24 ;  /* 0x00000017ff037819 */ /* 0x000fe20000011618 */
[----:B------:R-:W-:Y:S01]  /*1c3c0*/  BSSY B1, `(.L_x_498) ;  /* 0x0000065000017945 */ /* 0x000fe20003800000 */
[--C-:B------:R-:W-:Y:S01]  /*1c3d0*/  SHF.R.U32.HI R8, RZ, 0x17, R32.reuse ;  /* 0x00000017ff087819 */ /* 0x100fe20000011620 */
[----:B------:R-:W-:Y:S01]  /*1c3e0*/  IMAD.MOV.U32 R7, RZ, RZ, R32 ;  /* 0x000000ffff077224 */ /* 0x000fe200078e0020 */
[----:B------:R-:W-:Y:S01]  /*1c3f0*/  LOP3.LUT R3, R3, 0xff, RZ, 0xc0, !PT ;  /* 0x000000ff03037812 */ /* 0x000fe200078ec0ff */
[----:B------:R-:W-:Y:S01]  /*1c400*/  IMAD.MOV.U32 R6, RZ, RZ, R24 ;  /* 0x000000ffff067224 */ /* 0x000fe200078e0018 */
[----:B------:R-:W-:-:S03]  /*1c410*/  LOP3.LUT R8, R8, 0xff, RZ, 0xc0, !PT ;  /* 0x000000ff08087812 */ /* 0x000fc600078ec0ff */
[----:B------:R-:W-:Y:S02]  /*1c420*/  VIADD R0, R3, 0xffffffff ;  /* 0xffffffff03007836 */ /* 0x000fe40000000000 */
[----:B------:R-:W-:-:S03]  /*1c430*/  VIADD R5, R8, 0xffffffff ;  /* 0xffffffff08057836 */ /* 0x000fc60000000000 */
[----:B------:R-:W-:-:S04]  /*1c440*/  ISETP.GT.U32.AND P0, PT, R0, 0xfd, PT ;  /* 0x000000fd0000780c */ /* 0x000fc80003f04070 */
[----:B------:R-:W-:-:S13]  /*1c450*/  ISETP.GT.U32.OR P0, PT, R5, 0xfd, P0 ;  /* 0x000000fd0500780c */ /* 0x000fda0000704470 */
[----:B------:R-:W-:Y:S01]  /*1c460*/  @!P0 IMAD.MOV.U32 R10, RZ, RZ, RZ ;  /* 0x000000ffff0a8224 */ /* 0x000fe200078e00ff */
[----:B------:R-:W-:Y:S06]  /*1c470*/  @!P0 BRA `(.L_x_499) ;  /* 0x00000000005c8947 */ /* 0x000fec0003800000 */
[----:B------:R-:W-:Y:S02]  /*1c480*/  FSETP.GTU.FTZ.AND P1, PT, |R32|, +INF , PT ;  /* 0x7f8000002000780b */ /* 0x000fe40003f3c200 */
[----:B------:R-:W-:-:S04]  /*1c490*/  FSETP.GTU.FTZ.AND P0, PT, |R24|, +INF , PT ;  /* 0x7f8000001800780b */ /* 0x000fc80003f1c200 */
[----:B------:R-:W-:-:S13]  /*1c4a0*/  PLOP3.LUT P0, PT, P1, P0, PT, 0xf8, 0x8f ;  /* 0x00000000008f781c */ /* 0x000fda0000f01f70 */
[----:B------:R-:W-:Y:S05]  /*1c4b0*/  @P0 BRA `(.L_x_500) ;  /* 0x0000000400500947 */ /* 0x000fea0003800000 */
[----:B------:R-:W-:-:S13]  /*1c4c0*/  LOP3.LUT P0, RZ, R6, 0x7fffffff, R7, 0xc8, !PT ;  /* 0x7fffffff06ff7812 */ /* 0x000fda000780c807 */
[----:B------:R-:W-:Y:S05]  /*1c4d0*/  @!P0 BRA `(.L_x_501) ;  /* 0x0000000400408947 */ /* 0x000fea0003800000 */
[----:B------:R-:W-:Y:S02]  /*1c4e0*/  FSETP.NEU.FTZ.AND P0, PT, |R32|, +INF , PT ;  /* 0x7f8000002000780b */ /* 0x000fe40003f1d200 */
[----:B------:R-:W-:Y:S02]  /*1c4f0*/  FSETP.NEU.FTZ.AND P1, PT, |R24|, +INF , PT ;  /* 0x7f8000001800780b */ /* 0x000fe40003f3d200 */
[----:B------:R-:W-:-:S11]  /*1c500*/  FSETP.NEU.FTZ.AND P2, PT, |R32|, +INF , PT ;  /* 0x7f8000002000780b */ /* 0x000fd60003f5d200 */
[----:B------:R-:W-:Y:S05]  /*1c510*/  @!P1 BRA !P0, `(.L_x_501) ;  /* 0x0000000400309947 */ /* 0x000fea0004000000 */
[----:B------:R-:W-:-:S04]  /*1c520*/  LOP3.LUT P0, RZ, R7, 0x7fffffff, RZ, 0xc0, !PT ;  /* 0x7fffffff07ff7812 */ /* 0x000fc8000780c0ff */
[----:B------:R-:W-:-:S13]  /*1c530*/  PLOP3.LUT P0, PT, P1, P0, PT, 0x2f, 0xf2 ;  /* 0x0000000000f2781c */ /* 0x000fda0000f00577 */
[----:B------:R-:W-:Y:S05]  /*1c540*/  @P0 BRA `(.L_x_502) ;  /* 0x00000004001c0947 */ /* 0x000fea0003800000 */
[----:B------:R-:W-:-:S04]  /*1c550*/  LOP3.LUT P0, RZ, R6, 0x7fffffff, RZ, 0xc0, !PT ;  /* 0x7fffffff06ff7812 */ /* 0x000fc8000780c0ff */
[----:B------:R-:W-:-:S13]  /*1c560*/  PLOP3.LUT P0, PT, P2, P0, PT, 0x2f, 0xf2 ;  /* 0x0000000000f2781c */ /* 0x000fda0001700577 */
[----:B------:R-:W-:Y:S05]  /*1c570*/  @P0 BRA `(.L_x_503) ;  /* 0x0000000400040947 */ /* 0x000fea0003800000 */
[----:B------:R-:W-:Y:S02]  /*1c580*/  ISETP.GE.AND P1, PT, R5, RZ, PT ;  /* 0x000000ff0500720c */ /* 0x000fe40003f26270 */
[----:B------:R-:W-:-:S11]  /*1c590*/  ISETP.GE.AND P0, PT, R0, RZ, PT ;  /* 0x000000ff0000720c */ /* 0x000fd60003f06270 */
[----:B------:R-:W-:Y:S01]  /*1c5a0*/  @P1 MOV R10, RZ ;  /* 0x000000ff000a1202 */ /* 0x000fe20000000f00 */
[----:B------:R-:W-:Y:S01]  /*1c5b0*/  @!P1 FFMA R7, R32, 1.84467440737095516160e+19, RZ ;  /* 0x5f80000020079823 */ /* 0x000fe200000000ff */
[----:B------:R-:W-:Y:S01]  /*1c5c0*/  @!P1 MOV R10, 0xffffffc0 ;  /* 0xffffffc0000a9802 */ /* 0x000fe20000000f00 */
[----:B------:R-:W-:-:S03]  /*1c5d0*/  @!P0 FFMA R6, R24, 1.84467440737095516160e+19, RZ ;  /* 0x5f80000018068823 */ /* 0x000fc600000000ff */
[----:B------:R-:W-:-:S07]  /*1c5e0*/  @!P0 IADD3 R10, PT, PT, R10, 0x40, RZ ;  /* 0x000000400a0a8810 */ /* 0x000fce0007ffe0ff */
.L_x_499:
[----:B------:R-:W-:Y:S01]  /*1c5f0*/  LEA R11, R3, 0xc0800000, 0x17 ;  /* 0xc0800000030b7811 */ /* 0x000fe200078eb8ff */
[----:B------:R-:W-:Y:S01]  /*1c600*/  BSSY B0, `(.L_x_504) ;  /* 0x0000036000007945 */ /* 0x000fe20003800000 */
[----:B------:R-:W-:Y:S02]  /*1c610*/  IADD3 R8, PT, PT, R8, -0x7f, RZ ;  /* 0xffffff8108087810 */ /* 0x000fe40007ffe0ff */
[----:B------:R-:W-:-:S03]  /*1c620*/  IADD3 R11, PT, PT, -R11, R6, RZ ;  /* 0x000000060b0b7210 */ /* 0x000fc60007ffe1ff */
[----:B------:R-:W-:Y:S01]  /*1c630*/  IMAD R9, R8, -0x800000, R7 ;  /* 0xff80000008097824 */ /* 0x000fe200078e0207 */
[----:B------:R-:W1:Y:S01]  /*1c640*/  MUFU.RCP R5, R11 ;  /* 0x0000000b00057308 */ /* 0x000e620000001000 */
[----:B------:R-:W-:-:S04]  /*1c650*/  FADD.FTZ R6, -R11, -RZ ;  /* 0x800000ff0b067221 */ /* 0x000fc80000010100 */
[----:B-1----:R-:W-:-:S04]  /*1c660*/  FFMA R0, R5, R6, 1 ;  /* 0x3f80000005007423 */ /* 0x002fc80000000006 */
[----:B------:R-:W-:-:S04]  /*1c670*/  FFMA R0, R5, R0, R5 ;  /* 0x0000000005007223 */ /* 0x000fc80000000005 */
[----:B------:R-:W-:-:S04]  /*1c680*/  FFMA R7, R9, R0, RZ ;  /* 0x0000000009077223 */ /* 0x000fc800000000ff */
[----:B------:R-:W-:-:S04]  /*1c690*/  FFMA R5, R6, R7, R9 ;  /* 0x0000000706057223 */ /* 0x000fc80000000009 */
[----:B------:R-:W-:-:S04]  /*1c6a0*/  FFMA R5, R0, R5, R7 ;  /* 0x0000000500057223 */ /* 0x000fc80000000007 */
[----:B------:R-:W-:Y:S01]  /*1c6b0*/  FFMA R6, R6, R5, R9 ;  /* 0x0000000506067223 */ /* 0x000fe20000000009 */
[----:B------:R-:W-:-:S03]  /*1c6c0*/  IADD3 R9, PT, PT, R8, 0x7f, -R3 ;  /* 0x0000007f08097810 */ /* 0x000fc60007ffe803 */
[----:B------:R-:W-:Y:S01]  /*1c6d0*/  FFMA R7, R0, R6, R5 ;  /* 0x0000000600077223 */ /* 0x000fe20000000005 */
[----:B------:R-:W-:-:S04]  /*1c6e0*/  IADD3 R10, PT, PT, R9, R10, RZ ;  /* 0x0000000a090a7210 */ /* 0x000fc80007ffe0ff */
[----:B------:R-:W-:-:S04]  /*1c6f0*/  SHF.R.U32.HI R3, RZ, 0x17, R7 ;  /* 0x00000017ff037819 */ /* 0x000fc80000011607 */
[----:B------:R-:W-:-:S04]  /*1c700*/  LOP3.LUT R3, R3, 0xff, RZ, 0xc0, !PT ;  /* 0x000000ff03037812 */ /* 0x000fc800078ec0ff */
[----:B------:R-:W-:-:S04]  /*1c710*/  IADD3 R3, PT, PT, R3, R10, RZ ;  /* 0x0000000a03037210 */ /* 0x000fc80007ffe0ff */
[----:B------:R-:W-:-:S04]  /*1c720*/  IADD3 R8, PT, PT, R3, -0x1, RZ ;  /* 0xffffffff03087810 */ /* 0x000fc80007ffe0ff */
[----:B------:R-:W-:-:S13]  /*1c730*/  ISETP.GE.U32.AND P0, PT, R8, 0xfe, PT ;  /* 0x000000fe0800780c */ /* 0x000fda0003f06070 */
[----:B------:R-:W-:Y:S05]  /*1c740*/  @!P0 BRA `(.L_x_505) ;  /* 0x0000000000808947 */ /* 0x000fea0003800000 */
[----:B------:R-:W-:-:S13]  /*1c750*/  ISETP.GT.AND P0, PT, R3, 0xfe, PT ;  /* 0x000000fe0300780c */ /* 0x000fda0003f04270 */
[----:B------:R-:W-:Y:S05]  /*1c760*/  @P0 BRA `(.L_x_506) ;  /* 0x00000000006c0947 */ /* 0x000fea0003800000 */
[----:B------:R-:W-:-:S13]  /*1c770*/  ISETP.GE.AND P0, PT, R3, 0x1, PT ;  /* 0x000000010300780c */ /* 0x000fda0003f06270 */
[----:B------:R-:W-:Y:S05]  /*1c780*/  @P0 BRA `(.L_x_507) ;  /* 0x0000000000740947 */ /* 0x000fea0003800000 */
[----:B------:R-:W-:Y:S02]  /*1c790*/  ISETP.GE.AND P0, PT, R3, -0x18, PT ;  /* 0xffffffe80300780c */ /* 0x000fe40003f06270 */
[----:B------:R-:W-:-:S11]  /*1c7a0*/  LOP3.LUT R7, R7, 0x80000000, RZ, 0xc0, !PT ;  /* 0x8000000007077812 */ /* 0x000fd600078ec0ff */
[----:B------:R-:W-:Y:S05]  /*1c7b0*/  @!P0 BRA `(.L_x_507) ;  /* 0x0000000000688947 */ /* 0x000fea0003800000 */
[CCC-:B------:R-:W-:Y:S01]  /*1c7c0*/  FFMA.RZ R8, R0.reuse, R6.reuse, R5.reuse ;  /* 0x0000000600087223 */ /* 0x1c0fe2000000c005 */
[CCC-:B------:R-:W-:Y:S01]  /*1c7d0*/  FFMA.RP R9, R0.reuse, R6.reuse, R5.reuse ;  /* 0x0000000600097223 */ /* 0x1c0fe20000008005 */
[----:B------:R-:W-:Y:S01]  /*1c7e0*/  FFMA.RM R6, R0, R6, R5 ;  /* 0x0000000600067223 */ /* 0x000fe20000004005 */
[C---:B------:R-:W-:Y:S01]  /*1c7f0*/  VIADD R0, R3.reuse, 0x20 ;  /* 0x0000002003007836 */ /* 0x040fe20000000000 */
[C---:B------:R-:W-:Y:S02]  /*1c800*/  ISETP.NE.AND P0, PT, R3.reuse, RZ, PT ;  /* 0x000000ff0300720c */ /* 0x040fe40003f05270 */
[----:B------:R-:W-:Y:S02]  /*1c810*/  LOP3.LUT R8, R8, 0x7fffff, RZ, 0xc0, !PT ;  /* 0x007fffff08087812 */ /* 0x000fe400078ec0ff */
[----:B------:R-:W-:Y:S01]  /*1c820*/  ISETP.NE.AND P1, PT, R3, RZ, PT ;  /* 0x000000ff0300720c */ /* 0x000fe20003f25270 */
[----:B------:R-:W-:Y:S01]  /*1c830*/  IMAD.MOV R3, RZ, RZ, -R3 ;  /* 0x000000ffff037224 */ /* 0x000fe200078e0a03 */
[----:B------:R-:W-:-:S02]  /*1c840*/  LOP3.LUT R5, R8, 0x800000, RZ, 0xfc, !PT ;  /* 0x0080000008057812 */ /* 0x000fc400078efcff */
[----:B------:R-:W-:Y:S02]  /*1c850*/  FSETP.NEU.FTZ.AND P2, PT, R9, R6, PT ;  /* 0x000000060900720b */ /* 0x000fe40003f5d000 */
[----:B------:R-:W-:Y:S02]  /*1c860*/  SHF.L.U32 R0, R5, R0, RZ ;  /* 0x0000000005007219 */ /* 0x000fe400000006ff */
[----:B------:R-:W-:Y:S02]  /*1c870*/  SEL R6, R3, RZ, P0 ;  /* 0x000000ff03067207 */ /* 0x000fe40000000000 */
[----:B------:R-:W-:Y:S02]  /*1c880*/  ISETP.NE.AND P1, PT, R0, RZ, P1 ;  /* 0x000000ff0000720c */ /* 0x000fe40000f25270 */
[----:B------:R-:W-:Y:S02]  /*1c890*/  SHF.R.U32.HI R5, RZ, R6, R5 ;  /* 0x00000006ff057219 */ /* 0x000fe40000011605 */
[----:B------:R-:W-:-:S02]  /*1c8a0*/  PLOP3.LUT P1, PT, P2, P1, PT, 0xf8, 0x8f ;  /* 0x00000000008f781c */ /* 0x000fc40001723f70 */
[----:B------:R-:W-:Y:S02]  /*1c8b0*/  SHF.R.U32.HI R3, RZ, 0x1, R5 ;  /* 0x00000001ff037819 */ /* 0x000fe40000011605 */
[----:B------:R-:W-:-:S04]  /*1c8c0*/  SEL R0, RZ, 0x1, !P1 ;  /* 0x00000001ff007807 */ /* 0x000fc80004800000 */
[----:B------:R-:W-:-:S04]  /*1c8d0*/  LOP3.LUT R0, R0, 0x1, R3, 0xf8, !PT ;  /* 0x0000000100007812 */ /* 0x000fc800078ef803 */
[----:B------:R-:W-:-:S05]  /*1c8e0*/  LOP3.LUT R0, R0, R5, RZ, 0xc0, !PT ;  /* 0x0000000500007212 */ /* 0x000fca00078ec0ff */
[----:B------:R-:W-:-:S05]  /*1c8f0*/  IMAD.IADD R0, R3, 0x1, R0 ;  /* 0x0000000103007824 */ /* 0x000fca00078e0200 */
[----:B------:R-:W-:Y:S01]  /*1c900*/  LOP3.LUT R7, R0, R7, RZ, 0xfc, !PT ;  /* 0x0000000700077212 */ /* 0x000fe200078efcff */
[----:B------:R-:W-:Y:S05]  /*1c910*/  BRA `(.L_x_507) ;  /* 0x0000000000107947 */ /* 0x000fea0003800000 */
.L_x_506:
[----:B------:R-:W-:-:S04]  /*1c920*/  LOP3.LUT R7, R7, 0x80000000, RZ, 0xc0, !PT ;  /* 0x8000000007077812 */ /* 0x000fc800078ec0ff */
[----:B------:R-:W-:Y:S01]  /*1c930*/  LOP3.LUT R7, R7, 0x7f800000, RZ, 0xfc, !PT ;  /* 0x7f80000007077812 */ /* 0x000fe200078efcff */
[----:B------:R-:W-:Y:S05]  /*1c940*/  BRA `(.L_x_507) ;  /* 0x0000000000047947 */ /* 0x000fea0003800000 */
.L_x_505:
[----:B------:R-:W-:Y:S02]  /*1c950*/  LEA R7, R10, R7, 0x17 ;  /* 0x000000070a077211 */ /* 0x000fe400078eb8ff */
.L_x_507:
[----:B------:R-:W-:Y:S05]  /*1c960*/  BSYNC B0 ;  /* 0x0000000000007941 */ /* 0x000fea0003800000 */
.L_x_504:
[----:B------:R-:W-:Y:S01]  /*1c970*/  MOV R34, R7 ;  /* 0x0000000700227202 */ /* 0x000fe20000000f00 */
[----:B------:R-:W-:Y:S05]  /*1c980*/  BRA `(.L_x_508) ;  /* 0x0000000000207947 */ /* 0x000fea0003800000 */
.L_x_503:
[----:B------:R-:W-:-:S04]  /*1c990*/  LOP3.LUT R6, R6, 0x80000000, R7, 0x48, !PT ;  /* 0x8000000006067812 */ /* 0x000fc800078e4807 */
[----:B------:R-:W-:Y:S01]  /*1c9a0*/  LOP3.LUT R34, R6, 0x7f800000, RZ, 0xfc, !PT ;  /* 0x7f80000006227812 */ /* 0x000fe200078efcff */
[----:B------:R-:W-:Y:S05]  /*1c9b0*/  BRA `(.L_x_508) ;  /* 0x0000000000147947 */ /* 0x000fea0003800000 */
.L_x_502:
[----:B------:R-:W-:Y:S01]  /*1c9c0*/  LOP3.LUT R34, R6, 0x80000000, R7, 0x48, !PT ;  /* 0x8000000006227812 */ /* 0x000fe200078e4807 */
[----:B------:R-:W-:Y:S05]  /*1c9d0*/  BRA `(.L_x_508) ;  /* 0x00000000000c7947 */ /* 0x000fea0003800000 */
.L_x_501:
[----:B------:R-:W1:Y:S01]  /*1c9e0*/  MUFU.RSQ R34, -QNAN ;  /* 0xffc0000000227908 */ /* 0x000e620000001400 */
[----:B------:R-:W-:Y:S05]  /*1c9f0*/  BRA `(.L_x_508) ;  /* 0x0000000000047947 */ /* 0x000fea0003800000 */
.L_x_500:
[----:B------:R-:W-:-:S07]  /*1ca00*/  FADD.FTZ R34, R32, R24 ;  /* 0x0000001820227221 */ /* 0x000fce0000010000 */
.L_x_508:
[----:B------:R-:W-:Y:S05]  /*1ca10*/  BSYNC B1 ;  /* 0x0000000000017941 */ /* 0x000fea0003800000 */
.L_x_498:
[----:B------:R-:W-:-:S04]  /*1ca20*/  HFMA2 R5, -RZ, RZ, 0, 0 ;  /* 0x00000000ff057431 */ /* 0x000fc800000001ff */
[----:B-1----:R-:W-:Y:S05]  /*1ca30*/  RET.REL.NODEC R4 `(_ZN7cutlass13device_kernelINS_4fmha6kernel36Sm100FmhaFwdKernelTmaWarpspecializedIN4cute5tupleIJiiiNS5_IJNS5_IJiiEEEiEEEEEENS1_10collective38Sm100FmhaFwdMainloopTmaWarpspecializedINS_10bfloat16_tEffNS5_IJNS4_1CILi256EEENSC_ILi128EEENSC_ILi64EEEEEENS5_IJiNSC_ILi1EEES7_EEENS5_IJiSH_NS5_IJNS5_IJNSC_ILi0EEEiEEEiEEEEEESM_NS9_12ResidualMaskENS5_IJNSC_ILi2EEESH_SH_EEENSC_ILb0EEEEENS9_38Sm100FmhaFwdEpilogueTmaWarpspecializedINS_6half_tEfNS5_IJSE_SF_SE_EEESI_NS5_IJSH_S7_EEESQ_EENS2_23PersistentTileSchedulerENS2_41Sm100FmhaCtxKernelWarpspecializedScheduleEEEEEvNT_6ParamsE) ;  /* 0xfffffe3404707950 */ /* 0x002fea0003c3ffff */
.L_x_509:
[----:B------:R-:W-:-:S00]  /*1ca40*/  BRA `(.L_x_509) ;  /* 0xfffffffc00fc7947 */ /* 0x000fc0000383ffff */
[----:B------:R-:W-:-:S00]  /*1ca50*/  NOP ;  /* 0x0000000000007918 */ /* 0x000fc00000000000 */
        /* <DEDUP_REMOVED lines=10> */
.L_x_514:


//--------------------- .nv.global.init           --------------------------
	.section	.nv.global.init,"aw",@progbits
.nv.global.init:
	.type		$str$23,@object
	.size		$str$23,($str$37 - $str$23)
$str$23:
        /*0000*/ 	.byte	0x0a, 0x00
	.type		$str$37,@object
	.size		$str$37,($str$32 - $str$37)
$str$37:
        /*0002*/ 	.byte	0x3a, 0x00
	.type		$str$32,@object
	.size		$str$32,($str$29 - $str$32)
$str$32:
        /*0004*/ 	.byte	0x5f, 0x00
	.type		$str$29,@object
	.size		$str$29,($str$28 - $str$29)
$str$29:
        /*0006*/ 	.byte	0x25, 0x64, 0x00
	.type		$str$28,@object
	.size		$str$28,($str$30 - $str$28)
$str$28:
        /*0009*/ 	.byte	0x25, 0x63, 0x00
	.type		$str$30,@object
	.size		$str$30,($str$31 - $str$30)
$str$30:
        /*000c*/ 	.byte	0x25, 0x73, 0x00
	.type		$str$31,@object
	.size		$str$31,($str$35 - $str$31)
$str$31:
        /*000f*/ 	.byte	0x20, 0x6f, 0x20, 0x00
	.type		$str$35,@object
	.size		$str$35,($str$22 - $str$35)
$str$35:
        /*0013*/ 	.byte	0x70, 0x74, 0x72, 0x5b, 0x00
	.type		$str$22,@object
	.size		$str$22,($str$34 - $str$22)
$str$22:
        /*0018*/ 	.byte	0x73, 0x4f, 0x3a, 0x20, 0x00
	.type		$str$34,@object
	.size		$str$34,($str$36 - $str$34)
$str$34:
        /*001d*/ 	.byte	0x73, 0x6d, 0x65, 0x6d, 0x5f, 0x00
	.type		$str$36,@object
	.size		$str$36,($str$33 - $str$36)
$str$36:
        /*0023*/ 	.byte	0x62, 0x5d, 0x28, 0x25, 0x70, 0x29, 0x00
	.type		$str$33,@object
	.size		$str$33,($str$27 - $str$33)
$str$33:
        /*002a*/ 	.byte	0x53, 0x77, 0x3c, 0x25, 0x64, 0x2c, 0x25, 0x64, 0x2c, 0x25, 0x64, 0x3e, 0x00
	.type		$str$27,@object
	.size		$str$27,($str$26 - $str$27)
$str$27:
        /*0037*/ 	.byte	0x2f, 0x74, 0x6d, 0x70, 0x2f, 0x63, 0x75, 0x74, 0x6c, 0x61, 0x73, 0x73, 0x5f, 0x73, 0x77, 0x65
        /*0047*/ 	.byte	0x65, 0x70, 0x5f, 0x73, 0x72, 0x63, 0x2f, 0x69, 0x6e, 0x63, 0x6c, 0x75, 0x64, 0x65, 0x2f, 0x63
        /*0057*/ 	.byte	0x75, 0x74, 0x65, 0x2f, 0x61, 0x74, 0x6f, 0x6d, 0x2f, 0x63, 0x6f, 0x70, 0x79, 0x5f, 0x74, 0x72
        /*0067*/ 	.byte	0x61, 0x69, 0x74, 0x73, 0x5f, 0x73, 0x6d, 0x31, 0x30, 0x30, 0x2e, 0x68, 0x70, 0x70, 0x00
	.type		$str$26,@object
	.size		$str$26,(__unnamed_4 - $str$26)
$str$26:
        /*0076*/ 	.byte	0x28, 0x28, 0x75, 0x69, 0x6e, 0x74, 0x33, 0x32, 0x5f, 0x74, 0x28, 0x74, 0x68, 0x72, 0x65, 0x61
        /*0086*/ 	.byte	0x64, 0x49, 0x64, 0x78, 0x2e, 0x78, 0x29, 0x20, 0x2f, 0x20, 0x33, 0x32, 0x29, 0x20, 0x25, 0x20
        /*0096*/ 	.byte	0x34, 0x29, 0x20, 0x3d, 0x3d, 0x20, 0x28, 0x28, 0x28, 0x74, 0x6d, 0x65, 0x6d, 0x5f, 0x61, 0x64
        /*00a6*/ 	.byte	0x64, 0x72, 0x20, 0x3e, 0x3e, 0x20, 0x31, 0x36, 0x29, 0x20, 0x2f, 0x20, 0x33, 0x32, 0x29, 0x20
        /*00b6*/ 	.byte	0x25, 0x20, 0x34, 0x29, 0x00
	.type		__unnamed_4,@object
	.size		__unnamed_4,(__unnamed_1 - __unnamed_4)
__unnamed_4:
        /* <DEDUP_REMOVED lines=37> */
        /*030b*/ 	.byte	0x30, 0x3e, 0x3e, 0x3e, 0x3e, 0x5d, 0x00
	.type		__unnamed_1,@object
	.size		__unnamed_1,(__unnamed_5 - __unnamed_1)
__unnamed_1:
        /* <DEDUP_REMOVED lines=37> */
        /*0562*/ 	.byte	0x3a, 0x43, 0x3c, 0x30, 0x3e, 0x3e, 0x3e, 0x3e, 0x5d, 0x00
	.type		__unnamed_5,@object
	.size		__unnamed_5,(__unnamed_6 - __unnamed_5)
__unnamed_5:
        /* <DEDUP_REMOVED lines=38> */
	.type		__unnamed_6,@object
	.size		__unnamed_6,(__unnamed_7 - __unnamed_6)
__unnamed_6:
        /* <DEDUP_REMOVED lines=37> */
        /*0a16*/ 	.byte	0x74, 0x65, 0x3a, 0x3a, 0x43, 0x3c, 0x30, 0x3e, 0x3e, 0x3e, 0x3e, 0x5d, 0x00
	.type		__unnamed_7,@object
	.size		__unnamed_7,(__unnamed_2 - __unnamed_7)
__unnamed_7:
        /* <DEDUP_REMOVED lines=37> */
        /*0c73*/ 	.byte	0x63, 0x75, 0x74, 0x65, 0x3a, 0x3a, 0x43, 0x3c, 0x30, 0x3e, 0x3e, 0x3e, 0x3e, 0x5d, 0x00
	.type		__unnamed_2,@object
	.size		__unnamed_2,(__unnamed_3 - __unnamed_2)
__unnamed_2:
        /* <DEDUP_REMOVED lines=38> */
	.type		__unnamed_3,@object
	.size		__unnamed_3,(.L_3 - __unnamed_3)
__unnamed_3:
        /* <DEDUP_REMOVED lines=38> */
        /*1142*/ 	.byte	0x3e, 0x3e, 0x5d, 0x00
.L_3:


//--------------------- .nv.shared._ZN7cutlass13device_kernelINS_4fmha6kernel36Sm100FmhaFwdKernelTmaWarpspecializedIN4cute5tupleIJiiiNS5_IJNS5_IJiiEEEiEEEEEENS1_10collective38Sm100FmhaFwdMainloopTmaWarpspecializedINS_10bfloat16_tEffNS5_IJNS4_1CILi256EEENSC_ILi128EEENSC_ILi64EEEEEENS5_IJiNSC_ILi1EEES7_EEENS5_IJiSH_NS5_IJNS5_IJNSC_ILi0EEEiEEEiEEEEEESM_NS9_12ResidualMaskENS5_IJNSC_ILi2EEESH_SH_EEENSC_ILb0EEEEENS9_38Sm100FmhaFwdEpilogueTmaWarpspecializedINS_6half_tEfNS5_IJSE_SF_SE_EEESI_NS5_IJSH_S7_EEESQ_EENS2_23PersistentTileSchedulerENS2_41Sm100FmhaCtxKernelWarpspecializedScheduleEEEEEvNT_6ParamsE --------------------------
	.section	.nv.shared._ZN7cutlass13device_kernelINS_4fmha6kernel36Sm100FmhaFwdKernelTmaWarpspecializedIN4cute5tupleIJiiiNS5_IJNS5_IJiiEEEiEEEEEENS1_10collective38Sm100FmhaFwdMainloopTmaWarpspecializedINS_10bfloat16_tEffNS5_IJNS4_1CILi256EEENSC_ILi128EEENSC_ILi64EEEEEENS5_IJiNSC_ILi1EEES7_EEENS5_IJiSH_NS5_IJNS5_IJNSC_ILi0EEEiEEEiEEEEEESM_NS9_12ResidualMaskENS5_IJNSC_ILi2EEESH_SH_EEENSC_ILb0EEEEENS9_38Sm100FmhaFwdEpilogueTmaWarpspecializedINS_6half_tEfNS5_IJSE_SF_SE_EEESI_NS5_IJSH_S7_EEESQ_EENS2_23PersistentTileSchedulerENS2_41Sm100FmhaCtxKernelWarpspecializedScheduleEEEEEvNT_6ParamsE,"aw",@nobits
	.sectionflags	@""
	.align	16
	.zero		1024


//--------------------- .nv.shared.reserved.0     --------------------------
	.section	.nv.shared.reserved.0,"aw",@nobits
	.weak		__nv_reservedSMEM_offset_0_alias
	.size		__nv_reservedSMEM_offset_0_alias, 0, 64
	.other		__nv_reservedSMEM_offset_0_alias,@"STO_CUDA_RESERVED_SHARED STV_DEFAULT"
__nv_reservedSMEM_offset_0_alias:
	.zero		0
.nv.shared.reserved.0:
	.zero		64
	.weak		__nv_reservedSMEM_tcgen05_partition
	.type		__nv_reservedSMEM_tcgen05_partition,@object
	.size		__nv_reservedSMEM_tcgen05_partition,(.L_0 - __nv_reservedSMEM_tcgen05_partition)
__nv_reservedSMEM_tcgen05_partition:
	.zero		32
.L_0:


//--------------------- .nv.global                --------------------------
	.section	.nv.global,"aw",@nobits
.nv.global:
	.type		_ZN39_INTERNAL_1729e961_4_k_cu_af594665_31494cute1_E,@object
	.size		_ZN39_INTERNAL_1729e961_4_k_cu_af594665_31494cute1_E,(_ZN39_INTERNAL_1729e961_4_k_cu_af594665_31494cuda3std3__45__cpo6cbeginE - _ZN39_INTERNAL_1729e961_4_k_cu_af594665_31494cute1_E)
_ZN39_INTERNAL_1729e961_4_k_cu_af594665_31494cute1_E:
	.zero		1
	.type		_ZN39_INTERNAL_1729e961_4_k_cu_af594665_31494cuda3std3__45__cpo6cbeginE,@object
	.size		_ZN39_INTERNAL_1729e961_4_k_cu_af594665_31494cuda3std3__45__cpo6cbeginE,(_ZN39_INTERNAL_1729e961_4_k_cu_af594665_31494cuda3std3__48in_placeE - _ZN39_INTERNAL_1729e961_4_k_cu_af594665_31494cuda3std3__45__cpo6cbeginE)
_ZN39_INTERNAL_1729e961_4_k_cu_af594665_31494cuda3std3__45__cpo6cbeginE:
	.zero		1
	.type		_ZN39_INTERNAL_1729e961_4_k_cu_af594665_31494cuda3std3__48in_placeE,@object
	.size		_ZN39_INTERNAL_1729e961_4_k_cu_af594665_31494cuda3std3__48in_placeE,(_ZN39_INTERNAL_1729e961_4_k_cu_af594665_31494cuda3std6ranges3__45__cpo9iter_moveE - _ZN39_INTERNAL_1729e961_4_k_cu_af594665_31494cuda3std3__48in_placeE)
_ZN39_INTERNAL_1729e961_4_k_cu_af594665_31494cuda3std3__48in_placeE:
	.zero		1
	.type		_ZN39_INTERNAL_1729e961_4_k_cu_af594665_31494cuda3std6ranges3__45__cpo9iter_moveE,@object
	.size		_ZN39_INTERNAL_1729e961_4_k_cu_af594665_31494cuda3std6ranges3__45__cpo9iter_moveE,(_ZN39_INTERNAL_1729e961_4_k_cu_af594665_31494cuda3std3__45__cpo5beginE - _ZN39_INTERNAL_1729e961_4_k_cu_af594665_31494cuda3std6ranges3__45__cpo9iter_moveE)
_ZN39_INTERNAL_1729e961_4_k_cu_af594665_31494cuda3std6ranges3__45__cpo9iter_moveE:
	.zero		1
	.type		_ZN39_INTERNAL_1729e961_4_k_cu_af594665_31494cuda3std3__45__cpo5beginE,@object
	.size		_ZN39_INTERNAL_1729e961_4_k_cu_af594665_31494cuda3std3__45__cpo5beginE,(_ZN39_INTERNAL_1729e961_4_k_cu_af594665_31494cuda3std3__441_GLOBAL__N__1729e961_4_k_cu_af594665_31496ignoreE - _ZN39_INTERNAL_1729e961_4_k_cu_af594665_31494cuda3std3__45__cpo5beginE)
_ZN39_INTERNAL_1729e961_4_k_cu_af594665_31494cuda3std3__45__cpo5beginE:
	.zero		1
	.type		_ZN39_INTERNAL_1729e961_4_k_cu_af594665_31494cuda3std3__441_GLOBAL__N__1729e961_4_k_cu_af594665_31496ignoreE,@object
	.size		_ZN39_INTERNAL_1729e961_4_k_cu_af594665_31494cuda3std3__441_GLOBAL__N__1729e961_4_k_cu_af594665_31496ignoreE,(_ZN39_INTERNAL_1729e961_4_k_cu_af594665_31494cute7productE - _ZN39_INTERNAL_1729e961_4_k_cu_af594665_31494cuda3std3__441_GLOBAL__N__1729e961_4_k_cu_af594665_31496ignoreE)
_ZN39_INTERNAL_1729e961_4_k_cu_af594665_31494cuda3std3__441_GLOBAL__N__1729e961_4_k_cu_af594665_31496ignoreE:
	.zero		1
	.type		_ZN39_INTERNAL_1729e961_4_k_cu_af594665_31494cute7productE,@object
	.size		_ZN39_INTERNAL_1729e961_4_k_cu_af594665_31494cute7productE,(_ZN39_INTERNAL_1729e961_4_k_cu_af594665_31494cuda3std3__45__cpo3endE - _ZN39_INTERNAL_1729e961_4_k_cu_af594665_31494cute7productE)
_ZN39_INTERNAL_1729e961_4_k_cu_af594665_31494cute7productE:
	.zero		1
	.type		_ZN39_INTERNAL_1729e961_4_k_cu_af594665_31494cuda3std3__45__cpo3endE,@object
	.size		_ZN39_INTERNAL_1729e961_4_k_cu_af594665_31494cuda3std3__45__cpo3endE,(_ZN39_INTERNAL_1729e961_4_k_cu_af594665_31494cuda3std3__419piecewise_constructE - _ZN39_INTERNAL_1729e961_4_k_cu_af594665_31494cuda3std3__45__cpo3endE)
_ZN39_INTERNAL_1729e961_4_k_cu_af594665_31494cuda3std3__45__cpo3endE:
	.zero		1
	.type		_ZN39_INTERNAL_1729e961_4_k_cu_af594665_31494cuda3std3__419piecewise_constructE,@object
	.size		_ZN39_INTERNAL_1729e961_4_k_cu_af594665_31494cuda3std3__419piecewise_constructE,(_ZN39_INTERNAL_1729e961_4_k_cu_af594665_31494cuda3std3__45__cpo4cendE - _ZN39_INTERNAL_1729e961_4_k_cu_af594665_31494cuda3std3__419piecewise_constructE)
_ZN39_INTERNAL_1729e961_4_k_cu_af594665_31494cuda3std3__419piecewise_constructE:
	.zero		1
	.type		_ZN39_INTERNAL_1729e961_4_k_cu_af594665_31494cuda3std3__45__cpo4cendE,@object
	.size		_ZN39_INTERNAL_1729e961_4_k_cu_af594665_31494cuda3std3__45__cpo4cendE,(_ZN39_INTERNAL_1729e961_4_k_cu_af594665_31494cuda3std6ranges3__45__cpo4swapE - _ZN39_INTERNAL_1729e961_4_k_cu_af594665_31494cuda3std3__45__cpo4cendE)
_ZN39_INTERNAL_1729e961_4_k_cu_af594665_31494cuda3std3__45__cpo4cendE:
	.zero		1
	.type		_ZN39_INTERNAL_1729e961_4_k_cu_af594665_31494cuda3std6ranges3__45__cpo4swapE,@object
	.size		_ZN39_INTERNAL_1729e961_4_k_cu_af594665_31494cuda3std6ranges3__45__cpo4swapE,(.L_15 - _ZN39_INTERNAL_1729e961_4_k_cu_af594665_31494cuda3std6ranges3__45__cpo4swapE)
_ZN39_INTERNAL_1729e961_4_k_cu_af594665_31494cuda3std6ranges3__45__cpo4swapE:
	.zero		1
.L_15:


//--------------------- .nv.constant0._ZN7cutlass13device_kernelINS_4fmha6kernel36Sm100FmhaFwdKernelTmaWarpspecializedIN4cute5tupleIJiiiNS5_IJNS5_IJiiEEEiEEEEEENS1_10collective38Sm100FmhaFwdMainloopTmaWarpspecializedINS_10bfloat16_tEffNS5_IJNS4_1CILi256EEENSC_ILi128EEENSC_ILi64EEEEEENS5_IJiNSC_ILi1EEES7_EEENS5_IJiSH_NS5_IJNS5_IJNSC_ILi0EEEiEEEiEEEEEESM_NS9_12ResidualMaskENS5_IJNSC_ILi2EEESH_SH_EEENSC_ILb0EEEEENS9_38Sm100FmhaFwdEpilogueTmaWarpspecializedINS_6half_tEfNS5_IJSE_SF_SE_EEESI_NS5_IJSH_S7_EEESQ_EENS2_23PersistentTileSchedulerENS2_41Sm100FmhaCtxKernelWarpspecializedScheduleEEEEEvNT_6ParamsE --------------------------
	.section	.nv.constant0._ZN7cutlass13device_kernelINS_4fmha6kernel36Sm100FmhaFwdKernelTmaWarpspecializedIN4cute5tupleIJiiiNS5_IJNS5_IJiiEEEiEEEEEENS1_10collective38Sm100FmhaFwdMainloopTmaWarpspecializedINS_10bfloat16_tEffNS5_IJNS4_1CILi256EEENSC_ILi128EEENSC_ILi64EEEEEENS5_IJiNSC_ILi1EEES7_EEENS5_IJiSH_NS5_IJNS5_IJNSC_ILi0EEEiEEEiEEEEEESM_NS9_12ResidualMaskENS5_IJNSC_ILi2EEESH_SH_EEENSC_ILb0EEEEENS9_38Sm100FmhaFwdEpilogueTmaWarpspecializedINS_6half_tEfNS5_IJSE_SF_SE_EEESI_NS5_IJSH_S7_EEESQ_EENS2_23PersistentTileSchedulerENS2_41Sm100FmhaCtxKernelWarpspecializedScheduleEEEEEvNT_6ParamsE,"a",@progbits
	.sectionflags	@""
	.align	4
.nv.constant0._ZN7cutlass13device_kernelINS_4fmha6kernel36Sm100FmhaFwdKernelTmaWarpspecializedIN4cute5tupleIJiiiNS5_IJNS5_IJiiEEEiEEEEEENS1_10collective38Sm100FmhaFwdMainloopTmaWarpspecializedINS_10bfloat16_tEffNS5_IJNS4_1CILi256EEENSC_ILi128EEENSC_ILi64EEEEEENS5_IJiNSC_ILi1EEES7_EEENS5_IJiSH_NS5_IJNS5_IJNSC_ILi0EEEiEEEiEEEEEESM_NS9_12ResidualMaskENS5_IJNSC_ILi2EEESH_SH_EEENSC_ILb0EEEEENS9_38Sm100FmhaFwdEpilogueTmaWarpspecializedINS_6half_tEfNS5_IJSE_SF_SE_EEESI_NS5_IJSH_S7_EEESQ_EENS2_23PersistentTileSchedulerENS2_41Sm100FmhaCtxKernelWarpspecializedScheduleEEEEEvNT_6ParamsE:
	.zero		2432


//--------------------- SYMBOLS --------------------------

	.type		.nv.reservedSmem.offset0,@object
	.size		.nv.reservedSmem.offset0,0x4
	.type		.nv.reservedSmem.cap,@object
	.size		.nv.reservedSmem.cap,0x4
	.type		vprintf,@function
	.type		__assertfail,@function
